def matmul_kernel(
    a_ptr,
    b_ptr,
    c_ptr,
    M,
    N,
    K,
    stride_am,
    stride_ak,
    stride_bk,
    stride_bn,
    stride_cm,
    stride_cn,
    BLOCK_M: tl.constexpr,
    BLOCK_N: tl.constexpr,
    BLOCK_K: tl.constexpr,
    GROUP_M: tl.constexpr,
):
    pid = tl.program_id(axis=0)
    num_pid_m = tl.cdiv(M, BLOCK_M)
    num_pid_n = tl.cdiv(N, BLOCK_N)
    num_pid_in_group = GROUP_M * num_pid_n
    group_id = pid // num_pid_in_group
    first_pid_m = group_id * GROUP_M
    group_size_m = min(num_pid_m - first_pid_m, GROUP_M)
    pid_m = first_pid_m + ((pid % num_pid_in_group) % group_size_m)
    pid_n = (pid % num_pid_in_group) // group_size_m

    offs_am = (pid_m * BLOCK_M + tl.arange(0, BLOCK_M)) % M
    offs_bn = (pid_n * BLOCK_N + tl.arange(0, BLOCK_N)) % N
    offs_k = tl.arange(0, BLOCK_K)
    a_ptrs = a_ptr + offs_am[:, None] * stride_am + offs_k[None, :] * stride_ak
    b_ptrs = b_ptr + offs_k[:, None] * stride_bk + offs_bn[None, :] * stride_bn

    acc = tl.zeros((BLOCK_M, BLOCK_N), dtype=tl.float32)
    for kk in range(0, tl.cdiv(K, BLOCK_K)):
        a = tl.load(a_ptrs, mask=offs_k[None, :] < K - kk * BLOCK_K, other=0.0)
        b = tl.load(b_ptrs, mask=offs_k[:, None] < K - kk * BLOCK_K, other=0.0)
        acc = tl.dot(a, b, acc)
        a_ptrs += BLOCK_K * stride_ak
        b_ptrs += BLOCK_K * stride_bk

    c = acc.to(c_ptr.dtype.element_ty)
    offs_cm = pid_m * BLOCK_M + tl.arange(0, BLOCK_M)
    offs_cn = pid_n * BLOCK_N + tl.arange(0, BLOCK_N)
    c_ptrs = c_ptr + offs_cm[:, None] * stride_cm + offs_cn[None, :] * stride_cn
    mask = (offs_cm[:, None] < M) & (offs_cn[None, :] < N)
    tl.store(c_ptrs, c, mask=mask)

# config = {"BLOCK_K": 32, "BLOCK_M": 128, "BLOCK_N": 512, "GROUP_M": 8, "arch": "sm_100", "dtype": "fp8e5m2", "num_ctas": 1, "num_stages": 3, "num_warps": 4}
# arch = sm_100


// ===== COMPILED SASS (sm_100a) =====

	.target	sm_100a

	.elftype	@"ET_EXEC"


//--------------------- .note.nv.tkinfo           --------------------------
	.section	.note.nv.tkinfo,"",@"SHT_NOTE"
	.sectionflags	@"SHF_NOTE_NV_TKINFO"
	.tkinfo
        /*0018*/ 	.word	0x00000081
        /*0030*/ 	.string	""
        /*0030*/ 	.string	"ptxas-blackwell"
        /*0030*/ 	.string	"Cuda compilation tools, release 12.9, V12.9.86"
        /*0030*/ 	.string	"Build cuda_12.9.r12.9/compiler.36037853_0"
        /*0030*/ 	.string	"-v  -suppress-debug-info  -lineinfo  -arch sm_100a "



//--------------------- .note.nv.cuver            --------------------------
	.section	.note.nv.cuver,"",@"SHT_NOTE"
	.sectionflags	@"SHF_NOTE_NV_CUVER"
        /*0018*/ 	.short	0x0001
        /*001a*/ 	.short	0x0064
        /*001c*/ 	.short	0x0001
        /*001e*/ 	.short	0x0000
        /*0020*/ 	.short	0x0001
        /*0022*/ 	.short	0x0000


//--------------------- .nv.info                  --------------------------
	.section	.nv.info,"",@"SHT_CUDA_INFO"
	.align	4


	//----- nvinfo : EIATTR_REGCOUNT
	.align		4
        /*0000*/ 	.byte	0x04, 0x2f
        /*0002*/ 	.short	(.L_4 - .L_3)
	.align		4
.L_3:
        /*0004*/ 	.word	index@(matmul_kernel)
        /*0008*/ 	.word	0x000000ff


	//----- nvinfo : EIATTR_FRAME_SIZE
	.align		4
.L_4:
        /*000c*/ 	.byte	0x04, 0x11
        /*000e*/ 	.short	(.L_6 - .L_5)
	.align		4
.L_5:
        /*0010*/ 	.word	index@($__internal_2_$__cuda_sm10x_tcgen05_guardrail_trap_unallocated_columns_being_dealloced)
        /*0014*/ 	.word	0x00000db0


	//----- nvinfo : EIATTR_FRAME_SIZE
	.align		4
.L_6:
        /*0018*/ 	.byte	0x04, 0x11
        /*001a*/ 	.short	(.L_8 - .L_7)
	.align		4
.L_7:
        /*001c*/ 	.word	index@($__internal_1_$__cuda_sm10x_tcgen05_guardrail_trap_phase_invalid_during_alloc)
        /*0020*/ 	.word	0x00000db0


	//----- nvinfo : EIATTR_FRAME_SIZE
	.align		4
.L_8:
        /*0024*/ 	.byte	0x04, 0x11
        /*0026*/ 	.short	(.L_10 - .L_9)
	.align		4
.L_9:
        /*0028*/ 	.word	index@($__internal_0_$__cuda_sm10x_tcgen05_guardrail_trap_col_being_dealloced_not_returned_by_alloc)
        /*002c*/ 	.word	0x00000db0


	//----- nvinfo : EIATTR_FRAME_SIZE
	.align		4
.L_10:
        /*0030*/ 	.byte	0x04, 0x11
        /*0032*/ 	.short	(.L_12 - .L_11)
	.align		4
.L_11:
        /*0034*/ 	.word	index@(matmul_kernel)
        /*0038*/ 	.word	0x00000db0


	//----- nvinfo : EIATTR_MIN_STACK_SIZE
	.align		4
.L_12:
        /*003c*/ 	.byte	0x04, 0x12
        /*003e*/ 	.short	(.L_14 - .L_13)
	.align		4
.L_13:
        /*0040*/ 	.word	index@(matmul_kernel)
        /*0044*/ 	.word	0x00000db0
.L_14:


//--------------------- .nv.info.matmul_kernel    --------------------------
	.section	.nv.info.matmul_kernel,"",@"SHT_CUDA_INFO"
	.sectionflags	@""
	.align	4


	//----- nvinfo : EIATTR_CUDA_API_VERSION
	.align		4
        /*0000*/ 	.byte	0x04, 0x37
        /*0002*/ 	.short	(.L_16 - .L_15)
.L_15:
        /*0004*/ 	.word	0x00000081


	//----- nvinfo : EIATTR_KPARAM_INFO
	.align		4
.L_16:
        /*0008*/ 	.byte	0x04, 0x17
        /*000a*/ 	.short	(.L_18 - .L_17)
.L_17:
        /*000c*/ 	.word	0x00000000
        /*0010*/ 	.short	0x000d
        /*0012*/ 	.short	0x0048
        /*0014*/ 	.byte	0x00, 0xf4, 0x21, 0x00


	//----- nvinfo : EIATTR_KPARAM_INFO
	.align		4
.L_18:
        /*0018*/ 	.byte	0x04, 0x17
        /*001a*/ 	.short	(.L_20 - .L_19)
.L_19:
        /*001c*/ 	.word	0x00000000
        /*0020*/ 	.short	0x000c
        /*0022*/ 	.short	0x0040
        /*0024*/ 	.byte	0x00, 0xf4, 0x21, 0x00


	//----- nvinfo : EIATTR_KPARAM_INFO
	.align		4
.L_20:
        /*0028*/ 	.byte	0x04, 0x17
        /*002a*/ 	.short	(.L_22 - .L_21)
.L_21:
        /*002c*/ 	.word	0x00000000
        /*0030*/ 	.short	0x000b
        /*0032*/ 	.short	0x0038
        /*0034*/ 	.byte	0x00, 0xf0, 0x11, 0x00


	//----- nvinfo : EIATTR_KPARAM_INFO
	.align		4
.L_22:
        /*0038*/ 	.byte	0x04, 0x17
        /*003a*/ 	.short	(.L_24 - .L_23)
.L_23:
        /*003c*/ 	.word	0x00000000
        /*0040*/ 	.short	0x000a
        /*0042*/ 	.short	0x0034
        /*0044*/ 	.byte	0x00, 0xf0, 0x11, 0x00


	//----- nvinfo : EIATTR_KPARAM_INFO
	.align		4
.L_24:
        /*0048*/ 	.byte	0x04, 0x17
        /*004a*/ 	.short	(.L_26 - .L_25)
.L_25:
        /*004c*/ 	.word	0x00000000
        /*0050*/ 	.short	0x0009
        /*0052*/ 	.short	0x0030
        /*0054*/ 	.byte	0x00, 0xf0, 0x11, 0x00


	//----- nvinfo : EIATTR_KPARAM_INFO
	.align		4
.L_26:
        /*0058*/ 	.byte	0x04, 0x17
        /*005a*/ 	.short	(.L_28 - .L_27)
.L_27:
        /*005c*/ 	.word	0x00000000
        /*0060*/ 	.short	0x0008
        /*0062*/ 	.short	0x002c
        /*0064*/ 	.byte	0x00, 0xf0, 0x11, 0x00


	//----- nvinfo : EIATTR_KPARAM_INFO
	.align		4
.L_28:
        /*0068*/ 	.byte	0x04, 0x17
        /*006a*/ 	.short	(.L_30 - .L_29)
.L_29:
        /*006c*/ 	.word	0x00000000
        /*0070*/ 	.short	0x0007
        /*0072*/ 	.short	0x0028
        /*0074*/ 	.byte	0x00, 0xf0, 0x11, 0x00


	//----- nvinfo : EIATTR_KPARAM_INFO
	.align		4
.L_30:
        /*0078*/ 	.byte	0x04, 0x17
        /*007a*/ 	.short	(.L_32 - .L_31)
.L_31:
        /*007c*/ 	.word	0x00000000
        /*0080*/ 	.short	0x0006
        /*0082*/ 	.short	0x0024
        /*0084*/ 	.byte	0x00, 0xf0, 0x11, 0x00


	//----- nvinfo : EIATTR_KPARAM_INFO
	.align		4
.L_32:
        /*0088*/ 	.byte	0x04, 0x17
        /*008a*/ 	.short	(.L_34 - .L_33)
.L_33:
        /*008c*/ 	.word	0x00000000
        /*0090*/ 	.short	0x0005
        /*0092*/ 	.short	0x0020
        /*0094*/ 	.byte	0x00, 0xf0, 0x11, 0x00


	//----- nvinfo : EIATTR_KPARAM_INFO
	.align		4
.L_34:
        /*0098*/ 	.byte	0x04, 0x17
        /*009a*/ 	.short	(.L_36 - .L_35)
.L_35:
        /*009c*/ 	.word	0x00000000
        /*00a0*/ 	.short	0x0004
        /*00a2*/ 	.short	0x001c
        /*00a4*/ 	.byte	0x00, 0xf0, 0x11, 0x00


	//----- nvinfo : EIATTR_KPARAM_INFO
	.align		4
.L_36:
        /*00a8*/ 	.byte	0x04, 0x17
        /*00aa*/ 	.short	(.L_38 - .L_37)
.L_37:
        /*00ac*/ 	.word	0x00000000
        /*00b0*/ 	.short	0x0003
        /*00b2*/ 	.short	0x0018
        /*00b4*/ 	.byte	0x00, 0xf0, 0x11, 0x00


	//----- nvinfo : EIATTR_KPARAM_INFO
	.align		4
.L_38:
        /*00b8*/ 	.byte	0x04, 0x17
        /*00ba*/ 	.short	(.L_40 - .L_39)
.L_39:
        /*00bc*/ 	.word	0x00000000
        /*00c0*/ 	.short	0x0002
        /*00c2*/ 	.short	0x0010
        /*00c4*/ 	.byte	0x00, 0xf4, 0x21, 0x00


	//----- nvinfo : EIATTR_KPARAM_INFO
	.align		4
.L_40:
        /*00c8*/ 	.byte	0x04, 0x17
        /*00ca*/ 	.short	(.L_42 - .L_41)
.L_41:
        /*00cc*/ 	.word	0x00000000
        /*00d0*/ 	.short	0x0001
        /*00d2*/ 	.short	0x0008
        /*00d4*/ 	.byte	0x00, 0xf4, 0x21, 0x00


	//----- nvinfo : EIATTR_KPARAM_INFO
	.align		4
.L_42:
        /*00d8*/ 	.byte	0x04, 0x17
        /*00da*/ 	.short	(.L_44 - .L_43)
.L_43:
        /*00dc*/ 	.word	0x00000000
        /*00e0*/ 	.short	0x0000
        /*00e2*/ 	.short	0x0000
        /*00e4*/ 	.byte	0x00, 0xf4, 0x21, 0x00


	//----- nvinfo : EIATTR_AT_ENTRY_FRAGMENTS
	.align		4
.L_44:
        /*00e8*/ 	.byte	0x04, 0x4f
        /*00ea*/ 	.short	(.L_46 - .L_45)


	//   ....[0]....
.L_45:
        /*00ec*/ 	.word	0x00000004


	//----- nvinfo : EIATTR_RESERVED_SMEM_USED
	.align		4
.L_46:
        /*00f0*/ 	.byte	0x01, 0x41
	.zero		2


	//----- nvinfo : EIATTR_SPARSE_MMA_MASK
	.align		4
        /*00f4*/ 	.byte	0x03, 0x50
        /*00f6*/ 	.short	0x0000


	//----- nvinfo : EIATTR_TCGEN05_1CTA_USED
	.align		4
        /*00f8*/ 	.byte	0x01, 0x51
	.zero		2


	//----- nvinfo : EIATTR_MAXREG_COUNT
	.align		4
        /*00fc*/ 	.byte	0x03, 0x1b
        /*00fe*/ 	.short	0x00ff


	//----- nvinfo : EIATTR_NUM_BARRIERS
	.align		4
        /*0100*/ 	.byte	0x02, 0x4c
        /*0102*/ 	.byte	0x01
	.zero		1


	//----- nvinfo : EIATTR_ANNOTATIONS
	.align		4
        /*0104*/ 	.byte	0x04, 0x55
        /*0106*/ 	.short	(.L_48 - .L_47)


	//   ....[0]....
.L_47:
        /*0108*/ 	.word	0x00000001
        /*010c*/ 	.byte	0xa0, 0x09, 0x00, 0x00, 0x01, 0x00, 0x00, 0x00, 0x70, 0x0e, 0x00, 0x00, 0x01, 0x00, 0x00, 0x00
        /* <DEDUP_REMOVED lines=774> */
        /*317c*/ 	.byte	0xe0, 0x90, 0x02, 0x00


	//----- nvinfo : EIATTR_INT_WARP_WIDE_INSTR_OFFSETS
	.align		4
.L_48:
        /*3180*/ 	.byte	0x04, 0x31
        /*3182*/ 	.short	(.L_50 - .L_49)


	//   ....[0]....
.L_49:
        /*3184*/ 	.word	0x00000db0


	//   ....[1]....
        /*3188*/ 	.word	0x00000dc0


	//   ....[2]....
        /*318c*/ 	.word	0x00008980


	//   ....[3]....
        /*3190*/ 	.word	0x00029b60


	//   ....[4]....
        /*3194*/ 	.word	0x00029bb0


	//----- nvinfo : EIATTR_COOP_GROUP_MASK_REGIDS
	.align		4
.L_50:
        /*3198*/ 	.byte	0x04, 0x29
        /*319a*/ 	.short	(.L_52 - .L_51)


	//   ....[0]....
.L_51:
        /*319c*/ 	.word	0xffffffff


	//   ....[1]....
        /*31a0*/ 	.word	0xffffffff


	//   ....[2]....
        /*31a4*/ 	.word	0xffffffff


	//   ....[3]....
        /*31a8*/ 	.word	0xffffffff


	//----- nvinfo : EIATTR_COOP_GROUP_INSTR_OFFSETS
	.align		4
.L_52:
        /*31ac*/ 	.byte	0x04, 0x28
        /*31ae*/ 	.short	(.L_54 - .L_53)


	//   ....[0]....
.L_53:
        /*31b0*/ 	.word	0x00000080


	//   ....[1]....
        /*31b4*/ 	.word	0x00000340


	//   ....[2]....
        /*31b8*/ 	.word	0x000299f0


	//   ....[3]....
        /*31bc*/ 	.word	0x00029c60


	//----- nvinfo : EIATTR_VRC_CTA_INIT_COUNT
	.align		4
.L_54:
        /*31c0*/ 	.byte	0x02, 0x4a
        /*31c2*/ 	.byte	0x80
	.zero		1


	//----- nvinfo : EIATTR_MBARRIER_INSTR_OFFSETS
	.align		4
        /*31c4*/ 	.byte	0x04, 0x39
        /*31c6*/ 	.short	(.L_56 - .L_55)


	//   ....[0]....
.L_55:
        /*31c8*/ 	.word	0x00000f40
        /*31cc*/ 	.word	0x000000ff
        /*31d0*/ 	.word	0x00000000
        /*31d4*/ 	.short	0x0100
        /*31d6*/ 	.byte	0x08
	.zero		1


	//   ....[1]....
        /*31d8*/ 	.word	0x000089b0
        /*31dc*/ 	.word	0x000000ff
        /*31e0*/ 	.word	0x0000a008
        /*31e4*/ 	.short	0x0100
        /*31e6*/ 	.byte	0x0b
	.zero		1


	//   ....[2]....
        /*31e8*/ 	.word	0x0000d450
        /*31ec*/ 	.word	0x000000ff
        /*31f0*/ 	.word	0x00000000
        /*31f4*/ 	.short	0x010a
        /*31f6*/ 	.byte	0x08
	.zero		1


	//   ....[3]....
        /*31f8*/ 	.word	0x00012ee0
        /*31fc*/ 	.word	0x000000ff
        /*3200*/ 	.word	0x00000000
        /*3204*/ 	.short	0x010a
        /*3206*/ 	.byte	0x08
	.zero		1


	//   ....[4]....
        /*3208*/ 	.word	0x00013030
        /*320c*/ 	.word	0x000000ff
        /*3210*/ 	.word	0x0000a000
        /*3214*/ 	.short	0x0108
        /*3216*/ 	.byte	0x0b
	.zero		1


	//   ....[5]....
        /*3218*/ 	.word	0x000130f0
        /*321c*/ 	.word	0x000000ff
        /*3220*/ 	.word	0x0000a008
        /*3224*/ 	.short	0x0108
        /*3226*/ 	.byte	0x0b
	.zero		1


	//   ....[6]....
        /*3228*/ 	.word	0x00029c80
        /*322c*/ 	.word	0x000000ff
        /*3230*/ 	.word	0x00000000
        /*3234*/ 	.short	0x010a
        /*3236*/ 	.byte	0x08
	.zero		1


	//   ....[7]....
        /*3238*/ 	.word	0x00029cb0
        /*323c*/ 	.word	0x000000ff
        /*3240*/ 	.word	0x00000000
        /*3244*/ 	.short	0x010a
        /*3246*/ 	.byte	0x08
	.zero		1


	//----- nvinfo : EIATTR_NUM_MBARRIERS
	.align		4
.L_56:
        /*3248*/ 	.byte	0x03, 0x38
        /*324a*/ 	.short	0x0002


	//----- nvinfo : EIATTR_EXIT_INSTR_OFFSETS
	.align		4
        /*324c*/ 	.byte	0x04, 0x1c
        /*324e*/ 	.short	(.L_58 - .L_57)


	//   ....[0]....
.L_57:
        /*3250*/ 	.word	0x00029c70


	//----- nvinfo : EIATTR_REQNTID
	.align		4
.L_58:
        /*3254*/ 	.byte	0x04, 0x10
        /*3256*/ 	.short	(.L_60 - .L_59)
.L_59:
        /*3258*/ 	.word	0x00000080
        /*325c*/ 	.word	0x00000001
        /*3260*/ 	.word	0x00000001


	//----- nvinfo : EIATTR_CRS_STACK_SIZE
	.align		4
.L_60:
        /*3264*/ 	.byte	0x04, 0x1e
        /*3266*/ 	.short	(.L_62 - .L_61)
.L_61:
        /*3268*/ 	.word	0x00000000


	//----- nvinfo : EIATTR_CBANK_PARAM_SIZE
	.align		4
.L_62:
        /*326c*/ 	.byte	0x03, 0x19
        /*326e*/ 	.short	0x0050


	//----- nvinfo : EIATTR_PARAM_CBANK
	.align		4
        /*3270*/ 	.byte	0x04, 0x0a
        /*3272*/ 	.short	(.L_64 - .L_63)
	.align		4
.L_63:
        /*3274*/ 	.word	index@(.nv.constant0.matmul_kernel)
        /*3278*/ 	.short	0x0380
        /*327a*/ 	.short	0x0050


	//----- nvinfo : EIATTR_SW_WAR
	.align		4
.L_64:
        /*327c*/ 	.byte	0x04, 0x36
        /*327e*/ 	.short	(.L_66 - .L_65)
.L_65:
        /*3280*/ 	.word	0x00000008
.L_66:


//--------------------- .nv.compat                --------------------------
	.section	.nv.compat,"",@"SHT_CUDA_COMPAT_INFO"
	.align	4
        /*0000*/ 	.byte	0x02, 0x02, 0x02, 0x00, 0x02, 0x05, 0x05, 0x00, 0x02, 0x03, 0x00, 0x00, 0x02, 0x06, 0x01, 0x00


//--------------------- .nv.callgraph             --------------------------
	.section	.nv.callgraph,"",@"SHT_CUDA_CALLGRAPH"
	.align	4
	.sectionentsize	8
	.align		4
        /*0000*/ 	.word	0x00000000
	.align		4
        /*0004*/ 	.word	0xffffffff
	.align		4
        /*0008*/ 	.word	0x00000000
	.align		4
        /*000c*/ 	.word	0xfffffffe
	.align		4
        /*0010*/ 	.word	0x00000000
	.align		4
        /*0014*/ 	.word	0xfffffffd
	.align		4
        /*0018*/ 	.word	0x00000000
	.align		4
        /*001c*/ 	.word	0xfffffffc


//--------------------- .text.matmul_kernel       --------------------------
	.section	.text.matmul_kernel,"ax",@progbits
	.align	128
        .global         matmul_kernel
        .type           matmul_kernel,@function
        .size           matmul_kernel,(.L_x_20 - matmul_kernel)
        .other          matmul_kernel,@"STO_CUDA_ENTRY STV_DEFAULT"
matmul_kernel:
.text.matmul_kernel:
[----:B------:R-:W0:Y:S01]  /*0000*/  LDC R1, c[0x0][0x37c] ;  /* 0x0000df00ff017b82 */ /* 0x000e220000000800 */
[----:B------:R-:W1:Y:S01]  /*0010*/  S2R R3, SR_TID.X ;  /* 0x0000000000037919 */ /* 0x000e620000002100 */
[----:B0-----:R-:W-:Y:S01]  /*0020*/  VIADD R1, R1, 0xfffff250 ;  /* 0xfffff25001017836 */ /* 0x001fe20000000000 */
[----:B------:R-:W0:Y:S01]  /*0030*/  LDCU.64 UR24, c[0x0][0x358] ;  /* 0x00006b00ff1877ac */ /* 0x000e220008000a00 */
[----:B-1----:R-:W-:-:S13]  /*0040*/  ISETP.GE.U32.AND P0, PT, R3, 0x20, PT ;  /* 0x000000200300780c */ /* 0x002fda0003f06070 */
[----:B------:R-:W-:Y:S02]  /*0050*/  VOTEU.ANY UP0, P0 ;  /* 0x0000000000ff7886 */ /* 0x000fe40000000100 */
[----:B------:R-:W-:Y:S05]  /*0060*/  BRA.U UP0, `(.L_x_0) ;  /* 0x0000000100b87547 */ /* 0x000fea000b800000 */
[----:B------:R-:W1:Y:S01]  /*0070*/  S2UR UR6, SR_CgaCtaId ;  /* 0x00000000000679c3 */ /* 0x000e620000008800 */
[----:B------:R-:W-:Y:S01]  /*0080*/  NOP ;  /* 0x0000000000007918 */ /* 0x000fe20000000000 */
[----:B------:R-:W-:Y:S02]  /*0090*/  UMOV UR4, 0x40 ;  /* 0x0000004000047882 */ /* 0x000fe40000000000 */
[----:B-1----:R-:W-:-:S09]  /*00a0*/  ULEA UR4, UR6, UR4, 0x18 ;  /* 0x0000000406047291 */ /* 0x002fd2000f8ec0ff */
[----:B------:R-:W1:Y:S01]  /*00b0*/  LDS.U8 R0, [UR4] ;  /* 0x00000004ff007984 */ /* 0x000e620008000000 */
[----:B------:R-:W-:Y:S02]  /*00c0*/  UMOV UR4, 0x400 ;  /* 0x0000040000047882 */ /* 0x000fe40000000000 */
[----:B------:R-:W-:Y:S01]  /*00d0*/  ULEA UR4, UR6, UR4, 0x18 ;  /* 0x0000000406047291 */ /* 0x000fe2000f8ec0ff */
[----:B-1----:R-:W-:-:S13]  /*00e0*/  ISETP.NE.AND P0, PT, R0, RZ, PT ;  /* 0x000000ff0000720c */ /* 0x002fda0003f05270 */
[----:B------:R-:W-:Y:S05]  /*00f0*/  @P0 BRA `(.L_x_1) ;  /* 0x00000000007c0947 */ /* 0x000fea0003800000 */
[----:B------:R-:W-:-:S13]  /*0100*/  ELECT P0, URZ, PT ;  /* 0x0000000000ff782f */ /* 0x000fda0003800000 */
[----:B------:R-:W-:Y:S05]  /*0110*/  @!P0 BRA `(.L_x_2) ;  /* 0x0000000000848947 */ /* 0x000fea0003800000 */
[----:B------:R-:W-:Y:S01]  /*0120*/  UMOV UR5, 0x10 ;  /* 0x0000001000057882 */ /* 0x000fe20000000000 */
[----:B------:R-:W-:Y:S02]  /*0130*/  IMAD.MOV.U32 R7, RZ, RZ, 0x1 ;  /* 0x00000001ff077424 */ /* 0x000fe400078e00ff */
[----:B------:R-:W-:Y:S02]  /*0140*/  IMAD.MOV.U32 R5, RZ, RZ, 0xffff ;  /* 0x0000ffffff057424 */ /* 0x000fe400078e00ff */
[----:B------:R-:W-:Y:S04]  /*0150*/  DEPBAR.LE SB1, 0x36 ;  /* 0x00009d800000791a */ /* 0x000fe80000000000 */
[----:B------:R-:W1:Y:S02]  /*0160*/  UTCATOMSWS.FIND_AND_SET.ALIGN UP1, UR5, UR5 ;  /* 0x00000005000575e3 */ /* 0x000e640008020800 */
[----:B-1----:R-:W-:-:S04]  /*0170*/  PLOP3.LUT P0, PT, PT, PT, UP1, 0x80, 0x8 ;  /* 0x000000000008781c */ /* 0x002fc80003f0f018 */
[----:B------:R-:W-:-:S04]  /*0180*/  SEL R0, RZ, 0xffffffff, !P0 ;  /* 0xffffffffff007807 */ /* 0x000fc80004000000 */
[----:B------:R-:W-:Y:S01]  /*0190*/  ISETP.NE.AND P0, PT, R0, RZ, PT ;  /* 0x000000ff0000720c */ /* 0x000fe20003f05270 */
[----:B------:R-:W-:-:S12]  /*01a0*/  IMAD.U32 R0, RZ, RZ, UR5 ;  /* 0x00000005ff007e24 */ /* 0x000fd8000f8e00ff */
[----:B------:R-:W-:Y:S05]  /*01b0*/  @P0 BRA `(.L_x_3) ;  /* 0x0000000000240947 */ /* 0x000fea0003800000 */
.L_x_4:
[----:B------:R-:W-:Y:S05]  /*01c0*/  NANOSLEEP 0x64 ;  /* 0x000000640000795d */ /* 0x000fea0003800000 */
[----:B------:R-:W-:-:S05]  /*01d0*/  UMOV UR5, 0x10 ;  /* 0x0000001000057882 */ /* 0x000fca0000000000 */
[----:B------:R-:W-:Y:S04]  /*01e0*/  DEPBAR.LE SB1, 0x36 ;  /* 0x00009d800000791a */ /* 0x000fe80000000000 */
[----:B------:R-:W1:Y:S02]  /*01f0*/  UTCATOMSWS.FIND_AND_SET.ALIGN UP1, UR5, UR5 ;  /* 0x00000005000575e3 */ /* 0x000e640008020800 */
[----:B-1----:R-:W-:-:S04]  /*0200*/  PLOP3.LUT P0, PT, PT, PT, UP1, 0x80, 0x8 ;  /* 0x000000000008781c */ /* 0x002fc80003f0f018 */
[----:B------:R-:W-:-:S04]  /*0210*/  SEL R0, RZ, 0xffffffff, !P0 ;  /* 0xffffffffff007807 */ /* 0x000fc80004000000 */
[----:B------:R-:W-:Y:S01]  /*0220*/  ISETP.NE.AND P0, PT, R0, RZ, PT ;  /* 0x000000ff0000720c */ /* 0x000fe20003f05270 */
[----:B------:R-:W-:-:S12]  /*0230*/  IMAD.U32 R0, RZ, RZ, UR5 ;  /* 0x00000005ff007e24 */ /* 0x000fd8000f8e00ff */
[----:B------:R-:W-:Y:S05]  /*0240*/  @!P0 BRA `(.L_x_4) ;  /* 0xfffffffc00dc8947 */ /* 0x000fea000383ffff */
.L_x_3:
[C---:B------:R-:W-:Y:S01]  /*0250*/  VIADD R4, R0.reuse, 0x10 ;  /* 0x0000001000047836 */ /* 0x040fe20000000000 */
[----:B------:R-:W-:Y:S01]  /*0260*/  UMOV UR5, 0x50 ;  /* 0x0000005000057882 */ /* 0x000fe20000000000 */
[----:B------:R-:W-:Y:S01]  /*0270*/  SHF.L.U32 R2, R5, R0, RZ ;  /* 0x0000000005027219 */ /* 0x000fe200000006ff */
[----:B------:R-:W-:Y:S01]  /*0280*/  ULEA UR5, UR6, UR5, 0x18 ;  /* 0x0000000506057291 */ /* 0x000fe2000f8ec0ff */
[----:B------:R-:W-:Y:S01]  /*0290*/  IMAD.SHL.U32 R0, R0, 0x20, RZ ;  /* 0x0000002000007824 */ /* 0x000fe200078e00ff */
[----:B------:R-:W-:-:S04]  /*02a0*/  SHF.L.U32 R5, R7, R4, RZ ;  /* 0x0000000407057219 */ /* 0x000fc800000006ff */
[----:B------:R-:W-:-:S05]  /*02b0*/  LOP3.LUT R2, R5, R2, RZ, 0xfc, !PT ;  /* 0x0000000205027212 */ /* 0x000fca00078efcff */
[----:B------:R1:W-:Y:S04]  /*02c0*/  ATOMS.OR RZ, [UR5], R2 ;  /* 0x00000002ffff798c */ /* 0x0003e8000b000005 */
[----:B------:R1:W-:Y:S01]  /*02d0*/  STS [UR4], R0 ;  /* 0x00000000ff007988 */ /* 0x0003e20008000804 */
[----:B------:R-:W-:Y:S05]  /*02e0*/  BRA `(.L_x_2) ;  /* 0x0000000000107947 */ /* 0x000fea0003800000 */
.L_x_1:
[----:B------:R-:W-:Y:S01]  /*02f0*/  IMAD.MOV.U32 R0, RZ, RZ, -0x1 ;  /* 0xffffffffff007424 */ /* 0x000fe200078e00ff */
[----:B------:R-:W-:-:S04]  /*0300*/  MOV R4, 0x330 ;  /* 0x0000033000047802 */ /* 0x000fc80000000f00 */
[----:B------:R1:W-:Y:S03]  /*0310*/  STS [UR4], R0 ;  /* 0x00000000ff007988 */ /* 0x0003e60008000804 */
[----:B01----:R-:W-:Y:S05]  /*0320*/  CALL.REL.NOINC `($__internal_1_$__cuda_sm10x_tcgen05_guardrail_trap_phase_invalid_during_alloc) ;  /* 0x0000029800787944 */ /* 0x003fea0003c00000 */
.L_x_2:
[----:B------:R-:W-:Y:S05]  /*0330*/  WARPSYNC.ALL ;  /* 0x0000000000007948 */ /* 0x000fea0003800000 */
[----:B------:R-:W-:Y:S01]  /*0340*/  NOP ;  /* 0x0000000000007918 */ /* 0x000fe20000000000 */
.L_x_0:
[----:B------:R-:W2:Y:S01]  /*0350*/  LDC.64 R38, c[0x0][0x398] ;  /* 0x0000e600ff267b82 */ /* 0x000ea20000000a00 */
[----:B------:R-:W3:Y:S01]  /*0360*/  S2R R7, SR_CTAID.X ;  /* 0x0000000000077919 */ /* 0x000ee20000002500 */
[----:B------:R-:W-:Y:S01]  /*0370*/  LOP3.LUT R51, R3, 0x7f, RZ, 0xc0, !PT ;  /* 0x0000007f03337812 */ /* 0x000fe200078ec0ff */
[----:B------:R-:W-:Y:S01]  /*0380*/  UMOV UR11, 0x400 ;  /* 0x00000400000b7882 */ /* 0x000fe20000000000 */
[----:B------:R-:W-:Y:S01]  /*0390*/  PRMT R79, RZ, 0x7610, R79 ;  /* 0x00007610ff4f7816 */ /* 0x000fe2000000004f */
[----:B------:R-:W4:Y:S03]  /*03a0*/  LDCU UR9, c[0x0][0x3a4] ;  /* 0x00007480ff0977ac */ /* 0x000f260008000800 */
[----:B------:R-:W5:Y:S01]  /*03b0*/  S2UR UR5, SR_CgaCtaId ;  /* 0x00000000000579c3 */ /* 0x000f620000008800 */
[----:B------:R-:W1:Y:S01]  /*03c0*/  LDCU.128 UR20, c[0x0][0x380] ;  /* 0x00007000ff1477ac */ /* 0x000e620008000c00 */
[----:B------:R-:W-:-:S06]  /*03d0*/  UMOV UR6, 0x1 ;  /* 0x0000000100067882 */ /* 0x000fcc0000000000 */
[----:B------:R-:W0:Y:S01]  /*03e0*/  LDC.64 R82, c[0x0][0x3a8] ;  /* 0x0000ea00ff527b82 */ /* 0x000e220000000a00 */
[----:B-12---:R-:W-:Y:S01]  /*03f0*/  VIADD R0, R39, 0x1ff ;  /* 0x000001ff27007836 */ /* 0x006fe20000000000 */
[----:B------:R-:W-:-:S06]  /*0400*/  IABS R12, R38 ;  /* 0x00000026000c7213 */ /* 0x000fcc0000000000 */
[----:B------:R-:W-:Y:S01]  /*0410*/  BAR.SYNC.DEFER_BLOCKING 0x0 ;  /* 0x0000000000007b1d */ /* 0x000fe20000010000 */
[----:B------:R-:W-:Y:S02]  /*0420*/  ISETP.NE.AND P6, PT, R38, RZ, PT ;  /* 0x000000ff2600720c */ /* 0x000fe40003fc5270 */
[----:B------:R-:W-:Y:S01]  /*0430*/  SHF.R.S32.HI R5, RZ, 0x1f, R0 ;  /* 0x0000001fff057819 */ /* 0x000fe20000011400 */
[----:B-----5:R-:W-:-:S03]  /*0440*/  ULEA UR11, UR5, UR11, 0x18 ;  /* 0x0000000b050b7291 */ /* 0x020fc6000f8ec0ff */
[----:B------:R-:W-:Y:S02]  /*0450*/  LEA.HI R5, R5, R0, RZ, 0x9 ;  /* 0x0000000005057211 */ /* 0x000fe400078f48ff */
[----:B---3--:R-:W-:Y:S01]  /*0460*/  IABS R8, R7 ;  /* 0x0000000700087213 */ /* 0x008fe20000000000 */
[----:B------:R-:W-:Y:S01]  /*0470*/  UIADD3 UR8, UPT, UPT, UR11, 0xa000, URZ ;  /* 0x0000a0000b087890 */ /* 0x000fe2000fffe0ff */
[----:B------:R-:W-:-:S05]  /*0480*/  SHF.R.S32.HI R5, RZ, 0x9, R5 ;  /* 0x00000009ff057819 */ /* 0x000fca0000011405 */
[----:B------:R-:W-:-:S05]  /*0490*/  IMAD.SHL.U32 R2, R5, 0x8, RZ ;  /* 0x0000000805027824 */ /* 0x000fca00078e00ff */
[-C--:B------:R-:W-:Y:S02]  /*04a0*/  IABS R9, R2.reuse ;  /* 0x0000000200097213 */ /* 0x080fe40000000000 */
[----:B------:R-:W-:Y:S02]  /*04b0*/  IABS R10, R2 ;  /* 0x00000002000a7213 */ /* 0x000fe40000000000 */
[----:B------:R-:W1:Y:S08]  /*04c0*/  I2F.RP R0, R9 ;  /* 0x0000000900007306 */ /* 0x000e700000209400 */
[----:B-1----:R-:W1:Y:S02]  /*04d0*/  MUFU.RCP R0, R0 ;  /* 0x0000000000007308 */ /* 0x002e640000001000 */
[----:B-1----:R-:W-:-:S02]  /*04e0*/  VIADD R4, R0, 0xffffffe ;  /* 0x0ffffffe00047836 */ /* 0x002fc40000000000 */
[----:B------:R-:W-:-:S04]  /*04f0*/  IMAD.MOV R0, RZ, RZ, -R10 ;  /* 0x000000ffff007224 */ /* 0x000fc800078e0a0a */
[----:B------:R1:W2:Y:S02]  /*0500*/  F2I.FTZ.U32.TRUNC.NTZ R5, R4 ;  /* 0x0000000400057305 */ /* 0x0002a4000021f000 */
[----:B-1----:R-:W-:Y:S02]  /*0510*/  IMAD.MOV.U32 R4, RZ, RZ, RZ ;  /* 0x000000ffff047224 */ /* 0x002fe400078e00ff */
[----:B--2---:R-:W-:-:S04]  /*0520*/  IMAD.MOV R6, RZ, RZ, -R5 ;  /* 0x000000ffff067224 */ /* 0x004fc800078e0a05 */
[----:B------:R-:W-:Y:S02]  /*0530*/  IMAD R11, R6, R9, RZ ;  /* 0x00000009060b7224 */ /* 0x000fe400078e02ff */
[----:B------:R-:W-:Y:S02]  /*0540*/  IMAD.MOV.U32 R6, RZ, RZ, R8 ;  /* 0x000000ffff067224 */ /* 0x000fe400078e0008 */
[----:B------:R-:W-:-:S06]  /*0550*/  IMAD.HI.U32 R5, R5, R11, R4 ;  /* 0x0000000b05057227 */ /* 0x000fcc00078e0004 */
[----:B------:R-:W-:-:S04]  /*0560*/  IMAD.HI.U32 R5, R5, R6, RZ ;  /* 0x0000000605057227 */ /* 0x000fc800078e00ff */
[----:B------:R-:W-:-:S05]  /*0570*/  IMAD R0, R5, R0, R6 ;  /* 0x0000000005007224 */ /* 0x000fca00078e0206 */
[----:B------:R-:W-:-:S13]  /*0580*/  ISETP.GT.U32.AND P1, PT, R9, R0, PT ;  /* 0x000000000900720c */ /* 0x000fda0003f24070 */
[----:B------:R-:W-:Y:S02]  /*0590*/  @!P1 IMAD.IADD R0, R0, 0x1, -R9 ;  /* 0x0000000100009824 */ /* 0x000fe400078e0a09 */
[----:B------:R-:W-:Y:S01]  /*05a0*/  @!P1 VIADD R5, R5, 0x1 ;  /* 0x0000000105059836 */ /* 0x000fe20000000000 */
[----:B------:R-:W-:Y:S02]  /*05b0*/  ISETP.NE.AND P1, PT, R2, RZ, PT ;  /* 0x000000ff0200720c */ /* 0x000fe40003f25270 */
[----:B------:R-:W-:Y:S02]  /*05c0*/  ISETP.GE.U32.AND P0, PT, R0, R9, PT ;  /* 0x000000090000720c */ /* 0x000fe40003f06070 */
[----:B------:R-:W-:-:S04]  /*05d0*/  LOP3.LUT R0, R7, R2, RZ, 0x3c, !PT ;  /* 0x0000000207007212 */ /* 0x000fc800078e3cff */
[----:B------:R-:W-:Y:S01]  /*05e0*/  ISETP.GE.AND P2, PT, R0, RZ, PT ;  /* 0x000000ff0000720c */ /* 0x000fe20003f46270 */
[----:B------:R-:W-:-:S06]  /*05f0*/  VIADD R0, R38, 0x7f ;  /* 0x0000007f26007836 */ /* 0x000fcc0000000000 */
[----:B------:R-:W-:-:S04]  /*0600*/  @P0 VIADD R5, R5, 0x1 ;  /* 0x0000000105050836 */ /* 0x000fc80000000000 */
[----:B------:R-:W-:Y:S01]  /*0610*/  IMAD.MOV.U32 R4, RZ, RZ, R5 ;  /* 0x000000ffff047224 */ /* 0x000fe200078e0005 */
[----:B------:R-:W-:-:S03]  /*0620*/  SHF.R.S32.HI R5, RZ, 0x1f, R0 ;  /* 0x0000001fff057819 */ /* 0x000fc60000011400 */
[----:B------:R-:W-:Y:S01]  /*0630*/  @!P2 IMAD.MOV R4, RZ, RZ, -R4 ;  /* 0x000000ffff04a224 */ /* 0x000fe200078e0a04 */
[----:B------:R-:W-:Y:S02]  /*0640*/  @!P1 LOP3.LUT R4, RZ, R2, RZ, 0x33, !PT ;  /* 0x00000002ff049212 */ /* 0x000fe400078e33ff */
[----:B------:R-:W-:-:S03]  /*0650*/  LEA.HI R5, R5, R0, RZ, 0x7 ;  /* 0x0000000005057211 */ /* 0x000fc600078f38ff */
[----:B------:R-:W-:Y:S02]  /*0660*/  IMAD.SHL.U32 R10, R4, 0x8, RZ ;  /* 0x00000008040a7824 */ /* 0x000fe400078e00ff */
[----:B------:R-:W-:-:S03]  /*0670*/  IMAD.MOV R4, RZ, RZ, -R4 ;  /* 0x000000ffff047224 */ /* 0x000fc600078e0a04 */
[----:B------:R-:W-:Y:S01]  /*0680*/  LEA.HI.SX32 R5, R5, -R10, 0x19 ;  /* 0x8000000a05057211 */ /* 0x000fe200078fcaff */
[----:B------:R-:W-:Y:S02]  /*0690*/  IMAD R14, R2, R4, R7 ;  /* 0x00000004020e7224 */ /* 0x000fe400078e0207 */
[----:B------:R-:W-:Y:S01]  /*06a0*/  IMAD.MOV.U32 R4, RZ, RZ, RZ ;  /* 0x000000ffff047224 */ /* 0x000fe200078e00ff */
[----:B------:R-:W-:Y:S02]  /*06b0*/  VIMNMX R13, PT, PT, R5, 0x8, PT ;  /* 0x00000008050d7848 */ /* 0x000fe40003fe0100 */
[----:B------:R-:W-:Y:S02]  /*06c0*/  IABS R11, R14 ;  /* 0x0000000e000b7213 */ /* 0x000fe40000000000 */
[----:B------:R-:W-:-:S04]  /*06d0*/  IABS R9, R13 ;  /* 0x0000000d00097213 */ /* 0x000fc80000000000 */
[----:B------:R-:W1:Y:S08]  /*06e0*/  I2F.RP R0, R9 ;  /* 0x0000000900007306 */ /* 0x000e700000209400 */
[----:B-1----:R-:W1:Y:S02]  /*06f0*/  MUFU.RCP R0, R0 ;  /* 0x0000000000007308 */ /* 0x002e640000001000 */
[----:B-1----:R-:W-:-:S06]  /*0700*/  VIADD R5, R0, 0xffffffe ;  /* 0x0ffffffe00057836 */ /* 0x002fcc0000000000 */
[----:B------:R-:W1:Y:S02]  /*0710*/  F2I.FTZ.U32.TRUNC.NTZ R5, R5 ;  /* 0x0000000500057305 */ /* 0x000e64000021f000 */
[----:B-1----:R-:W-:-:S04]  /*0720*/  IMAD.MOV R6, RZ, RZ, -R5 ;  /* 0x000000ffff067224 */ /* 0x002fc800078e0a05 */
[----:B------:R-:W-:-:S04]  /*0730*/  IMAD.MOV.U32 R2, RZ, RZ, R6 ;  /* 0x000000ffff027224 */ /* 0x000fc800078e0006 */
[----:B------:R-:W-:Y:S01]  /*0740*/  IMAD R7, R2, R9, RZ ;  /* 0x0000000902077224 */ /* 0x000fe200078e02ff */
[----:B------:R-:W-:-:S03]  /*0750*/  IABS R2, R13 ;  /* 0x0000000d00027213 */ /* 0x000fc60000000000 */
[----:B------:R-:W-:Y:S01]  /*0760*/  IMAD.HI.U32 R4, R5, R7, R4 ;  /* 0x0000000705047227 */ /* 0x000fe200078e0004 */
[----:B------:R-:W-:-:S03]  /*0770*/  IABS R5, R39 ;  /* 0x0000002700057213 */ /* 0x000fc60000000000 */
[----:B------:R-:W-:Y:S01]  /*0780*/  IMAD.MOV R0, RZ, RZ, -R2 ;  /* 0x000000ffff007224 */ /* 0x000fe200078e0a02 */
[----:B------:R-:W1:Y:S01]  /*0790*/  I2F.RP R8, R5 ;  /* 0x0000000500087306 */ /* 0x000e620000209400 */
[----:B------:R-:W-:-:S04]  /*07a0*/  IMAD.HI.U32 R4, R4, R11, RZ ;  /* 0x0000000b04047227 */ /* 0x000fc800078e00ff */
[----:B------:R-:W-:-:S03]  /*07b0*/  IMAD R0, R4, R0, R11 ;  /* 0x0000000004007224 */ /* 0x000fc600078e020b */
[----:B------:R-:W2:Y:S02]  /*07c0*/  I2F.RP R2, R12 ;  /* 0x0000000c00027306 */ /* 0x000ea40000209400 */
[----:B------:R-:W-:-:S06]  /*07d0*/  ISETP.GT.U32.AND P1, PT, R9, R0, PT ;  /* 0x000000000900720c */ /* 0x000fcc0003f24070 */
[----:B-1----:R-:W1:Y:S07]  /*07e0*/  MUFU.RCP R8, R8 ;  /* 0x0000000800087308 */ /* 0x002e6e0000001000 */
[----:B------:R-:W-:Y:S01]  /*07f0*/  @!P1 IMAD.IADD R0, R0, 0x1, -R9 ;  /* 0x0000000100009824 */ /* 0x000fe200078e0a09 */
[----:B--2---:R-:W2:Y:S01]  /*0800*/  MUFU.RCP R2, R2 ;  /* 0x0000000200027308 */ /* 0x004ea20000001000 */
[----:B------:R-:W-:Y:S01]  /*0810*/  @!P1 VIADD R4, R4, 0x1 ;  /* 0x0000000104049836 */ /* 0x000fe20000000000 */
[----:B------:R-:W-:-:S02]  /*0820*/  ISETP.NE.AND P1, PT, R13, RZ, PT ;  /* 0x000000ff0d00720c */ /* 0x000fc40003f25270 */
[----:B------:R-:W-:Y:S02]  /*0830*/  ISETP.GE.U32.AND P0, PT, R0, R9, PT ;  /* 0x000000090000720c */ /* 0x000fe40003f06070 */
[----:B------:R-:W-:Y:S01]  /*0840*/  LOP3.LUT R0, R14, R13, RZ, 0x3c, !PT ;  /* 0x0000000d0e007212 */ /* 0x000fe200078e3cff */
[----:B-1----:R-:W-:-:S03]  /*0850*/  VIADD R8, R8, 0xffffffe ;  /* 0x0ffffffe08087836 */ /* 0x002fc60000000000 */
[----:B------:R-:W-:Y:S01]  /*0860*/  ISETP.GE.AND P2, PT, R0, RZ, PT ;  /* 0x000000ff0000720c */ /* 0x000fe20003f46270 */
[----:B------:R-:W1:Y:S06]  /*0870*/  F2I.FTZ.U32.TRUNC.NTZ R11, R8 ;  /* 0x00000008000b7305 */ /* 0x000e6c000021f000 */
[----:B------:R-:W-:Y:S02]  /*0880*/  @P0 VIADD R4, R4, 0x1 ;  /* 0x0000000104040836 */ /* 0x000fe40000000000 */
[----:B--2---:R-:W-:-:S04]  /*0890*/  VIADD R6, R2, 0xffffffe ;  /* 0x0ffffffe02067836 */ /* 0x004fc80000000000 */
[----:B------:R-:W-:Y:S01]  /*08a0*/  @!P2 IMAD.MOV R4, RZ, RZ, -R4 ;  /* 0x000000ffff04a224 */ /* 0x000fe200078e0a04 */
[----:B------:R-:W-:Y:S01]  /*08b0*/  @!P1 LOP3.LUT R4, RZ, R13, RZ, 0x33, !PT ;  /* 0x0000000dff049212 */ /* 0x000fe200078e33ff */
[----:B------:R2:W3:Y:S01]  /*08c0*/  F2I.FTZ.U32.TRUNC.NTZ R7, R6 ;  /* 0x0000000600077305 */ /* 0x0004e2000021f000 */
[----:B-1----:R-:W-:-:S03]  /*08d0*/  IMAD.MOV R2, RZ, RZ, -R11 ;  /* 0x000000ffff027224 */ /* 0x002fc600078e0a0b */
[----:B------:R-:W-:-:S04]  /*08e0*/  IMAD.MOV R0, RZ, RZ, -R4 ;  /* 0x000000ffff007224 */ /* 0x000fc800078e0a04 */
[----:B------:R-:W-:Y:S02]  /*08f0*/  IMAD R0, R13, R0, R14 ;  /* 0x000000000d007224 */ /* 0x000fe400078e020e */
[----:B--2---:R-:W-:Y:S01]  /*0900*/  IMAD.MOV.U32 R6, RZ, RZ, RZ ;  /* 0x000000ffff067224 */ /* 0x004fe200078e00ff */
[----:B------:R-:W1:Y:S01]  /*0910*/  LDS R14, [UR11] ;  /* 0x0000000bff0e7984 */ /* 0x000e620008000800 */
[----:B------:R-:W-:Y:S02]  /*0920*/  IMAD.IADD R0, R10, 0x1, R0 ;  /* 0x000000010a007824 */ /* 0x000fe400078e0200 */
[----:B---3--:R-:W-:Y:S02]  /*0930*/  IMAD.MOV R9, RZ, RZ, -R7 ;  /* 0x000000ffff097224 */ /* 0x008fe400078e0a07 */
[----:B------:R-:W-:Y:S02]  /*0940*/  IMAD R17, R0, 0x80, R51 ;  /* 0x0000008000117824 */ /* 0x000fe400078e0233 */
[----:B------:R-:W-:-:S02]  /*0950*/  IMAD R9, R9, R12, RZ ;  /* 0x0000000c09097224 */ /* 0x000fc400078e02ff */
[----:B------:R-:W-:Y:S01]  /*0960*/  IMAD.MOV.U32 R10, RZ, RZ, RZ ;  /* 0x000000ffff0a7224 */ /* 0x000fe200078e00ff */
[----:B------:R-:W-:Y:S01]  /*0970*/  IABS R0, R17 ;  /* 0x0000001100007213 */ /* 0x000fe20000000000 */
[----:B------:R-:W-:Y:S01]  /*0980*/  IMAD.HI.U32 R6, R7, R9, R6 ;  /* 0x0000000907067227 */ /* 0x000fe200078e0006 */
[--C-:B------:R-:W-:Y:S01]  /*0990*/  SHF.R.U32.HI R7, RZ, 0x5, R3.reuse ;  /* 0x00000005ff077819 */ /* 0x100fe20000011603 */
[----:B------:R2:W-:Y:S01]  /*09a0*/  STL [R1+0x1f0], R17 ;  /* 0x0001f01101007387 */ /* 0x0005e20000100800 */
[----:B------:R-:W-:Y:S01]  /*09b0*/  BAR.SYNC.DEFER_BLOCKING 0x0 ;  /* 0x0000000000007b1d */ /* 0x000fe20000010000 */
[----:B------:R-:W-:Y:S01]  /*09c0*/  IMAD.MOV.U32 R9, RZ, RZ, R0 ;  /* 0x000000ffff097224 */ /* 0x000fe200078e0000 */
[----:B------:R-:W-:Y:S02]  /*09d0*/  SHF.R.U32.HI R0, RZ, 0x5, R3 ;  /* 0x00000005ff007819 */ /* 0x000fe40000011603 */
[----:B------:R-:W-:Y:S01]  /*09e0*/  SGXT.U32 R7, R7, 0x2 ;  /* 0x000000020707781a */ /* 0x000fe20000000000 */
[----:B------:R-:W-:Y:S01]  /*09f0*/  IMAD.HI.U32 R6, R6, R9, RZ ;  /* 0x0000000906067227 */ /* 0x000fe200078e00ff */
[----:B------:R-:W-:-:S02]  /*0a00*/  R2UR UR7, R0 ;  /* 0x00000000000772ca */ /* 0x000fc400000e0000 */
[----:B------:R-:W-:Y:S01]  /*0a10*/  ISETP.GE.AND P1, PT, R17, RZ, PT ;  /* 0x000000ff1100720c */ /* 0x000fe20003f26270 */
[----:B------:R-:W-:Y:S02]  /*0a20*/  IMAD.MOV R6, RZ, RZ, -R6 ;  /* 0x000000ffff067224 */ /* 0x000fe400078e0a06 */
[----:B------:R-:W-:Y:S02]  /*0a30*/  IMAD.SHL.U32 R0, R4, 0x200, RZ ;  /* 0x0000020004007824 */ /* 0x000fe400078e00ff */
[----:B------:R-:W-:Y:S02]  /*0a40*/  IMAD R9, R12, R6, R9 ;  /* 0x000000060c097224 */ /* 0x000fe400078e0209 */
[----:B------:R-:W-:Y:S01]  /*0a50*/  IMAD.MOV.U32 R4, RZ, RZ, R2 ;  /* 0x000000ffff047224 */ /* 0x000fe200078e0002 */
[----:B------:R-:W-:Y:S01]  /*0a60*/  LOP3.LUT R7, R0, R7, RZ, 0xfc, !PT ;  /* 0x0000000700077212 */ /* 0x000fe200078efcff */
[----:B------:R-:W3:Y:S01]  /*0a70*/  LDC R2, c[0x0][0x3a0] ;  /* 0x0000e800ff027b82 */ /* 0x000ee20000000800 */
[----:B------:R-:W-:Y:S01]  /*0a80*/  ISETP.GT.U32.AND P0, PT, R12, R9, PT ;  /* 0x000000090c00720c */ /* 0x000fe20003f04070 */
[----:B------:R-:W-:Y:S01]  /*0a90*/  VIADD R8, R0, UR7 ;  /* 0x0000000700087c36 */ /* 0x000fe20008000000 */
[----:B------:R-:W-:Y:S01]  /*0aa0*/  USHF.L.U32 UR4, UR7, 0x15, URZ ;  /* 0x0000001507047899 */ /* 0x000fe200080006ff */
[----:B------:R-:W-:Y:S01]  /*0ab0*/  IMAD R13, R4, R5, RZ ;  /* 0x00000005040d7224 */ /* 0x000fe200078e02ff */
[----:B------:R-:W-:Y:S01]  /*0ac0*/  IABS R4, R7 ;  /* 0x0000000700047213 */ /* 0x000fe20000000000 */
[----:B------:R-:W-:Y:S01]  /*0ad0*/  VIADD R16, R8, 0x1fc ;  /* 0x000001fc08107836 */ /* 0x000fe20000000000 */
[----:B-1----:R-:W-:Y:S01]  /*0ae0*/  R2UR UR10, R14 ;  /* 0x000000000e0a72ca */ /* 0x002fe200000e0000 */
[----:B------:R-:W-:Y:S01]  /*0af0*/  IMAD.HI.U32 R6, R11, R13, R10 ;  /* 0x0000000d0b067227 */ /* 0x000fe200078e000a */
[----:B------:R-:W-:-:S02]  /*0b00*/  ULOP3.LUT UR4, UR4, 0x600000, URZ, 0xc0, !UPT ;  /* 0x0060000004047892 */ /* 0x000fc4000f8ec0ff */
[----:B------:R-:W-:Y:S01]  /*0b10*/  IABS R15, R16 ;  /* 0x00000010000f7213 */ /* 0x000fe20000000000 */
[----:B------:R-:W-:Y:S01]  /*0b20*/  IMAD.MOV.U32 R11, RZ, RZ, R4 ;  /* 0x000000ffff0b7224 */ /* 0x000fe200078e0004 */
[----:B------:R-:W-:Y:S01]  /*0b30*/  ISETP.GE.AND P2, PT, R16, RZ, PT ;  /* 0x000000ff1000720c */ /* 0x000fe20003f46270 */
[----:B------:R-:W-:Y:S02]  /*0b40*/  @!P0 IMAD.IADD R9, R9, 0x1, -R12 ;  /* 0x0000000109098824 */ /* 0x000fe400078e0a0c */
[----:B------:R-:W-:-:S03]  /*0b50*/  IMAD.HI.U32 R10, R6, R15, RZ ;  /* 0x0000000f060a7227 */ /* 0x000fc600078e00ff */
[----:B------:R-:W-:Y:S01]  /*0b60*/  ISETP.GT.U32.AND P0, PT, R12, R9, PT ;  /* 0x000000090c00720c */ /* 0x000fe20003f04070 */
[----:B------:R-:W-:Y:S01]  /*0b70*/  IMAD.MOV R10, RZ, RZ, -R10 ;  /* 0x000000ffff0a7224 */ /* 0x000fe200078e0a0a */
[----:B------:R-:W-:Y:S01]  /*0b80*/  UIADD3 UR12, UPT, UPT, UR10, UR4, URZ ;  /* 0x000000040a0c7290 */ /* 0x000fe2000fffe0ff */
[----:B------:R-:W-:-:S04]  /*0b90*/  IMAD.HI.U32 R4, R6, R11, RZ ;  /* 0x0000000b06047227 */ /* 0x000fc800078e00ff */
[----:B------:R-:W-:Y:S02]  /*0ba0*/  IMAD R15, R5, R10, R15 ;  /* 0x0000000a050f7224 */ /* 0x000fe400078e020f */
[----:B---3--:R-:W-:Y:S02]  /*0bb0*/  VIADD R10, R2, 0xfffffffe ;  /* 0xfffffffe020a7836 */ /* 0x008fe40000000000 */
[----:B------:R-:W-:Y:S02]  /*0bc0*/  IMAD.MOV R4, RZ, RZ, -R4 ;  /* 0x000000ffff047224 */ /* 0x000fe400078e0a04 */
[----:B------:R-:W-:Y:S01]  /*0bd0*/  @!P0 IMAD.IADD R9, R9, 0x1, -R12 ;  /* 0x0000000109098824 */ /* 0x000fe200078e0a0c */
[----:B------:R-:W-:Y:S01]  /*0be0*/  ISETP.GE.U32.AND P3, PT, R10, 0x7fffffdf, PT ;  /* 0x7fffffdf0a00780c */ /* 0x000fe20003f66070 */
[----:B------:R-:W-:Y:S02]  /*0bf0*/  VIADD R13, R2, 0xffffffff ;  /* 0xffffffff020d7836 */ /* 0x000fe40000000000 */
[----:B------:R-:W-:-:S02]  /*0c00*/  IMAD R4, R5, R4, R11 ;  /* 0x0000000405047224 */ /* 0x000fc400078e020b */
[C---:B------:R-:W-:Y:S01]  /*0c10*/  VIADD R11, R2.reuse, 0xfffffffd ;  /* 0xfffffffd020b7836 */ /* 0x040fe20000000000 */
[----:B------:R-:W-:Y:S01]  /*0c20*/  ISETP.GE.U32.AND P0, PT, R13, 0x7fffffe0, PT ;  /* 0x7fffffe00d00780c */ /* 0x000fe20003f06070 */
[C---:B------:R-:W-:Y:S02]  /*0c30*/  VIADD R12, R2.reuse, 0xfffffffc ;  /* 0xfffffffc020c7836 */ /* 0x040fe40000000000 */
[----:B------:R-:W-:Y:S01]  /*0c40*/  IMAD.MOV.U32 R10, RZ, RZ, R9 ;  /* 0x000000ffff0a7224 */ /* 0x000fe200078e0009 */
[----:B------:R-:W-:Y:S01]  /*0c50*/  ISETP.GE.U32.AND P5, PT, R11, 0x7fffffde, PT ;  /* 0x7fffffde0b00780c */ /* 0x000fe20003fa6070 */
[----:B------:R-:W-:Y:S01]  /*0c60*/  VIADD R13, R2, 0xfffffffb ;  /* 0xfffffffb020d7836 */ /* 0x000fe20000000000 */
[----:B------:R-:W-:Y:S01]  /*0c70*/  ISETP.GE.U32.AND P4, PT, R12, 0x7fffffdd, PT ;  /* 0x7fffffdd0c00780c */ /* 0x000fe20003f86070 */
[----:B------:R-:W-:Y:S01]  /*0c80*/  @!P1 IMAD.MOV R10, RZ, RZ, -R10 ;  /* 0x000000ffff0a9224 */ /* 0x000fe200078e0a0a */
[----:B------:R-:W-:Y:S02]  /*0c90*/  ISETP.NE.U32.AND P1, PT, R51, RZ, PT ;  /* 0x000000ff3300720c */ /* 0x000fe40003f25070 */
[----:B------:R-:W-:Y:S01]  /*0ca0*/  @!P6 LOP3.LUT R10, RZ, R38, RZ, 0x33, !PT ;  /* 0x00000026ff0ae212 */ /* 0x000fe200078e33ff */
[----:B0-2-4-:R-:W-:Y:S10]  /*0cb0*/  BRA.U UP0, `(.L_x_5) ;  /* 0x0000000100187547 */ /* 0x015ff4000b800000 */
[----:B------:R-:W-:Y:S01]  /*0cc0*/  ELECT P6, URZ, PT ;  /* 0x0000000000ff782f */ /* 0x000fe200038c0000 */
[----:B------:R-:W-:Y:S01]  /*0cd0*/  IMAD.MOV.U32 R9, RZ, RZ, 0x1 ;  /* 0x00000001ff097424 */ /* 0x000fe200078e00ff */
[----:B------:R-:W-:Y:S01]  /*0ce0*/  UMOV UR4, 0x40 ;  /* 0x0000004000047882 */ /* 0x000fe20000000000 */
[----:B------:R-:W-:Y:S01]  /*0cf0*/  UVIRTCOUNT.DEALLOC.SMPOOL 0x80 ;  /* 0x000000800000784c */ /* 0x000fe20000000000 */
[----:B------:R-:W-:-:S09]  /*0d00*/  ULEA UR4, UR5, UR4, 0x18 ;  /* 0x0000000405047291 */ /* 0x000fd2000f8ec0ff */
[----:B------:R0:W-:Y:S03]  /*0d10*/  @P6 STS.U8 [UR4], R9 ;  /* 0x00000009ff006988 */ /* 0x0001e60008000004 */
.L_x_5:
[----:B------:R-:W-:Y:S01]  /*0d20*/  STTM.x64 tmem[UR12], RZ ;  /* 0x000000ff000079ed */ /* 0x000fe2000834000c */
[----:B------:R-:W-:Y:S01]  /*0d30*/  STTM.x64 tmem[UR12+0x40], RZ ;  /* 0x000040ff000079ed */ /* 0x000fe2000834000c */
[----:B------:R-:W-:Y:S01]  /*0d40*/  STTM.x64 tmem[UR12+0x80], RZ ;  /* 0x000080ff000079ed */ /* 0x000fe2000834000c */
[----:B------:R-:W-:Y:S01]  /*0d50*/  STTM.x64 tmem[UR12+0xc0], RZ ;  /* 0x0000c0ff000079ed */ /* 0x000fe2000834000c */
[----:B------:R-:W-:Y:S01]  /*0d60*/  STTM.x64 tmem[UR12+0x100], RZ ;  /* 0x000100ff000079ed */ /* 0x000fe2000834000c */
[----:B------:R-:W-:Y:S01]  /*0d70*/  STTM.x64 tmem[UR12+0x140], RZ ;  /* 0x000140ff000079ed */ /* 0x000fe2000834000c */
[----:B------:R-:W-:Y:S01]  /*0d80*/  STTM.x64 tmem[UR12+0x180], RZ ;  /* 0x000180ff000079ed */ /* 0x000fe2000834000c */
[----:B------:R-:W-:Y:S01]  /*0d90*/  STTM.x64 tmem[UR12+0x1c0], RZ ;  /* 0x0001c0ff000079ed */ /* 0x000fe2000834000c */
[----:B------:R-:W1:Y:S02]  /*0da0*/  FENCE.VIEW.ASYNC.T ;  /* 0x00000000000073c6 */ /* 0x000e640000000200 */
[----:B-1----:R-:W-:Y:S01]  /*0db0*/  VOTEU.ALL UP1, P1 ;  /* 0x0000000000ff7886 */ /* 0x002fe20000820000 */
[----:B------:R-:W-:Y:S01]  /*0dc0*/  VOTEU.ALL UP2, P1 ;  /* 0x0000000000ff7886 */ /* 0x000fe20000840000 */
[----:B------:R-:W-:-:S02]  /*0dd0*/  IMAD R10, R10, UR9, RZ ;  /* 0x000000090a0a7c24 */ /* 0x000fc4000f8e02ff */
[----:B------:R-:W-:Y:S01]  /*0de0*/  IMAD.SHL.U32 R14, R82, 0x2, RZ ;  /* 0x00000002520e7824 */ /* 0x000fe200078e00ff */
[----:B------:R-:W-:-:S04]  /*0df0*/  @!UP1 UIADD3 UR4, UPT, UPT, -UR6, 0x100000, URZ ;  /* 0x0010000006049890 */ /* 0x000fc8000fffe1ff */
[----:B------:R-:W-:Y:S02]  /*0e00*/  @!UP1 USHF.L.U32 UR5, UR4, 0xb, URZ ;  /* 0x0000000b04059899 */ /* 0x000fe400080006ff */
[----:B------:R-:W-:Y:S01]  /*0e10*/  @!UP1 USHF.L.U32 UR4, UR4, 0x1, URZ ;  /* 0x0000000104049899 */ /* 0x000fe200080006ff */
[----:B------:R-:W-:Y:S01]  /*0e20*/  BAR.SYNC.DEFER_BLOCKING 0x0 ;  /* 0x0000000000007b1d */ /* 0x000fe20000010000 */
[----:B0-----:R-:W-:Y:S02]  /*0e30*/  SHF.R.S32.HI R9, RZ, 0x1f, R10 ;  /* 0x0000001fff097819 */ /* 0x001fe4000001140a */
[----:B------:R-:W-:Y:S02]  /*0e40*/  PRMT R113, RZ, 0x7610, R113 ;  /* 0x00007610ff717816 */ /* 0x000fe40000000071 */
[----:B------:R-:W-:Y:S02]  /*0e50*/  PRMT R112, RZ, 0x7610, R112 ;  /* 0x00007610ff707816 */ /* 0x000fe40000000070 */
[----:B------:R-:W-:Y:S01]  /*0e60*/  PRMT R111, RZ, 0x7610, R111 ;  /* 0x00007610ff6f7816 */ /* 0x000fe2000000006f */
[----:B------:R0:W-:Y:S01]  /*0e70*/  STL [R1+0x150], R10 ;  /* 0x0001500a01007387 */ /* 0x0001e20000100800 */
[----:B------:R-:W-:-:S02]  /*0e80*/  VIADD R20, R2, 0xffffffe5 ;  /* 0xffffffe502147836 */ /* 0x000fc40000000000 */
[C---:B------:R-:W-:Y:S01]  /*0e90*/  VIADD R22, R2.reuse, 0xffffffe6 ;  /* 0xffffffe602167836 */ /* 0x040fe20000000000 */
[----:B------:R1:W-:Y:S01]  /*0ea0*/  STL [R1+0x1f4], R9 ;  /* 0x0001f40901007387 */ /* 0x0003e20000100800 */
[C---:B------:R-:W-:Y:S02]  /*0eb0*/  VIADD R52, R2.reuse, 0xffffffe0 ;  /* 0xffffffe002347836 */ /* 0x040fe40000000000 */
[C---:B------:R-:W-:Y:S02]  /*0ec0*/  VIADD R23, R2.reuse, 0xffffffe2 ;  /* 0xffffffe202177836 */ /* 0x040fe40000000000 */
[----:B------:R-:W-:Y:S01]  /*0ed0*/  VIADD R24, R2, 0xffffffe3 ;  /* 0xffffffe302187836 */ /* 0x000fe20000000000 */
[----:B0-----:R-:W-:Y:S01]  /*0ee0*/  IADD3 R10, P6, PT, R10, UR20, RZ ;  /* 0x000000140a0a7c10 */ /* 0x001fe2000ffde0ff */
[----:B------:R-:W-:Y:S02]  /*0ef0*/  VIADD R25, R2, 0xffffffe7 ;  /* 0xffffffe702197836 */ /* 0x000fe40000000000 */
[----:B------:R-:W-:Y:S01]  /*0f00*/  IMAD.SHL.U32 R28, R82, 0x4, RZ ;  /* 0x00000004521c7824 */ /* 0x000fe200078e00ff */
[----:B------:R-:W-:Y:S01]  /*0f10*/  IADD3.X R11, PT, PT, R9, UR21, RZ, P6, !PT ;  /* 0x00000015090b7c10 */ /* 0x000fe2000b7fe4ff */
[----:B------:R-:W0:Y:S01]  /*0f20*/  LDCU UR9, c[0x0][0x3b0] ;  /* 0x00007600ff0977ac */ /* 0x000e220008000800 */
[----:B------:R-:W2:Y:S02]  /*0f30*/  FENCE.VIEW.ASYNC.S ;  /* 0x00000000000073c6 */ /* 0x000ea40000000000 */
[----:B--2---:R2:W3:Y:S02]  /*0f40*/  @!UP2 SYNCS.EXCH.64 URZ, [UR8], UR4 ;  /* 0x0000000408ffa5b2 */ /* 0x0044e40008000100 */
[----:B---3--:R-:W-:Y:S01]  /*0f50*/  BAR.SYNC.DEFER_BLOCKING 0x0 ;  /* 0x0000000000007b1d */ /* 0x008fe20000010000 */
[----:B-1----:R-:W-:-:S02]  /*0f60*/  SHF.R.S32.HI R9, RZ, 0x1f, R82 ;  /* 0x0000001fff097819 */ /* 0x002fc40000011452 */
[----:B------:R-:W-:Y:S02]  /*0f70*/  IADD3 R12, P6, PT, R10, R82, RZ ;  /* 0x000000520a0c7210 */ /* 0x000fe40007fde0ff */
[----:B------:R-:W-:Y:S01]  /*0f80*/  SHF.R.S32.HI R18, RZ, 0x1f, R14 ;  /* 0x0000001fff127819 */ /* 0x000fe2000001140e */
[----:B------:R1:W-:Y:S04]  /*0f90*/  STL [R1+0x1d0], R9 ;  /* 0x0001d00901007387 */ /* 0x0003e80000100800 */
[----:B------:R3:W-:Y:S04]  /*0fa0*/  STL [R1+0x1cc], R14 ;  /* 0x0001cc0e01007387 */ /* 0x0007e80000100800 */
[----:B------:R4:W-:Y:S04]  /*0fb0*/  STL [R1+0x26c], R18 ;  /* 0x00026c1201007387 */ /* 0x0009e80000100800 */
[----:B------:R-:W5:Y:S01]  /*0fc0*/  @!P0 LDG.E.U8 R79, desc[UR24][R10.64] ;  /* 0x000000180a4f8981 */ /* 0x000f62000c1e1100 */
[----:B------:R-:W-:Y:S01]  /*0fd0*/  ISETP.GE.U32.AND P0, PT, R13, 0x7fffffdc, PT ;  /* 0x7fffffdc0d00780c */ /* 0x000fe20003f06070 */
[----:B------:R-:W-:Y:S01]  /*0fe0*/  IMAD.X R13, R9, 0x1, R11, P6 ;  /* 0x00000001090d7824 */ /* 0x000fe200030e060b */
[----:B------:R-:W-:Y:S01]  /*0ff0*/  IADD3 R16, P6, PT, R14, R10, RZ ;  /* 0x0000000a0e107210 */ /* 0x000fe20007fde0ff */
[----:B-1----:R-:W-:-:S02]  /*1000*/  VIADD R9, R2, 0xfffffffa ;  /* 0xfffffffa02097836 */ /* 0x002fc40000000000 */
[----:B---3--:R-:W-:Y:S01]  /*1010*/  IMAD R14, R82, 0x3, RZ ;  /* 0x00000003520e7824 */ /* 0x008fe200078e02ff */
[----:B------:R1:W3:Y:S01]  /*1020*/  @!P3 LDG.E.U8 R113, desc[UR24][R12.64] ;  /* 0x000000180c71b981 */ /* 0x0002e2000c1e1100 */
[----:B------:R-:W-:Y:S01]  /*1030*/  IMAD.X R17, R18, 0x1, R11, P6 ;  /* 0x0000000112117824 */ /* 0x000fe200030e060b */
[----:B------:R-:W-:Y:S01]  /*1040*/  ISETP.GE.U32.AND P3, PT, R9, 0x7fffffdb, PT ;  /* 0x7fffffdb0900780c */ /* 0x000fe20003f66070 */
[----:B------:R-:W-:Y:S01]  /*1050*/  VIADD R9, R2, 0xfffffff9 ;  /* 0xfffffff902097836 */ /* 0x000fe20000000000 */
[----:B----4-:R-:W-:Y:S01]  /*1060*/  IADD3 R18, P6, PT, R14, R10, RZ ;  /* 0x0000000a0e127210 */ /* 0x010fe20007fde0ff */
[----:B------:R4:W-:Y:S04]  /*1070*/  STL [R1+0x1c8], R14 ;  /* 0x0001c80e01007387 */ /* 0x0009e80000100800 */
[----:B------:R0:W2:Y:S01]  /*1080*/  @!P5 LDG.E.U8 R112, desc[UR24][R16.64] ;  /* 0x000000181070d981 */ /* 0x0000a2000c1e1100 */
[----:B-1----:R-:W-:-:S02]  /*1090*/  SHF.R.S32.HI R12, RZ, 0x1f, R14 ;  /* 0x0000001fff0c7819 */ /* 0x002fc4000001140e */
[----:B------:R-:W-:Y:S01]  /*10a0*/  ISETP.GE.U32.AND P5, PT, R9, 0x7fffffda, PT ;  /* 0x7fffffda0900780c */ /* 0x000fe20003fa6070 */
[C---:B------:R-:W-:Y:S02]  /*10b0*/  VIADD R9, R2.reuse, 0xffffffed ;  /* 0xffffffed02097836 */ /* 0x040fe40000000000 */
[----:B----4-:R-:W-:Y:S02]  /*10c0*/  VIADD R14, R2, 0xffffffec ;  /* 0xffffffec020e7836 */ /* 0x010fe40000000000 */
[----:B------:R-:W-:Y:S01]  /*10d0*/  IMAD.X R19, R12, 0x1, R11, P6 ;  /* 0x000000010c137824 */ /* 0x000fe200030e060b */
[----:B------:R1:W-:Y:S02]  /*10e0*/  STL [R1+0x268], R12 ;  /* 0x0002680c01007387 */ /* 0x0003e40000100800 */
[----:B------:R-:W-:Y:S02]  /*10f0*/  ISETP.GE.U32.AND P6, PT, R14, 0x7fffffcd, PT ;  /* 0x7fffffcd0e00780c */ /* 0x000fe40003fc6070 */
[----:B------:R4:W2:Y:S01]  /*1100*/  @!P4 LDG.E.U8 R111, desc[UR24][R18.64] ;  /* 0x00000018126fc981 */ /* 0x0008a2000c1e1100 */
[----:B------:R-:W-:Y:S01]  /*1110*/  ISETP.GE.U32.AND P4, PT, R9, 0x7fffffce, PT ;  /* 0x7fffffce0900780c */ /* 0x000fe20003f86070 */
[----:B------:R-:W-:-:S02]  /*1120*/  VIADD R9, R2, 0xffffffef ;  /* 0xffffffef02097836 */ /* 0x000fc40000000000 */
[----:B-1----:R-:W-:Y:S01]  /*1130*/  VIADD R12, R2, 0xffffffee ;  /* 0xffffffee020c7836 */ /* 0x002fe20000000000 */
[----:B------:R-:W-:Y:S02]  /*1140*/  SEL R14, RZ, 0x1, P6 ;  /* 0x00000001ff0e7807 */ /* 0x000fe40003000000 */
[----:B0-----:R-:W-:Y:S02]  /*1150*/  SEL R17, RZ, 0x1fffe, P4 ;  /* 0x0001fffeff117807 */ /* 0x001fe40002000000 */
[----:B------:R-:W-:Y:S01]  /*1160*/  ISETP.GE.U32.AND P6, PT, R12, 0x7fffffcf, PT ;  /* 0x7fffffcf0c00780c */ /* 0x000fe20003fc6070 */
[C---:B------:R-:W-:Y:S01]  /*1170*/  VIADD R12, R2.reuse, 0xffffffe8 ;  /* 0xffffffe8020c7836 */ /* 0x040fe20000000000 */
[----:B------:R-:W-:Y:S01]  /*1180*/  ISETP.GE.U32.AND P4, PT, R9, 0x7fffffd0, PT ;  /* 0x7fffffd00900780c */ /* 0x000fe20003f86070 */
[C---:B------:R-:W-:Y:S01]  /*1190*/  VIADD R9, R2.reuse, 0xffffffe9 ;  /* 0xffffffe902097836 */ /* 0x040fe20000000000 */
[----:B------:R-:W-:Y:S01]  /*11a0*/  SEL R13, RZ, 0x4, P6 ;  /* 0x00000004ff0d7807 */ /* 0x000fe20003000000 */
[----:B------:R-:W-:Y:S01]  /*11b0*/  VIADD R16, R2, 0xffffffea ;  /* 0xffffffea02107836 */ /* 0x000fe20000000000 */
[----:B------:R-:W-:-:S02]  /*11c0*/  ISETP.GE.U32.AND P6, PT, R12, 0x7fffffc9, PT ;  /* 0x7fffffc90c00780c */ /* 0x000fc40003fc6070 */
[----:B------:R-:W-:Y:S02]  /*11d0*/  SEL R12, RZ, 0x7fff8, P4 ;  /* 0x0007fff8ff0c7807 */ /* 0x000fe40002000000 */
[----:B------:R-:W-:Y:S01]  /*11e0*/  ISETP.GE.U32.AND P4, PT, R9, 0x7fffffca, PT ;  /* 0x7fffffca0900780c */ /* 0x000fe20003f86070 */
[----:B------:R-:W-:Y:S01]  /*11f0*/  VIADD R9, R2, 0xffffffeb ;  /* 0xffffffeb02097836 */ /* 0x000fe20000000000 */
[----:B----4-:R-:W-:Y:S02]  /*1200*/  SEL R18, RZ, 0x1, P6 ;  /* 0x00000001ff127807 */ /* 0x010fe40003000000 */
[----:B------:R-:W-:Y:S01]  /*1210*/  ISETP.GE.U32.AND P6, PT, R16, 0x7fffffcb, PT ;  /* 0x7fffffcb1000780c */ /* 0x000fe20003fc6070 */
[----:B------:R-:W-:Y:S01]  /*1220*/  VIADD R16, R2, 0xffffffe4 ;  /* 0xffffffe402107836 */ /* 0x000fe20000000000 */
[----:B------:R-:W-:Y:S02]  /*1230*/  SEL R19, RZ, 0x1fffe, P4 ;  /* 0x0001fffeff137807 */ /* 0x000fe40002000000 */
[----:B------:R-:W-:-:S02]  /*1240*/  ISETP.GE.U32.AND P4, PT, R9, 0x7fffffcc, PT ;  /* 0x7fffffcc0900780c */ /* 0x000fc40003f86070 */
[----:B------:R-:W-:Y:S02]  /*1250*/  SEL R9, RZ, 0x4, P6 ;  /* 0x00000004ff097807 */ /* 0x000fe40003000000 */
[----:B------:R-:W-:Y:S02]  /*1260*/  ISETP.GE.U32.AND P6, PT, R16, 0x7fffffc5, PT ;  /* 0x7fffffc51000780c */ /* 0x000fe40003fc6070 */
[----:B------:R-:W-:Y:S02]  /*1270*/  SEL R16, RZ, 0x7fff8, P4 ;  /* 0x0007fff8ff107807 */ /* 0x000fe40002000000 */
[----:B------:R-:W-:Y:S01]  /*1280*/  ISETP.GE.U32.AND P4, PT, R20, 0x7fffffc6, PT ;  /* 0x7fffffc61400780c */ /* 0x000fe20003f86070 */
[----:B------:R-:W-:Y:S01]  /*1290*/  VIADD R20, R2, 0xffffffe1 ;  /* 0xffffffe102147836 */ /* 0x000fe20000000000 */
[----:B------:R-:W-:Y:S02]  /*12a0*/  SEL R21, RZ, 0x1, P6 ;  /* 0x00000001ff157807 */ /* 0x000fe40003000000 */
[----:B------:R-:W-:-:S02]  /*12b0*/  ISETP.GE.U32.AND P6, PT, R22, 0x7fffffc7, PT ;  /* 0x7fffffc71600780c */ /* 0x000fc40003fc6070 */
[----:B------:R-:W-:Y:S02]  /*12c0*/  SEL R22, RZ, 0x1fffe, P4 ;  /* 0x0001fffeff167807 */ /* 0x000fe40002000000 */
[----:B------:R-:W-:-:S04]  /*12d0*/  ISETP.GE.U32.AND P4, PT, R20, 0x7fffffc2, PT ;  /* 0x7fffffc21400780c */ /* 0x000fc80003f86070 */
[----:B------:R-:W-:Y:S02]  /*12e0*/  SEL R26, RZ, 0x1fffe, P4 ;  /* 0x0001fffeff1a7807 */ /* 0x000fe40002000000 */
[----:B------:R-:W-:Y:S01]  /*12f0*/  ISETP.GE.U32.AND P4, PT, R52, 0x7fffffc1, PT ;  /* 0x7fffffc13400780c */ /* 0x000fe20003f86070 */
[----:B------:R-:W-:Y:S01]  /*1300*/  IMAD.IADD R14, R14, 0x1, R17 ;  /* 0x000000010e0e7824 */ /* 0x000fe200078e0211 */
[----:B------:R-:W-:Y:S02]  /*1310*/  SEL R20, RZ, 0x4, P6 ;  /* 0x00000004ff147807 */ /* 0x000fe40003000000 */
[----:B------:R-:W-:Y:S02]  /*1320*/  ISETP.GE.U32.AND P6, PT, R23, 0x7fffffc3, PT ;  /* 0x7fffffc31700780c */ /* 0x000fe40003fc6070 */
[----:B------:R-:W-:Y:S02]  /*1330*/  SEL R17, RZ, 0x1, P4 ;  /* 0x00000001ff117807 */ /* 0x000fe40002000000 */
[----:B------:R-:W-:-:S02]  /*1340*/  SEL R23, RZ, 0x4, P6 ;  /* 0x00000004ff177807 */ /* 0x000fc40003000000 */
[----:B------:R-:W-:Y:S01]  /*1350*/  ISETP.GE.U32.AND P6, PT, R24, 0x7fffffc4, PT ;  /* 0x7fffffc41800780c */ /* 0x000fe20003fc6070 */
[----:B------:R-:W-:Y:S01]  /*1360*/  IMAD.IADD R17, R17, 0x1, R26 ;  /* 0x0000000111117824 */ /* 0x000fe200078e021a */
[----:B------:R-:W-:Y:S01]  /*1370*/  LOP3.LUT R14, R14, 0x3, RZ, 0xc0, !PT ;  /* 0x000000030e0e7812 */ /* 0x000fe200078ec0ff */
[----:B------:R-:W-:Y:S01]  /*1380*/  IMAD.IADD R18, R18, 0x1, R19 ;  /* 0x0000000112127824 */ /* 0x000fe200078e0213 */
[----:B------:R-:W-:Y:S01]  /*1390*/  SEL R24, RZ, 0x7fff8, P6 ;  /* 0x0007fff8ff187807 */ /* 0x000fe20003000000 */
[----:B------:R-:W-:Y:S01]  /*13a0*/  IMAD.IADD R21, R21, 0x1, R22 ;  /* 0x0000000115157824 */ /* 0x000fe200078e0216 */
[----:B------:R-:W-:Y:S02]  /*13b0*/  ISETP.GE.U32.AND P6, PT, R25, 0x7fffffc8, PT ;  /* 0x7fffffc81900780c */ /* 0x000fe40003fc6070 */
[----:B------:R-:W-:Y:S02]  /*13c0*/  LOP3.LUT R17, R17, 0x3, RZ, 0xc0, !PT ;  /* 0x0000000311117812 */ /* 0x000fe400078ec0ff */
[----:B------:R-:W-:-:S02]  /*13d0*/  IADD3 R14, PT, PT, R14, R12, R13 ;  /* 0x0000000c0e0e7210 */ /* 0x000fc40007ffe00d */
[----:B------:R-:W-:Y:S02]  /*13e0*/  LOP3.LUT R18, R18, 0x3, RZ, 0xc0, !PT ;  /* 0x0000000312127812 */ /* 0x000fe400078ec0ff */
[----:B------:R-:W-:Y:S02]  /*13f0*/  SEL R13, RZ, 0x7fff8, P6 ;  /* 0x0007fff8ff0d7807 */ /* 0x000fe40003000000 */
[----:B------:R-:W-:Y:S02]  /*1400*/  IADD3 R17, PT, PT, R17, R24, R23 ;  /* 0x0000001811117210 */ /* 0x000fe40007ffe017 */
[----:B------:R-:W-:Y:S02]  /*1410*/  LOP3.LUT R21, R21, 0x3, RZ, 0xc0, !PT ;  /* 0x0000000315157812 */ /* 0x000fe400078ec0ff */
[----:B------:R-:W-:Y:S02]  /*1420*/  SHF.R.S32.HI R27, RZ, 0x1f, R28 ;  /* 0x0000001fff1b7819 */ /* 0x000fe4000001141c */
[----:B------:R-:W-:-:S02]  /*1430*/  IADD3 R12, P6, PT, R28, R10, RZ ;  /* 0x0000000a1c0c7210 */ /* 0x000fc40007fde0ff */
[----:B------:R-:W-:Y:S01]  /*1440*/  IADD3 R9, PT, PT, R18, R16, R9 ;  /* 0x0000001012097210 */ /* 0x000fe20007ffe009 */
[----:B------:R-:W-:Y:S01]  /*1450*/  IMAD R16, R82, 0x5, RZ ;  /* 0x0000000552107824 */ /* 0x000fe200078e02ff */
[----:B------:R-:W-:Y:S01]  /*1460*/  IADD3 R20, PT, PT, R21, R13, R20 ;  /* 0x0000000d15147210 */ /* 0x000fe20007ffe014 */
[----:B------:R-:W-:Y:S01]  /*1470*/  IMAD.X R13, R27, 0x1, R11, P6 ;  /* 0x000000011b0d7824 */ /* 0x000fe200030e060b */
[----:B------:R-:W-:Y:S02]  /*1480*/  LOP3.LUT R17, R17, 0xf, RZ, 0xc0, !PT ;  /* 0x0000000f11117812 */ /* 0x000fe400078ec0ff */
[----:B------:R-:W-:Y:S01]  /*1490*/  PRMT R110, RZ, 0x7610, R110 ;  /* 0x00007610ff6e7816 */ /* 0x000fe2000000006e */
[----:B------:R-:W-:Y:S01]  /*14a0*/  STL [R1+0x1c4], R28 ;  /* 0x0001c41c01007387 */ /* 0x000fe20000100800 */
[----:B------:R-:W-:Y:S01]  /*14b0*/  SHF.R.S32.HI R18, RZ, 0x1f, R16 ;  /* 0x0000001fff127819 */ /* 0x000fe20000011410 */
[----:B------:R-:W-:Y:S02]  /*14c0*/  IMAD R17, R20, 0x10, R17 ;  /* 0x0000001014117824 */ /* 0x000fe400078e0211 */
[----:B------:R-:W-:Y:S01]  /*14d0*/  STL [R1+0x264], R27 ;  /* 0x0002641b01007387 */ /* 0x000fe20000100800 */
[----:B------:R-:W-:-:S03]  /*14e0*/  IMAD.SHL.U32 R9, R9, 0x100, RZ ;  /* 0x0000010009097824 */ /* 0x000fc600078e00ff */
[----:B------:R0:W-:Y:S04]  /*14f0*/  STL [R1+0x1c0], R16 ;  /* 0x0001c01001007387 */ /* 0x0001e80000100800 */
[----:B------:R1:W4:Y:S01]  /*1500*/  @!P0 LDG.E.U8 R110, desc[UR24][R12.64] ;  /* 0x000000180c6e8981 */ /* 0x000322000c1e1100 */
[----:B------:R-:W-:Y:S02]  /*1510*/  LOP3.LUT R19, R17, 0xff, RZ, 0xc0, !PT ;  /* 0x000000ff11137812 */ /* 0x000fe400078ec0ff */
[----:B0-----:R-:W-:Y:S01]  /*1520*/  IADD3 R16, P6, PT, R16, R10, RZ ;  /* 0x0000000a10107210 */ /* 0x001fe20007fde0ff */
[----:B-1----:R-:W-:Y:S01]  /*1530*/  IMAD R12, R82, 0x6, RZ ;  /* 0x00000006520c7824 */ /* 0x002fe200078e02ff */
[----:B------:R-:W-:Y:S01]  /*1540*/  LOP3.LUT R9, R9, 0xf00, RZ, 0xe2, !PT ;  /* 0x00000f0009097812 */ /* 0x000fe200078ee2ff */
[----:B------:R0:W-:Y:S02]  /*1550*/  STL [R1+0x260], R18 ;  /* 0x0002601201007387 */ /* 0x0001e40000100800 */
[----:B------:R-:W-:Y:S01]  /*1560*/  IMAD.X R17, R18, 0x1, R11, P6 ;  /* 0x0000000112117824 */ /* 0x000fe200030e060b */
[----:B------:R-:W-:Y:S01]  /*1570*/  PRMT R109, RZ, 0x7610, R109 ;  /* 0x00007610ff6d7816 */ /* 0x000fe2000000006d */
[----:B------:R1:W-:Y:S01]  /*1580*/  STL [R1+0x1bc], R12 ;  /* 0x0001bc0c01007387 */ /* 0x0003e20000100800 */
[----:B------:R-:W-:Y:S01]  /*1590*/  IMAD R14, R14, 0x1000, R9 ;  /* 0x000010000e0e7824 */ /* 0x000fe200078e0209 */
[----:B0-----:R-:W-:-:S03]  /*15a0*/  SHF.R.S32.HI R18, RZ, 0x1f, R12 ;  /* 0x0000001fff127819 */ /* 0x001fc6000001140c */
[----:B------:R0:W2:Y:S01]  /*15b0*/  @!P3 LDG.E.U8 R109, desc[UR24][R16.64] ;  /* 0x00000018106db981 */ /* 0x0000a2000c1e1100 */
[----:B-1----:R-:W-:Y:S01]  /*15c0*/  IADD3 R12, P6, PT, R12, R10, RZ ;  /* 0x0000000a0c0c7210 */ /* 0x002fe20007fde0ff */
[----:B------:R-:W-:Y:S01]  /*15d0*/  VIADD R9, R2, 0xfffffff8 ;  /* 0xfffffff802097836 */ /* 0x000fe20000000000 */
[----:B------:R-:W-:Y:S01]  /*15e0*/  PRMT R108, RZ, 0x7610, R108 ;  /* 0x00007610ff6c7816 */ /* 0x000fe2000000006c */
[----:B------:R-:W-:Y:S02]  /*15f0*/  IMAD.IADD R14, R14, 0x1, R19 ;  /* 0x000000010e0e7824 */ /* 0x000fe400078e0213 */
[----:B------:R-:W-:Y:S02]  /*1600*/  IMAD.X R13, R18, 0x1, R11, P6 ;  /* 0x00000001120d7824 */ /* 0x000fe400030e060b */
[----:B0-----:R-:W-:Y:S01]  /*1610*/  IMAD R17, R82, 0x7, RZ ;  /* 0x0000000752117824 */ /* 0x001fe200078e02ff */
[----:B------:R-:W-:Y:S01]  /*1620*/  ISETP.GE.U32.AND P0, PT, R9, 0x7fffffd9, PT ;  /* 0x7fffffd90900780c */ /* 0x000fe20003f06070 */
[----:B------:R0:W-:Y:S01]  /*1630*/  STL [R1+0x25c], R18 ;  /* 0x00025c1201007387 */ /* 0x0001e20000100800 */
[----:B------:R-:W-:-:S02]  /*1640*/  VIADD R9, R2, 0xfffffff7 ;  /* 0xfffffff702097836 */ /* 0x000fc40000000000 */
[----:B------:R-:W-:Y:S01]  /*1650*/  SHF.R.S32.HI R16, RZ, 0x1f, R17 ;  /* 0x0000001fff107819 */ /* 0x000fe20000011411 */
[----:B------:R1:W2:Y:S01]  /*1660*/  @!P5 LDG.E.U8 R108, desc[UR24][R12.64] ;  /* 0x000000180c6cd981 */ /* 0x0002a2000c1e1100 */
[----:B------:R-:W-:Y:S02]  /*1670*/  LOP3.LUT R14, R14, 0xffff, RZ, 0xc0, !PT ;  /* 0x0000ffff0e0e7812 */ /* 0x000fe400078ec0ff */
[----:B0-----:R-:W-:Y:S01]  /*1680*/  IADD3 R18, P6, PT, R17, R10, RZ ;  /* 0x0000000a11127210 */ /* 0x001fe20007fde0ff */
[----:B------:R-:W-:Y:S01]  /*1690*/  STL [R1+0x1b8], R17 ;  /* 0x0001b81101007387 */ /* 0x000fe20000100800 */
[----:B-1----:R-:W-:Y:S01]  /*16a0*/  IMAD.SHL.U32 R12, R82, 0x8, RZ ;  /* 0x00000008520c7824 */ /* 0x002fe200078e00ff */
[----:B------:R-:W-:Y:S02]  /*16b0*/  ISETP.GE.U32.AND P3, PT, R9, 0x7fffffd8, PT ;  /* 0x7fffffd80900780c */ /* 0x000fe40003f66070 */
[----:B------:R0:W-:Y:S01]  /*16c0*/  STL [R1+0x258], R16 ;  /* 0x0002581001007387 */ /* 0x0001e20000100800 */
[----:B------:R-:W-:Y:S01]  /*16d0*/  IMAD.X R19, R16, 0x1, R11, P6 ;  /* 0x0000000110137824 */ /* 0x000fe200030e060b */
[----:B------:R-:W-:Y:S01]  /*16e0*/  SHF.R.U32.HI R9, RZ, 0xf, R14 ;  /* 0x0000000fff097819 */ /* 0x000fe2000001160e */
[----:B------:R-:W-:Y:S01]  /*16f0*/  IMAD.SHL.U32 R13, R82, 0x10, RZ ;  /* 0x00000010520d7824 */ /* 0x000fe200078e00ff */
[----:B------:R-:W-:Y:S01]  /*1700*/  SHF.R.S32.HI R20, RZ, 0x1f, R12 ;  /* 0x0000001fff147819 */ /* 0x000fe2000001140c */
[----:B------:R1:W-:Y:S01]  /*1710*/  STL [R1+0x1b4], R12 ;  /* 0x0001b40c01007387 */ /* 0x0003e20000100800 */
[----:B------:R-:W-:-:S02]  /*1720*/  LOP3.LUT P5, RZ, R9, 0x1, RZ, 0xc0, !PT ;  /* 0x0000000109ff7812 */ /* 0x000fc400078ac0ff */
[-C--:B0-----:R-:W-:Y:S01]  /*1730*/  IADD3 R16, P6, PT, R12, R10.reuse, RZ ;  /* 0x0000000a0c107210 */ /* 0x081fe20007fde0ff */
[----:B------:R-:W-:Y:S04]  /*1740*/  STL [R1+0x194], R13 ;  /* 0x0001940d01007387 */ /* 0x000fe80000100800 */
[----:B------:R0:W-:Y:S01]  /*1750*/  STL [R1+0x254], R20 ;  /* 0x0002541401007387 */ /* 0x0001e20000100800 */
[----:B------:R-:W-:Y:S01]  /*1760*/  IMAD.X R17, R20, 0x1, R11, P6 ;  /* 0x0000000114117824 */ /* 0x000fe200030e060b */
[----:B-1----:R-:W-:Y:S02]  /*1770*/  SHF.R.S32.HI R12, RZ, 0x1f, R13 ;  /* 0x0000001fff0c7819 */ /* 0x002fe4000001140d */
[----:B------:R-:W-:Y:S01]  /*1780*/  PRMT R107, RZ, 0x7610, R107 ;  /* 0x00007610ff6b7816 */ /* 0x000fe2000000006b */
[----:B------:R-:W-:Y:S01]  /*1790*/  VIADD R9, R2, 0xfffffff6 ;  /* 0xfffffff602097836 */ /* 0x000fe20000000000 */
[----:B0-----:R-:W-:Y:S01]  /*17a0*/  IADD3 R20, P6, PT, R13, R10, RZ ;  /* 0x0000000a0d147210 */ /* 0x001fe20007fde0ff */
[----:B------:R0:W-:Y:S01]  /*17b0*/  STL [R1+0x234], R12 ;  /* 0x0002340c01007387 */ /* 0x0001e20000100800 */
[----:B------:R-:W-:-:S02]  /*17c0*/  PRMT R77, RZ, 0x7610, R77 ;  /* 0x00007610ff4d7816 */ /* 0x000fc4000000004d */
[----:B------:R-:W-:Y:S01]  /*17d0*/  PRMT R78, RZ, 0x7610, R78 ;  /* 0x00007610ff4e7816 */ /* 0x000fe2000000004e */
[----:B------:R-:W-:Y:S01]  /*17e0*/  IMAD.X R21, R12, 0x1, R11, P6 ;  /* 0x000000010c157824 */ /* 0x000fe200030e060b */
[----:B------:R1:W2:Y:S01]  /*17f0*/  @!P0 LDG.E.U8 R107, desc[UR24][R18.64] ;  /* 0x00000018126b8981 */ /* 0x0002a2000c1e1100 */
[----:B------:R-:W-:-:S03]  /*1800*/  ISETP.GE.U32.AND P0, PT, R9, 0x7fffffd7, PT ;  /* 0x7fffffd70900780c */ /* 0x000fc60003f06070 */
[----:B------:R1:W2:Y:S01]  /*1810*/  @!P3 LDG.E.U8 R78, desc[UR24][R16.64] ;  /* 0x00000018104eb981 */ /* 0x0002a2000c1e1100 */
[----:B0-----:R-:W-:Y:S02]  /*1820*/  IMAD R12, R82, 0x9, RZ ;  /* 0x00000009520c7824 */ /* 0x001fe400078e02ff */
[----:B------:R-:W-:Y:S01]  /*1830*/  VIADD R9, R2, 0xfffffff5 ;  /* 0xfffffff502097836 */ /* 0x000fe20000000000 */
[----:B------:R-:W2:Y:S02]  /*1840*/  @P5 LDG.E.U8 R77, desc[UR24][R20.64] ;  /* 0x00000018144d5981 */ /* 0x000ea4000c1e1100 */
[----:B-1----:R-:W-:Y:S02]  /*1850*/  SHF.R.S32.HI R18, RZ, 0x1f, R12 ;  /* 0x0000001fff127819 */ /* 0x002fe4000001140c */
[----:B------:R0:W-:Y:S01]  /*1860*/  STL [R1+0x1b0], R12 ;  /* 0x0001b00c01007387 */ /* 0x0001e20000100800 */
[----:B------:R-:W-:Y:S01]  /*1870*/  IMAD R16, R82, 0x18, RZ ;  /* 0x0000001852107824 */ /* 0x000fe200078e02ff */
[----:B------:R-:W-:-:S02]  /*1880*/  ISETP.GE.U32.AND P3, PT, R9, 0x7fffffd6, PT ;  /* 0x7fffffd60900780c */ /* 0x000fc40003f66070 */
[----:B------:R1:W-:Y:S01]  /*1890*/  STL [R1+0x250], R18 ;  /* 0x0002501201007387 */ /* 0x0003e20000100800 */
[----:B------:R-:W-:Y:S02]  /*18a0*/  PRMT R106, RZ, 0x7610, R106 ;  /* 0x00007610ff6a7816 */ /* 0x000fe4000000006a */
[-C--:B0-----:R-:W-:Y:S01]  /*18b0*/  IADD3 R12, P5, PT, R12, R10.reuse, RZ ;  /* 0x0000000a0c0c7210 */ /* 0x081fe20007fbe0ff */
[----:B------:R0:W-:Y:S01]  /*18c0*/  STL [R1+0x174], R16 ;  /* 0x0001741001007387 */ /* 0x0001e20000100800 */
[----:B------:R-:W-:Y:S02]  /*18d0*/  SHF.R.U32.HI R9, RZ, 0x7, R14 ;  /* 0x00000007ff097819 */ /* 0x000fe4000001160e */
[----:B------:R-:W-:Y:S01]  /*18e0*/  SHF.R.S32.HI R17, RZ, 0x1f, R16 ;  /* 0x0000001fff117819 */ /* 0x000fe20000011410 */
[----:B------:R-:W-:Y:S01]  /*18f0*/  IMAD.X R13, R18, 0x1, R11, P5 ;  /* 0x00000001120d7824 */ /* 0x000fe200028e060b */
[----:B-1----:R-:W-:Y:S02]  /*1900*/  IADD3 R18, P5, PT, R16, R10, RZ ;  /* 0x0000000a10127210 */ /* 0x002fe40007fbe0ff */
[----:B------:R-:W-:Y:S01]  /*1910*/  LOP3.LUT P6, RZ, R9, 0x1, RZ, 0xc0, !PT ;  /* 0x0000000109ff7812 */ /* 0x000fe200078cc0ff */
[----:B------:R-:W-:Y:S01]  /*1920*/  STL [R1+0x214], R17 ;  /* 0x0002141101007387 */ /* 0x000fe20000100800 */
[----:B0-----:R-:W-:-:S03]  /*1930*/  IMAD R16, R82, 0xa, RZ ;  /* 0x0000000a52107824 */ /* 0x001fc600078e02ff */
[----:B------:R0:W2:Y:S04]  /*1940*/  @!P0 LDG.E.U8 R106, desc[UR24][R12.64] ;  /* 0x000000180c6a8981 */ /* 0x0000a8000c1e1100 */
[----:B------:R1:W-:Y:S01]  /*1950*/  STL [R1+0x1ac], R16 ;  /* 0x0001ac1001007387 */ /* 0x0003e20000100800 */
[----:B------:R-:W-:Y:S01]  /*1960*/  VIADD R9, R2, 0xfffffff4 ;  /* 0xfffffff402097836 */ /* 0x000fe20000000000 */
[----:B0-----:R-:W-:Y:S02]  /*1970*/  SHF.R.S32.HI R12, RZ, 0x1f, R16 ;  /* 0x0000001fff0c7819 */ /* 0x001fe40000011410 */
[----:B-1----:R-:W-:Y:S01]  /*1980*/  IADD3 R16, P0, PT, R16, R10, RZ ;  /* 0x0000000a10107210 */ /* 0x002fe20007f1e0ff */
[--C-:B------:R-:W-:Y:S01]  /*1990*/  IMAD.X R19, R17, 0x1, R11.reuse, P5 ;  /* 0x0000000111137824 */ /* 0x100fe200028e060b */
[----:B------:R-:W-:Y:S01]  /*19a0*/  PRMT R76, RZ, 0x7610, R76 ;  /* 0x00007610ff4c7816 */ /* 0x000fe2000000004c */
[----:B------:R0:W-:Y:S02]  /*19b0*/  STL [R1+0x24c], R12 ;  /* 0x00024c0c01007387 */ /* 0x0001e40000100800 */
[----:B------:R-:W-:Y:S01]  /*19c0*/  IMAD.X R17, R12, 0x1, R11, P0 ;  /* 0x000000010c117824 */ /* 0x000fe200000e060b */
[----:B------:R-:W-:Y:S01]  /*19d0*/  ISETP.GE.U32.AND P5, PT, R9, 0x7fffffd5, PT ;  /* 0x7fffffd50900780c */ /* 0x000fe20003fa6070 */
[----:B------:R-:W-:Y:S01]  /*19e0*/  VIADD R9, R2, 0xfffffff3 ;  /* 0xfffffff302097836 */ /* 0x000fe20000000000 */
[----:B------:R1:W2:Y:S01]  /*19f0*/  @P6 LDG.E.U8 R76, desc[UR24][R18.64] ;  /* 0x00000018124c6981 */ /* 0x0002a2000c1e1100 */
[----:B------:R-:W-:Y:S01]  /*1a00*/  PRMT R105, RZ, 0x7610, R105 ;  /* 0x00007610ff697816 */ /* 0x000fe20000000069 */
[----:B0-----:R-:W-:-:S02]  /*1a10*/  IMAD R12, R82, 0xb, RZ ;  /* 0x0000000b520c7824 */ /* 0x001fc400078e02ff */
[----:B------:R-:W-:-:S03]  /*1a20*/  ISETP.GE.U32.AND P0, PT, R9, 0x7fffffd4, PT ;  /* 0x7fffffd40900780c */ /* 0x000fc60003f06070 */
[----:B------:R0:W2:Y:S01]  /*1a30*/  @!P3 LDG.E.U8 R105, desc[UR24][R16.64] ;  /* 0x000000181069b981 */ /* 0x0000a2000c1e1100 */
[----:B-1----:R-:W-:-:S03]  /*1a40*/  SHF.R.S32.HI R19, RZ, 0x1f, R12 ;  /* 0x0000001fff137819 */ /* 0x002fc6000001140c */
[----:B------:R1:W-:Y:S01]  /*1a50*/  STL [R1+0x1a8], R12 ;  /* 0x0001a80c01007387 */ /* 0x0003e20000100800 */
[----:B------:R-:W-:Y:S02]  /*1a60*/  IMAD R18, R82, 0xc, RZ ;  /* 0x0000000c52127824 */ /* 0x000fe400078e02ff */
[----:B------:R-:W-:Y:S01]  /*1a70*/  VIADD R9, R2, 0xfffffff2 ;  /* 0xfffffff202097836 */ /* 0x000fe20000000000 */
[----:B------:R-:W-:Y:S01]  /*1a80*/  STL [R1+0x248], R19 ;  /* 0x0002481301007387 */ /* 0x000fe20000100800 */
[----:B-1----:R-:W-:-:S03]  /*1a90*/  IADD3 R12, P6, PT, R12, R10, RZ ;  /* 0x0000000a0c0c7210 */ /* 0x002fc60007fde0ff */
[----:B------:R1:W-:Y:S01]  /*1aa0*/  STL [R1+0x1a4], R18 ;  /* 0x0001a41201007387 */ /* 0x0003e20000100800 */
[----:B0-----:R-:W-:Y:S01]  /*1ab0*/  SHF.R.S32.HI R17, RZ, 0x1f, R18 ;  /* 0x0000001fff117819 */ /* 0x001fe20000011412 */
[----:B------:R-:W-:Y:S02]  /*1ac0*/  IMAD R16, R82, 0xd, RZ ;  /* 0x0000000d52107824 */ /* 0x000fe400078e02ff */
[--C-:B------:R-:W-:Y:S01]  /*1ad0*/  IMAD.X R13, R19, 0x1, R11.reuse, P6 ;  /* 0x00000001130d7824 */ /* 0x100fe200030e060b */
[----:B------:R-:W-:Y:S02]  /*1ae0*/  ISETP.GE.U32.AND P3, PT, R9, 0x7fffffd3, PT ;  /* 0x7fffffd30900780c */ /* 0x000fe40003f66070 */
[----:B-1----:R-:W-:Y:S01]  /*1af0*/  IADD3 R18, P6, PT, R18, R10, RZ ;  /* 0x0000000a12127210 */ /* 0x002fe20007fde0ff */
[----:B------:R0:W-:Y:S01]  /*1b00*/  STL [R1+0x1a0], R16 ;  /* 0x0001a01001007387 */ /* 0x0001e20000100800 */
[----:B------:R-:W-:Y:S02]  /*1b10*/  PRMT R104, RZ, 0x7610, R104 ;  /* 0x00007610ff687816 */ /* 0x000fe40000000068 */
[----:B------:R-:W-:Y:S01]  /*1b20*/  SHF.R.S32.HI R20, RZ, 0x1f, R16 ;  /* 0x0000001fff147819 */ /* 0x000fe20000011410 */
[----:B------:R-:W-:Y:S01]  /*1b30*/  IMAD.X R19, R17, 0x1, R11, P6 ;  /* 0x0000000111137824 */ /* 0x000fe200030e060b */
[----:B------:R1:W-:Y:S01]  /*1b40*/  STL [R1+0x244], R17 ;  /* 0x0002441101007387 */ /* 0x0003e20000100800 */
[----:B------:R-:W-:Y:S01]  /*1b50*/  PRMT R102, RZ, 0x7610, R102 ;  /* 0x00007610ff667816 */ /* 0x000fe20000000066 */
[----:B------:R-:W-:-:S02]  /*1b60*/  VIADD R9, R2, 0xfffffff1 ;  /* 0xfffffff102097836 */ /* 0x000fc40000000000 */
[----:B------:R3:W2:Y:S01]  /*1b70*/  @!P5 LDG.E.U8 R104, desc[UR24][R12.64] ;  /* 0x000000180c68d981 */ /* 0x0006a2000c1e1100 */
[----:B0-----:R-:W-:-:S05]  /*1b80*/  IADD3 R16, P6, PT, R16, R10, RZ ;  /* 0x0000000a10107210 */ /* 0x001fca0007fde0ff */
[----:B-1----:R-:W-:Y:S02]  /*1b90*/  IMAD.X R17, R20, 0x1, R11, P6 ;  /* 0x0000000114117824 */ /* 0x002fe400030e060b */
[----:B---3--:R-:W-:Y:S01]  /*1ba0*/  IMAD R12, R82, 0xe, RZ ;  /* 0x0000000e520c7824 */ /* 0x008fe200078e02ff */
[----:B------:R-:W-:Y:S01]  /*1bb0*/  PRMT R103, RZ, 0x7610, R103 ;  /* 0x00007610ff677816 */ /* 0x000fe20000000067 */
[----:B------:R0:W-:Y:S01]  /*1bc0*/  STL [R1+0x240], R20 ;  /* 0x0002401401007387 */ /* 0x0001e20000100800 */
[----:B------:R-:W-:Y:S01]  /*1bd0*/  ISETP.GE.U32.AND P5, PT, R9, 0x7fffffd2, PT ;  /* 0x7fffffd20900780c */ /* 0x000fe20003fa6070 */
[----:B------:R-:W-:Y:S02]  /*1be0*/  VIADD R9, R2, 0xfffffff0 ;  /* 0xfffffff002097836 */ /* 0x000fe40000000000 */
[----:B------:R1:W3:Y:S04]  /*1bf0*/  @!P3 LDG.E.U8 R102, desc[UR24][R16.64] ;  /* 0x000000181066b981 */ /* 0x0002e8000c1e1100 */
[----:B------:R5:W-:Y:S01]  /*1c00*/  STL [R1+0x19c], R12 ;  /* 0x00019c0c01007387 */ /* 0x000be20000100800 */
[----:B0-----:R-:W-:-:S03]  /*1c10*/  SHF.R.S32.HI R20, RZ, 0x1f, R12 ;  /* 0x0000001fff147819 */ /* 0x001fc6000001140c */
[----:B------:R0:W2:Y:S01]  /*1c20*/  @!P0 LDG.E.U8 R103, desc[UR24][R18.64] ;  /* 0x0000001812678981 */ /* 0x0000a2000c1e1100 */
[----:B-1----:R-:W-:Y:S01]  /*1c30*/  IMAD R16, R82, 0xf, RZ ;  /* 0x0000000f52107824 */ /* 0x002fe200078e02ff */
[----:B-----5:R-:W-:Y:S02]  /*1c40*/  IADD3 R12, P6, PT, R12, R10, RZ ;  /* 0x0000000a0c0c7210 */ /* 0x020fe40007fde0ff */
[----:B------:R-:W-:Y:S01]  /*1c50*/  STL [R1+0x23c], R20 ;  /* 0x00023c1401007387 */ /* 0x000fe20000100800 */
[----:B------:R-:W-:Y:S02]  /*1c60*/  ISETP.GE.U32.AND P0, PT, R9, 0x7fffffd1, PT ;  /* 0x7fffffd10900780c */ /* 0x000fe40003f06070 */
[----:B0-----:R-:W-:Y:S01]  /*1c70*/  SHF.R.S32.HI R19, RZ, 0x1f, R16 ;  /* 0x0000001fff137819 */ /* 0x001fe20000011410 */
[----:B------:R-:W-:Y:S01]  /*1c80*/  IMAD.X R13, R20, 0x1, R11, P6 ;  /* 0x00000001140d7824 */ /* 0x000fe200030e060b */
[----:B------:R0:W-:Y:S01]  /*1c90*/  STL [R1+0x198], R16 ;  /* 0x0001981001007387 */ /* 0x0001e20000100800 */
[----:B------:R-:W-:Y:S01]  /*1ca0*/  SHF.R.U32.HI R9, RZ, 0xe, R14 ;  /* 0x0000000eff097819 */ /* 0x000fe2000001160e */
[----:B------:R-:W-:Y:S01]  /*1cb0*/  IMAD R18, R82, 0x11, RZ ;  /* 0x0000001152127824 */ /* 0x000fe200078e02ff */
[----:B------:R-:W-:-:S02]  /*1cc0*/  PRMT R101, RZ, 0x7610, R101 ;  /* 0x00007610ff657816 */ /* 0x000fc40000000065 */
[----:B------:R-:W-:Y:S02]  /*1cd0*/  LOP3.LUT P3, RZ, R9, 0x1, RZ, 0xc0, !PT ;  /* 0x0000000109ff7812 */ /* 0x000fe4000786c0ff */
[-C--:B0-----:R-:W-:Y:S01]  /*1ce0*/  IADD3 R16, P6, PT, R16, R10.reuse, RZ ;  /* 0x0000000a10107210 */ /* 0x081fe20007fde0ff */
[----:B------:R0:W-:Y:S01]  /*1cf0*/  STL [R1+0x190], R18 ;  /* 0x0001901201007387 */ /* 0x0001e20000100800 */
[----:B------:R-:W-:Y:S02]  /*1d00*/  SHF.R.S32.HI R20, RZ, 0x1f, R18 ;  /* 0x0000001fff147819 */ /* 0x000fe40000011412 */
[----:B------:R-:W-:Y:S01]  /*1d10*/  PRMT R100, RZ, 0x7610, R100 ;  /* 0x00007610ff647816 */ /* 0x000fe20000000064 */
[----:B------:R-:W-:Y:S01]  /*1d20*/  IMAD.X R17, R19, 0x1, R11, P6 ;  /* 0x0000000113117824 */ /* 0x000fe200030e060b */
[----:B------:R1:W5:Y:S01]  /*1d30*/  @!P5 LDG.E.U8 R101, desc[UR24][R12.64] ;  /* 0x000000180c65d981 */ /* 0x000362000c1e1100 */
[----:B------:R-:W-:Y:S02]  /*1d40*/  SHF.R.U32.HI R9, RZ, 0xd, R14 ;  /* 0x0000000dff097819 */ /* 0x000fe4000001160e */
[----:B------:R-:W-:Y:S01]  /*1d50*/  PRMT R99, RZ, 0x7610, R99 ;  /* 0x00007610ff637816 */ /* 0x000fe20000000063 */
[----:B------:R1:W-:Y:S01]  /*1d60*/  STL [R1+0x238], R19 ;  /* 0x0002381301007387 */ /* 0x0003e20000100800 */
[----:B0-----:R-:W-:-:S03]  /*1d70*/  IADD3 R18, P6, PT, R18, R10, RZ ;  /* 0x0000000a12127210 */ /* 0x001fc60007fde0ff */
[----:B------:R0:W2:Y:S01]  /*1d80*/  @!P0 LDG.E.U8 R100, desc[UR24][R16.64] ;  /* 0x0000001810648981 */ /* 0x0000a2000c1e1100 */
[----:B-1----:R-:W-:Y:S01]  /*1d90*/  IMAD R12, R82, 0x12, RZ ;  /* 0x00000012520c7824 */ /* 0x002fe200078e02ff */
[----:B------:R-:W-:Y:S02]  /*1da0*/  LOP3.LUT P5, RZ, R9, 0x1, RZ, 0xc0, !PT ;  /* 0x0000000109ff7812 */ /* 0x000fe400078ac0ff */
[----:B------:R1:W-:Y:S01]  /*1db0*/  STL [R1+0x230], R20 ;  /* 0x0002301401007387 */ /* 0x0003e20000100800 */
[----:B------:R-:W-:-:S03]  /*1dc0*/  IMAD.X R19, R20, 0x1, R11, P6 ;  /* 0x0000000114137824 */ /* 0x000fc600030e060b */
[----:B------:R1:W-:Y:S01]  /*1dd0*/  STL [R1+0x18c], R12 ;  /* 0x00018c0c01007387 */ /* 0x0003e20000100800 */
[----:B------:R-:W-:Y:S01]  /*1de0*/  SHF.R.U32.HI R9, RZ, 0xc, R14 ;  /* 0x0000000cff097819 */ /* 0x000fe2000001160e */
[----:B0-----:R-:W-:Y:S02]  /*1df0*/  IMAD R16, R82, 0x13, RZ ;  /* 0x0000001352107824 */ /* 0x001fe400078e02ff */
[----:B------:R0:W2:Y:S01]  /*1e00*/  @P3 LDG.E.U8 R99, desc[UR24][R18.64] ;  /* 0x0000001812633981 */ /* 0x0000a2000c1e1100 */
[----:B-1----:R-:W-:Y:S02]  /*1e10*/  SHF.R.S32.HI R20, RZ, 0x1f, R12 ;  /* 0x0000001fff147819 */ /* 0x002fe4000001140c */
[----:B------:R-:W-:-:S03]  /*1e20*/  IADD3 R12, P6, PT, R12, R10, RZ ;  /* 0x0000000a0c0c7210 */ /* 0x000fc60007fde0ff */
[----:B------:R-:W-:Y:S01]  /*1e30*/  STL [R1+0x22c], R20 ;  /* 0x00022c1401007387 */ /* 0x000fe20000100800 */
[----:B------:R-:W-:Y:S02]  /*1e40*/  LOP3.LUT P0, RZ, R9, 0x1, RZ, 0xc0, !PT ;  /* 0x0000000109ff7812 */ /* 0x000fe4000780c0ff */
[----:B0-----:R-:W-:Y:S01]  /*1e50*/  SHF.R.S32.HI R19, RZ, 0x1f, R16 ;  /* 0x0000001fff137819 */ /* 0x001fe20000011410 */
[----:B------:R-:W-:Y:S01]  /*1e60*/  IMAD.X R13, R20, 0x1, R11, P6 ;  /* 0x00000001140d7824 */ /* 0x000fe200030e060b */
[----:B------:R0:W-:Y:S01]  /*1e70*/  STL [R1+0x188], R16 ;  /* 0x0001881001007387 */ /* 0x0001e20000100800 */
[----:B------:R-:W-:Y:S01]  /*1e80*/  SHF.R.U32.HI R9, RZ, 0xb, R14 ;  /* 0x0000000bff097819 */ /* 0x000fe2000001160e */
[----:B------:R-:W-:Y:S01]  /*1e90*/  IMAD R18, R82, 0x14, RZ ;  /* 0x0000001452127824 */ /* 0x000fe200078e02ff */
[----:B------:R-:W-:Y:S02]  /*1ea0*/  PRMT R98, RZ, 0x7610, R98 ;  /* 0x00007610ff627816 */ /* 0x000fe40000000062 */
[----:B------:R-:W-:-:S02]  /*1eb0*/  LOP3.LUT P3, RZ, R9, 0x1, RZ, 0xc0, !PT ;  /* 0x0000000109ff7812 */ /* 0x000fc4000786c0ff */
[-C--:B0-----:R-:W-:Y:S01]  /*1ec0*/  IADD3 R16, P6, PT, R16, R10.reuse, RZ ;  /* 0x0000000a10107210 */ /* 0x081fe20007fde0ff */
[----:B------:R0:W-:Y:S01]  /*1ed0*/  STL [R1+0x184], R18 ;  /* 0x0001841201007387 */ /* 0x0001e20000100800 */
[----:B------:R-:W-:Y:S02]  /*1ee0*/  SHF.R.S32.HI R20, RZ, 0x1f, R18 ;  /* 0x0000001fff147819 */ /* 0x000fe40000011412 */
[----:B------:R-:W-:Y:S01]  /*1ef0*/  PRMT R97, RZ, 0x7610, R97 ;  /* 0x00007610ff617816 */ /* 0x000fe20000000061 */
[----:B------:R-:W-:Y:S01]  /*1f00*/  IMAD.X R17, R19, 0x1, R11, P6 ;  /* 0x0000000113117824 */ /* 0x000fe200030e060b */
[----:B------:R1:W2:Y:S01]  /*1f10*/  @P5 LDG.E.U8 R98, desc[UR24][R12.64] ;  /* 0x000000180c625981 */ /* 0x0002a2000c1e1100 */
[----:B------:R-:W-:Y:S02]  /*1f20*/  SHF.R.U32.HI R9, RZ, 0xa, R14 ;  /* 0x0000000aff097819 */ /* 0x000fe4000001160e */
[----:B------:R-:W-:Y:S01]  /*1f30*/  PRMT R96, RZ, 0x7610, R96 ;  /* 0x00007610ff607816 */ /* 0x000fe20000000060 */
[----:B------:R1:W-:Y:S01]  /*1f40*/  STL [R1+0x228], R19 ;  /* 0x0002281301007387 */ /* 0x0003e20000100800 */
[----:B0-----:R-:W-:-:S03]  /*1f50*/  IADD3 R18, P6, PT, R18, R10, RZ ;  /* 0x0000000a12127210 */ /* 0x001fc60007fde0ff */
[----:B------:R0:W2:Y:S01]  /*1f60*/  @P0 LDG.E.U8 R97, desc[UR24][R16.64] ;  /* 0x0000001810610981 */ /* 0x0000a2000c1e1100 */
        /* <DEDUP_REMOVED lines=9> */
[----:B----4-:R-:W-:-:S03]  /*2000*/  IADD3 R12, P6, PT, R12, R10, RZ ;  /* 0x0000000a0c0c7210 */ /* 0x010fc60007fde0ff */
        /* <DEDUP_REMOVED lines=12> */
[----:B------:R-:W-:Y:S01]  /*20d0*/  SHF.R.U32.HI R9, RZ, 0x6, R14 ;  /* 0x00000006ff097819 */ /* 0x000fe2000001160e */
[----:B------:R-:W-:Y:S01]  /*20e0*/  IMAD.X R17, R19, 0x1, R11, P6 ;  /* 0x0000000113117824 */ /* 0x000fe200030e060b */
[----:B------:R1:W4:Y:S01]  /*20f0*/  @P5 LDG.E.U8 R95, desc[UR24][R12.64] ;  /* 0x000000180c5f5981 */ /* 0x000322000c1e1100 */
[----:B------:R-:W-:Y:S02]  /*2100*/  PRMT R94, RZ, 0x7610, R94 ;  /* 0x00007610ff5e7816 */ /* 0x000fe4000000005e */
[----:B0-----:R-:W-:Y:S01]  /*2110*/  IADD3 R18, P6, PT, R18, R10, RZ ;  /* 0x0000000a12127210 */ /* 0x001fe20007fde0ff */
[----:B------:R0:W-:Y:S01]  /*2120*/  STL [R1+0x21c], R19 ;  /* 0x00021c1301007387 */ /* 0x0001e20000100800 */
[----:B------:R-:W-:Y:S01]  /*2130*/  LOP3.LUT P5, RZ, R9, 0x1, RZ, 0xc0, !PT ;  /* 0x0000000109ff7812 */ /* 0x000fe200078ac0ff */
[----:B-1----:R-:W-:-:S02]  /*2140*/  IMAD R12, R82, 0x19, RZ ;  /* 0x00000019520c7824 */ /* 0x002fc400078e02ff */
[----:B------:R1:W-:Y:S01]  /*2150*/  STL [R1+0x218], R20 ;  /* 0x0002181401007387 */ /* 0x0003e20000100800 */
[----:B------:R-:W-:-:S03]  /*2160*/  PRMT R92, RZ, 0x7610, R92 ;  /* 0x00007610ff5c7816 */ /* 0x000fc6000000005c */
[----:B------:R1:W2:Y:S01]  /*2170*/  @P0 LDG.E.U8 R94, desc[UR24][R16.64] ;  /* 0x00000018105e0981 */ /* 0x0002a2000c1e1100 */
[----:B0-----:R-:W-:Y:S01]  /*2180*/  IMAD.X R19, R20, 0x1, R11, P6 ;  /* 0x0000000114137824 */ /* 0x001fe200030e060b */
[----:B------:R-:W-:Y:S02]  /*2190*/  SHF.R.U32.HI R9, RZ, 0x5, R14 ;  /* 0x00000005ff097819 */ /* 0x000fe4000001160e */
[----:B------:R0:W-:Y:S01]  /*21a0*/  STL [R1+0x170], R12 ;  /* 0x0001700c01007387 */ /* 0x0001e20000100800 */
[----:B-1----:R-:W-:-:S03]  /*21b0*/  SHF.R.S32.HI R20, RZ, 0x1f, R12 ;  /* 0x0000001fff147819 */ /* 0x002fc6000001140c */
[----:B------:R1:W2:Y:S01]  /*21c0*/  @P3 LDG.E.U8 R92, desc[UR24][R18.64] ;  /* 0x00000018125c3981 */ /* 0x0002a2000c1e1100 */
[----:B------:R-:W-:Y:S01]  /*21d0*/  IMAD R16, R82, 0x1a, RZ ;  /* 0x0000001a52107824 */ /* 0x000fe200078e02ff */
[-C--:B0-----:R-:W-:Y:S02]  /*21e0*/  IADD3 R12, P6, PT, R12, R10.reuse, RZ ;  /* 0x0000000a0c0c7210 */ /* 0x081fe40007fde0ff */
[----:B------:R-:W-:Y:S01]  /*21f0*/  STL [R1+0x210], R20 ;  /* 0x0002101401007387 */ /* 0x000fe20000100800 */
[----:B------:R-:W-:Y:S02]  /*2200*/  PRMT R91, RZ, 0x7610, R91 ;  /* 0x00007610ff5b7816 */ /* 0x000fe4000000005b */
[----:B------:R-:W-:Y:S01]  /*2210*/  LOP3.LUT P0, RZ, R9, 0x1, RZ, 0xc0, !PT ;  /* 0x0000000109ff7812 */ /* 0x000fe2000780c0ff */
[----:B------:R-:W-:Y:S01]  /*2220*/  IMAD.X R13, R20, 0x1, R11, P6 ;  /* 0x00000001140d7824 */ /* 0x000fe200030e060b */
[----:B------:R0:W-:Y:S01]  /*2230*/  STL [R1+0x16c], R16 ;  /* 0x00016c1001007387 */ /* 0x0001e20000100800 */
[----:B-1----:R-:W-:Y:S01]  /*2240*/  SHF.R.S32.HI R19, RZ, 0x1f, R16 ;  /* 0x0000001fff137819 */ /* 0x002fe20000011410 */
[----:B------:R-:W-:Y:S01]  /*2250*/  IMAD R18, R82, 0x1b, RZ ;  /* 0x0000001b52127824 */ /* 0x000fe200078e02ff */
[----:B------:R-:W-:Y:S01]  /*2260*/  SHF.R.U32.HI R9, RZ, 0x4, R14 ;  /* 0x00000004ff097819 */ /* 0x000fe2000001160e */
[----:B------:R1:W2:Y:S01]  /*2270*/  @P5 LDG.E.U8 R91, desc[UR24][R12.64] ;  /* 0x000000180c5b5981 */ /* 0x0002a2000c1e1100 */
[----:B0-----:R-:W-:-:S03]  /*2280*/  IADD3 R16, P6, PT, R16, R10, RZ ;  /* 0x0000000a10107210 */ /* 0x001fc60007fde0ff */
[----:B------:R0:W-:Y:S01]  /*2290*/  STL [R1+0x168], R18 ;  /* 0x0001681201007387 */ /* 0x0001e20000100800 */
[----:B------:R-:W-:Y:S02]  /*22a0*/  LOP3.LUT P3, RZ, R9, 0x1, RZ, 0xc0, !PT ;  /* 0x0000000109ff7812 */ /* 0x000fe4000786c0ff */
[----:B-1----:R-:W-:Y:S01]  /*22b0*/  SHF.R.S32.HI R12, RZ, 0x1f, R18 ;  /* 0x0000001fff0c7819 */ /* 0x002fe20000011412 */
[----:B------:R-:W-:Y:S01]  /*22c0*/  IMAD.X R17, R19, 0x1, R11, P6 ;  /* 0x0000000113117824 */ /* 0x000fe200030e060b */
[----:B------:R1:W-:Y:S01]  /*22d0*/  STL [R1+0x20c], R19 ;  /* 0x00020c1301007387 */ /* 0x0003e20000100800 */
[----:B0-----:R-:W-:-:S03]  /*22e0*/  IADD3 R18, P6, PT, R18, R10, RZ ;  /* 0x0000000a12127210 */ /* 0x001fc60007fde0ff */
[----:B------:R0:W-:Y:S01]  /*22f0*/  STL [R1+0x208], R12 ;  /* 0x0002080c01007387 */ /* 0x0001e20000100800 */
[----:B------:R-:W-:Y:S02]  /*2300*/  SHF.R.U32.HI R9, RZ, 0x3, R14 ;  /* 0x00000003ff097819 */ /* 0x000fe4000001160e */
[----:B------:R-:W-:Y:S01]  /*2310*/  PRMT R89, RZ, 0x7610, R89 ;  /* 0x00007610ff597816 */ /* 0x000fe20000000059 */
[----:B-1----:R-:W-:Y:S01]  /*2320*/  IMAD.X R19, R12, 0x1, R11, P6 ;  /* 0x000000010c137824 */ /* 0x002fe200030e060b */
[----:B------:R-:W-:Y:S02]  /*2330*/  PRMT R90, RZ, 0x7610, R90 ;  /* 0x00007610ff5a7816 */ /* 0x000fe4000000005a */
[----:B------:R-:W-:Y:S02]  /*2340*/  LOP3.LUT P5, RZ, R9, 0x1, RZ, 0xc0, !PT ;  /* 0x0000000109ff7812 */ /* 0x000fe400078ac0ff */
[----:B------:R-:W2:Y:S01]  /*2350*/  @P3 LDG.E.U8 R89, desc[UR24][R18.64] ;  /* 0x0000001812593981 */ /* 0x000ea2000c1e1100 */
[----:B0-----:R-:W-:Y:S01]  /*2360*/  IMAD R12, R82, 0x1c, RZ ;  /* 0x0000001c520c7824 */ /* 0x001fe200078e02ff */
[----:B------:R-:W-:-:S02]  /*2370*/  SHF.R.U32.HI R9, RZ, 0x2, R14 ;  /* 0x00000002ff097819 */ /* 0x000fc4000001160e */
[----:B------:R0:W2:Y:S02]  /*2380*/  @P0 LDG.E.U8 R90, desc[UR24][R16.64] ;  /* 0x00000018105a0981 */ /* 0x0000a4000c1e1100 */
[----:B------:R-:W-:Y:S02]  /*2390*/  SHF.R.S32.HI R20, RZ, 0x1f, R12 ;  /* 0x0000001fff147819 */ /* 0x000fe4000001140c */
[----:B------:R1:W-:Y:S01]  /*23a0*/  STL [R1+0x164], R12 ;  /* 0x0001640c01007387 */ /* 0x0003e20000100800 */
[----:B------:R-:W-:Y:S02]  /*23b0*/  LOP3.LUT P0, RZ, R9, 0x1, RZ, 0xc0, !PT ;  /* 0x0000000109ff7812 */ /* 0x000fe4000780c0ff */
[----:B------:R-:W-:Y:S01]  /*23c0*/  PRMT R88, RZ, 0x7610, R88 ;  /* 0x00007610ff587816 */ /* 0x000fe20000000058 */
[----:B0-----:R-:W-:Y:S01]  /*23d0*/  IMAD R16, R82, 0x1d, RZ ;  /* 0x0000001d52107824 */ /* 0x001fe200078e02ff */
[----:B-1----:R-:W-:-:S04]  /*23e0*/  IADD3 R12, P3, PT, R12, R10, RZ ;  /* 0x0000000a0c0c7210 */ /* 0x002fc80007f7e0ff */
[----:B------:R0:W-:Y:S01]  /*23f0*/  STL [R1+0x160], R16 ;  /* 0x0001601001007387 */ /* 0x0001e20000100800 */
[----:B------:R-:W-:Y:S01]  /*2400*/  SHF.R.S32.HI R9, RZ, 0x1f, R16 ;  /* 0x0000001fff097819 */ /* 0x000fe20000011410 */
[----:B------:R-:W-:Y:S01]  /*2410*/  IMAD.X R13, R20, 0x1, R11, P3 ;  /* 0x00000001140d7824 */ /* 0x000fe200018e060b */
[----:B------:R-:W-:Y:S01]  /*2420*/  PRMT R87, RZ, 0x7610, R87 ;  /* 0x00007610ff577816 */ /* 0x000fe20000000057 */
[----:B------:R-:W-:Y:S01]  /*2430*/  IMAD R18, R82, 0x1e, RZ ;  /* 0x0000001e52127824 */ /* 0x000fe200078e02ff */
[----:B------:R-:W-:Y:S02]  /*2440*/  SHF.R.U32.HI R14, RZ, 0x1, R14 ;  /* 0x00000001ff0e7819 */ /* 0x000fe4000001160e */
[----:B------:R1:W2:Y:S01]  /*2450*/  @P5 LDG.E.U8 R88, desc[UR24][R12.64] ;  /* 0x000000180c585981 */ /* 0x0002a2000c1e1100 */
[----:B0-----:R-:W-:Y:S02]  /*2460*/  IADD3 R16, P6, PT, R16, R10, RZ ;  /* 0x0000000a10107210 */ /* 0x001fe40007fde0ff */
[----:B------:R-:W-:Y:S01]  /*2470*/  ISETP.GT.U32.AND P5, PT, R5, R15, PT ;  /* 0x0000000f0500720c */ /* 0x000fe20003fa4070 */
[----:B------:R0:W-:Y:S02]  /*2480*/  STL [R1+0x204], R20 ;  /* 0x0002041401007387 */ /* 0x0001e40000100800 */
[----:B------:R-:W-:Y:S01]  /*2490*/  IMAD.X R17, R9, 0x1, R11, P6 ;  /* 0x0000000109117824 */ /* 0x000fe200030e060b */
[----:B------:R-:W-:Y:S01]  /*24a0*/  LOP3.LUT R22, R7, 0x10, RZ, 0xfc, !PT ;  /* 0x0000001007167812 */ /* 0x000fe200078efcff */
[----:B------:R1:W-:Y:S01]  /*24b0*/  STL [R1+0x200], R9 ;  /* 0x0002000901007387 */ /* 0x0003e20000100800 */
[----:B------:R-:W-:-:S03]  /*24c0*/  LOP3.LUT P3, RZ, R14, 0x1, RZ, 0xc0, !PT ;  /* 0x000000010eff7812 */ /* 0x000fc6000786c0ff */
[----:B------:R1:W-:Y:S01]  /*24d0*/  STL [R1+0x15c], R18 ;  /* 0x00015c1201007387 */ /* 0x0003e20000100800 */
[----:B0-----:R-:W-:Y:S01]  /*24e0*/  LOP3.LUT R20, R7, 0x8, RZ, 0xfc, !PT ;  /* 0x0000000807147812 */ /* 0x001fe200078efcff */
[----:B-1----:R-:W-:Y:S02]  /*24f0*/  IMAD R12, R82, 0x1f, RZ ;  /* 0x0000001f520c7824 */ /* 0x002fe400078e02ff */
[----:B------:R0:W2:Y:S01]  /*2500*/  @P0 LDG.E.U8 R87, desc[UR24][R16.64] ;  /* 0x0000001810570981 */ /* 0x0000a2000c1e1100 */
[----:B------:R-:W-:Y:S02]  /*2510*/  SHF.R.S32.HI R9, RZ, 0x1f, R18 ;  /* 0x0000001fff097819 */ /* 0x000fe40000011412 */
[----:B------:R-:W-:Y:S02]  /*2520*/  IABS R14, R20 ;  /* 0x00000014000e7213 */ /* 0x000fe40000000000 */
[----:B------:R-:W-:Y:S02]  /*2530*/  IADD3 R18, P6, PT, R18, R10, RZ ;  /* 0x0000000a12127210 */ /* 0x000fe40007fde0ff */
[----:B------:R-:W-:-:S02]  /*2540*/  ISETP.GT.U32.AND P0, PT, R5, R4, PT ;  /* 0x000000040500720c */ /* 0x000fc40003f04070 */
[----:B------:R-:W-:Y:S01]  /*2550*/  IABS R21, R22 ;  /* 0x0000001600157213 */ /* 0x000fe20000000000 */
[----:B------:R1:W-:Y:S01]  /*2560*/  STL [R1+0x1fc], R9 ;  /* 0x0001fc0901007387 */ /* 0x0003e20000100800 */
[----:B------:R-:W-:Y:S01]  /*2570*/  IMAD.X R19, R9, 0x1, R11, P6 ;  /* 0x0000000109137824 */ /* 0x000fe200030e060b */
[----:B0-----:R-:W-:Y:S01]  /*2580*/  SHF.R.S32.HI R16, RZ, 0x1f, R12 ;  /* 0x0000001fff107819 */ /* 0x001fe2000001140c */
[----:B------:R-:W-:Y:S01]  /*2590*/  @!P5 IMAD.IADD R15, R15, 0x1, -R5 ;  /* 0x000000010f0fd824 */ /* 0x000fe200078e0a05 */
[----:B------:R0:W-:Y:S01]  /*25a0*/  STL [R1+0x158], R12 ;  /* 0x0001580c01007387 */ /* 0x0001e20000100800 */
[----:B------:R-:W-:-:S04]  /*25b0*/  IMAD.HI.U32 R13, R6, R21, RZ ;  /* 0x00000015060d7227 */ /* 0x000fc800078e00ff */
[----:B-1----:R-:W-:Y:S01]  /*25c0*/  IMAD.HI.U32 R9, R6, R14, RZ ;  /* 0x0000000e06097227 */ /* 0x002fe200078e00ff */
[----:B0-----:R-:W-:-:S03]  /*25d0*/  IADD3 R12, P6, PT, R12, R10, RZ ;  /* 0x0000000a0c0c7210 */ /* 0x001fc60007fde0ff */
[----:B------:R-:W-:Y:S01]  /*25e0*/  IMAD.MOV R9, RZ, RZ, -R9 ;  /* 0x000000ffff097224 */ /* 0x000fe200078e0a09 */
[----:B------:R-:W-:Y:S01]  /*25f0*/  PRMT R85, RZ, 0x7610, R85 ;  /* 0x00007610ff557816 */ /* 0x000fe20000000055 */
[----:B------:R-:W-:Y:S01]  /*2600*/  IMAD.MOV R10, RZ, RZ, -R13 ;  /* 0x000000ffff0a7224 */ /* 0x000fe200078e0a0d */
[----:B------:R-:W-:Y:S01]  /*2610*/  PRMT R86, RZ, 0x7610, R86 ;  /* 0x00007610ff567816 */ /* 0x000fe20000000056 */
[----:B------:R-:W-:Y:S01]  /*2620*/  IMAD.X R13, R16, 0x1, R11, P6 ;  /* 0x00000001100d7824 */ /* 0x000fe200030e060b */
[C---:B------:R-:W-:Y:S01]  /*2630*/  ISETP.GT.U32.AND P5, PT, R5.reuse, R15, PT ;  /* 0x0000000f0500720c */ /* 0x040fe20003fa4070 */
[C---:B------:R-:W-:Y:S02]  /*2640*/  IMAD R17, R5.reuse, R9, R14 ;  /* 0x0000000905117224 */ /* 0x040fe400078e020e */
[----:B------:R-:W-:Y:S01]  /*2650*/  @!P0 IMAD.IADD R4, R4, 0x1, -R5 ;  /* 0x0000000104048824 */ /* 0x000fe200078e0a05 */
[----:B------:R0:W2:Y:S02]  /*2660*/  @!P4 LDG.E.U8 R85, desc[UR24][R12.64] ;  /* 0x000000180c55c981 */ /* 0x0000a4000c1e1100 */
[----:B------:R-:W-:-:S02]  /*2670*/  ISETP.GT.U32.AND P4, PT, R5, R17, PT ;  /* 0x000000110500720c */ /* 0x000fc40003f84070 */
[----:B------:R1:W2:Y:S01]  /*2680*/  @P3 LDG.E.U8 R86, desc[UR24][R18.64] ;  /* 0x0000001812563981 */ /* 0x0002a2000c1e1100 */
[C---:B------:R-:W-:Y:S01]  /*2690*/  ISETP.GT.U32.AND P3, PT, R5.reuse, R4, PT ;  /* 0x000000040500720c */ /* 0x040fe20003f64070 */
[----:B------:R-:W-:-:S03]  /*26a0*/  IMAD R21, R5, R10, R21 ;  /* 0x0000000a05157224 */ /* 0x000fc600078e0215 */
[--C-:B------:R-:W-:Y:S02]  /*26b0*/  @!P5 IMAD.IADD R15, R15, 0x1, -R5.reuse ;  /* 0x000000010f0fd824 */ /* 0x100fe400078e0a05 */
[----:B------:R-:W-:Y:S02]  /*26c0*/  ISETP.GT.U32.AND P5, PT, R5, R21, PT ;  /* 0x000000150500720c */ /* 0x000fe40003fa4070 */
[C---:B------:R-:W-:Y:S02]  /*26d0*/  LOP3.LUT R9, R7.reuse, 0x18, RZ, 0xfc, !PT ;  /* 0x0000001807097812 */ /* 0x040fe400078efcff */
[----:B------:R-:W-:Y:S01]  /*26e0*/  ISETP.GE.AND P6, PT, R7, RZ, PT ;  /* 0x000000ff0700720c */ /* 0x000fe20003fc6270 */
[--C-:B------:R-:W-:Y:S01]  /*26f0*/  @!P4 IMAD.IADD R17, R17, 0x1, -R5.reuse ;  /* 0x000000011111c824 */ /* 0x100fe200078e0a05 */
[----:B------:R-:W-:Y:S01]  /*2700*/  IABS R23, R9 ;  /* 0x0000000900177213 */ /* 0x000fe20000000000 */
[----:B------:R-:W-:Y:S01]  /*2710*/  @!P3 IMAD.IADD R4, R4, 0x1, -R5 ;  /* 0x000000010404b824 */ /* 0x000fe200078e0a05 */
[----:B------:R-:W-:-:S02]  /*2720*/  LOP3.LUT R10, R7, 0x20, RZ, 0xfc, !PT ;  /* 0x00000020070a7812 */ /* 0x000fc400078efcff */
[----:B------:R-:W-:Y:S01]  /*2730*/  ISETP.GT.U32.AND P4, PT, R5, R17, PT ;  /* 0x000000110500720c */ /* 0x000fe20003f84070 */
[----:B------:R-:W-:Y:S02]  /*2740*/  IMAD.MOV.U32 R11, RZ, RZ, R4 ;  /* 0x000000ffff0b7224 */ /* 0x000fe400078e0004 */
[----:B------:R-:W-:Y:S01]  /*2750*/  IMAD.HI.U32 R4, R6, R23, RZ ;  /* 0x0000001706047227 */ /* 0x000fe200078e00ff */
[----:B------:R-:W-:-:S03]  /*2760*/  IABS R25, R10 ;  /* 0x0000000a00197213 */ /* 0x000fc60000000000 */
[----:B------:R-:W-:Y:S02]  /*2770*/  @!P5 IMAD.IADD R21, R21, 0x1, -R5 ;  /* 0x000000011515d824 */ /* 0x000fe400078e0a05 */
[----:B------:R-:W-:Y:S02]  /*2780*/  IMAD.MOV R4, RZ, RZ, -R4 ;  /* 0x000000ffff047224 */ /* 0x000fe400078e0a04 */
[----:B------:R-:W-:Y:S01]  /*2790*/  @!P6 IMAD.MOV R11, RZ, RZ, -R11 ;  /* 0x000000ffff0be224 */ /* 0x000fe200078e0a0b */
[----:B------:R-:W-:Y:S01]  /*27a0*/  ISETP.GE.AND P6, PT, R9, RZ, PT ;  /* 0x000000ff0900720c */ /* 0x000fe20003fc6270 */
[----:B------:R-:W-:Y:S01]  /*27b0*/  IMAD.HI.U32 R9, R6, R25, RZ ;  /* 0x0000001906097227 */ /* 0x000fe200078e00ff */
[----:B------:R-:W-:-:S03]  /*27c0*/  ISETP.GT.U32.AND P5, PT, R5, R21, PT ;  /* 0x000000150500720c */ /* 0x000fc60003fa4070 */
[----:B------:R-:W-:Y:S02]  /*27d0*/  IMAD R23, R5, R4, R23 ;  /* 0x0000000405177224 */ /* 0x000fe400078e0217 */
[----:B------:R-:W-:Y:S01]  /*27e0*/  @!P2 IMAD.MOV R15, RZ, RZ, -R15 ;  /* 0x000000ffff0fa224 */ /* 0x000fe200078e0a0f */
[----:B------:R-:W-:Y:S01]  /*27f0*/  ISETP.GE.AND P2, PT, R10, RZ, PT ;  /* 0x000000ff0a00720c */ /* 0x000fe20003f46270 */
[----:B------:R-:W-:Y:S02]  /*2800*/  IMAD.MOV R10, RZ, RZ, -R9 ;  /* 0x000000ffff0a7224 */ /* 0x000fe400078e0a09 */
[----:B------:R-:W-:Y:S01]  /*2810*/  @!P4 IMAD.IADD R17, R17, 0x1, -R5 ;  /* 0x000000011111c824 */ /* 0x000fe200078e0a05 */
[C---:B------:R-:W-:Y:S01]  /*2820*/  ISETP.GT.U32.AND P4, PT, R5.reuse, R23, PT ;  /* 0x000000170500720c */ /* 0x040fe20003f84070 */
[----:B------:R-:W-:Y:S01]  /*2830*/  IMAD R25, R5, R10, R25 ;  /* 0x0000000a05197224 */ /* 0x000fe200078e0219 */
[----:B------:R-:W-:Y:S01]  /*2840*/  ISETP.GE.AND P3, PT, R22, RZ, PT ;  /* 0x000000ff1600720c */ /* 0x000fe20003f66270 */
[----:B------:R-:W-:Y:S01]  /*2850*/  @!P5 IMAD.IADD R21, R21, 0x1, -R5 ;  /* 0x000000011515d824 */ /* 0x000fe200078e0a05 */
[----:B0-----:R-:W-:-:S02]  /*2860*/  LOP3.LUT R12, R7, 0x28, RZ, 0xfc, !PT ;  /* 0x00000028070c7812 */ /* 0x001fc400078efcff */
[----:B------:R-:W-:Y:S02]  /*2870*/  ISETP.GT.U32.AND P5, PT, R5, R25, PT ;  /* 0x000000190500720c */ /* 0x000fe40003fa4070 */
[----:B------:R-:W-:-:S05]  /*2880*/  IABS R27, R12 ;  /* 0x0000000c001b7213 */ /* 0x000fca0000000000 */
[----:B------:R-:W-:Y:S01]  /*2890*/  @!P4 IMAD.IADD R23, R23, 0x1, -R5 ;  /* 0x000000011717c824 */ /* 0x000fe200078e0a05 */
[----:B------:R-:W-:Y:S01]  /*28a0*/  LOP3.LUT R13, R7, 0x30, RZ, 0xfc, !PT ;  /* 0x00000030070d7812 */ /* 0x000fe200078efcff */
[----:B------:R-:W-:Y:S02]  /*28b0*/  @!P3 IMAD.MOV R21, RZ, RZ, -R21 ;  /* 0x000000ffff15b224 */ /* 0x000fe400078e0a15 */
[----:B------:R-:W-:Y:S01]  /*28c0*/  IMAD.HI.U32 R4, R6, R27, RZ ;  /* 0x0000001b06047227 */ /* 0x000fe200078e00ff */
[----:B------:R-:W-:Y:S02]  /*28d0*/  ISETP.GT.U32.AND P3, PT, R5, R23, PT ;  /* 0x000000170500720c */ /* 0x000fe40003f64070 */
[----:B------:R-:W-:Y:S01]  /*28e0*/  IABS R29, R13 ;  /* 0x0000000d001d7213 */ /* 0x000fe20000000000 */
[----:B------:R-:W-:Y:S01]  /*28f0*/  @!P5 IMAD.IADD R25, R25, 0x1, -R5 ;  /* 0x000000011919d824 */ /* 0x000fe200078e0a05 */
[----:B------:R-:W-:Y:S01]  /*2900*/  LOP3.LUT R14, R7, 0x38, RZ, 0xfc, !PT ;  /* 0x00000038070e7812 */ /* 0x000fe200078efcff */
[----:B------:R-:W-:Y:S01]  /*2910*/  IMAD.MOV R4, RZ, RZ, -R4 ;  /* 0x000000ffff047224 */ /* 0x000fe200078e0a04 */
[----:B------:R-:W-:Y:S01]  /*2920*/  ISETP.GE.AND P0, PT, R20, RZ, PT ;  /* 0x000000ff1400720c */ /* 0x000fe20003f06270 */
[----:B------:R-:W-:Y:S01]  /*2930*/  IMAD.HI.U32 R9, R6, R29, RZ ;  /* 0x0000001d06097227 */ /* 0x000fe200078e00ff */
[----:B------:R-:W-:-:S02]  /*2940*/  IABS R31, R14 ;  /* 0x0000000e001f7213 */ /* 0x000fc40000000000 */
[C---:B------:R-:W-:Y:S01]  /*2950*/  ISETP.GT.U32.AND P5, PT, R5.reuse, R25, PT ;  /* 0x000000190500720c */ /* 0x040fe20003fa4070 */
[----:B------:R-:W-:Y:S02]  /*2960*/  IMAD R27, R5, R4, R27 ;  /* 0x00000004051b7224 */ /* 0x000fe400078e021b */
[----:B------:R-:W-:Y:S02]  /*2970*/  IMAD.MOV R10, RZ, RZ, -R9 ;  /* 0x000000ffff0a7224 */ /* 0x000fe400078e0a09 */
[----:B------:R-:W-:-:S04]  /*2980*/  IMAD.HI.U32 R4, R6, R31, RZ ;  /* 0x0000001f06047227 */ /* 0x000fc800078e00ff */
[----:B------:R-:W-:Y:S01]  /*2990*/  @!P3 IMAD.IADD R23, R23, 0x1, -R5 ;  /* 0x000000011717b824 */ /* 0x000fe200078e0a05 */
[C---:B------:R-:W-:Y:S01]  /*29a0*/  ISETP.GT.U32.AND P3, PT, R5.reuse, R27, PT ;  /* 0x0000001b0500720c */ /* 0x040fe20003f64070 */
[----:B------:R-:W-:Y:S02]  /*29b0*/  IMAD R29, R5, R10, R29 ;  /* 0x0000000a051d7224 */ /* 0x000fe400078e021d */
[----:B------:R-:W-:Y:S02]  /*29c0*/  IMAD.MOV R4, RZ, RZ, -R4 ;  /* 0x000000ffff047224 */ /* 0x000fe400078e0a04 */
[----:B------:R-:W-:Y:S01]  /*29d0*/  @!P5 IMAD.IADD R25, R25, 0x1, -R5 ;  /* 0x000000011919d824 */ /* 0x000fe200078e0a05 */
[C---:B------:R-:W-:Y:S01]  /*29e0*/  ISETP.GT.U32.AND P5, PT, R5.reuse, R29, PT ;  /* 0x0000001d0500720c */ /* 0x040fe20003fa4070 */
[----:B------:R-:W-:Y:S02]  /*29f0*/  IMAD R31, R5, R4, R31 ;  /* 0x00000004051f7224 */ /* 0x000fe400078e021f */
[----:B------:R-:W-:Y:S01]  /*2a00*/  @!P0 IMAD.MOV R17, RZ, RZ, -R17 ;  /* 0x000000ffff118224 */ /* 0x000fe200078e0a11 */
[----:B------:R-:W-:Y:S01]  /*2a10*/  ISETP.GE.AND P0, PT, R12, RZ, PT ;  /* 0x000000ff0c00720c */ /* 0x000fe20003f06270 */
[----:B------:R-:W-:Y:S01]  /*2a20*/  @!P6 IMAD.MOV R23, RZ, RZ, -R23 ;  /* 0x000000ffff17e224 */ /* 0x000fe200078e0a17 */
[----:B------:R-:W-:Y:S01]  /*2a30*/  LOP3.LUT R12, R7, 0x40, RZ, 0xfc, !PT ;  /* 0x00000040070c7812 */ /* 0x000fe200078efcff */
[----:B------:R-:W-:Y:S01]  /*2a40*/  @!P3 IMAD.IADD R27, R27, 0x1, -R5 ;  /* 0x000000011b1bb824 */ /* 0x000fe200078e0a05 */
[----:B------:R-:W-:-:S02]  /*2a50*/  ISETP.GT.U32.AND P6, PT, R5, R31, PT ;  /* 0x0000001f0500720c */ /* 0x000fc40003fc4070 */
[----:B------:R-:W-:Y:S02]  /*2a60*/  IABS R33, R12 ;  /* 0x0000000c00217213 */ /* 0x000fe40000000000 */
[----:B------:R-:W-:Y:S02]  /*2a70*/  ISETP.GE.AND P4, PT, R13, RZ, PT ;  /* 0x000000ff0d00720c */ /* 0x000fe40003f86270 */
[----:B------:R-:W-:Y:S01]  /*2a80*/  LOP3.LUT R13, R7, 0x48, RZ, 0xfc, !PT ;  /* 0x00000048070d7812 */ /* 0x000fe200078efcff */
[----:B------:R-:W-:Y:S01]  /*2a90*/  IMAD.HI.U32 R4, R6, R33, RZ ;  /* 0x0000002106047227 */ /* 0x000fe200078e00ff */
[----:B------:R-:W-:Y:S01]  /*2aa0*/  ISETP.GT.U32.AND P3, PT, R5, R27, PT ;  /* 0x0000001b0500720c */ /* 0x000fe20003f64070 */
[----:B------:R0:W-:Y:S01]  /*2ab0*/  STL [R1+0x1f8], R16 ;  /* 0x0001f81001007387 */ /* 0x0001e20000100800 */
[----:B------:R-:W-:Y:S01]  /*2ac0*/  IABS R35, R13 ;  /* 0x0000000d00237213 */ /* 0x000fe20000000000 */
[----:B------:R-:W-:Y:S02]  /*2ad0*/  @!P5 IMAD.IADD R29, R29, 0x1, -R5 ;  /* 0x000000011d1dd824 */ /* 0x000fe400078e0a05 */
[----:B------:R-:W-:-:S02]  /*2ae0*/  IMAD.MOV R4, RZ, RZ, -R4 ;  /* 0x000000ffff047224 */ /* 0x000fc400078e0a04 */
[----:B------:R-:W-:Y:S01]  /*2af0*/  @!P6 IMAD.IADD R31, R31, 0x1, -R5 ;  /* 0x000000011f1fe824 */ /* 0x000fe200078e0a05 */
[----:B0-----:R-:W-:Y:S01]  /*2b00*/  LOP3.LUT R16, R7, 0x50, RZ, 0xfc, !PT ;  /* 0x0000005007107812 */ /* 0x001fe200078efcff */
[C---:B------:R-:W-:Y:S01]  /*2b10*/  IMAD.HI.U32 R9, R6.reuse, R35, RZ ;  /* 0x0000002306097227 */ /* 0x040fe200078e00ff */
[C---:B------:R-:W-:Y:S02]  /*2b20*/  ISETP.GT.U32.AND P5, PT, R5.reuse, R29, PT ;  /* 0x0000001d0500720c */ /* 0x040fe40003fa4070 */
[----:B------:R-:W-:Y:S01]  /*2b30*/  IABS R37, R16 ;  /* 0x0000001000257213 */ /* 0x000fe20000000000 */
[C---:B------:R-:W-:Y:S01]  /*2b40*/  IMAD R33, R5.reuse, R4, R33 ;  /* 0x0000000405217224 */ /* 0x040fe200078e0221 */
[----:B------:R-:W-:Y:S01]  /*2b50*/  ISETP.GT.U32.AND P6, PT, R5, R31, PT ;  /* 0x0000001f0500720c */ /* 0x000fe20003fc4070 */
[----:B------:R-:W-:Y:S02]  /*2b60*/  IMAD.MOV R10, RZ, RZ, -R9 ;  /* 0x000000ffff0a7224 */ /* 0x000fe400078e0a09 */
[----:B------:R-:W-:-:S04]  /*2b70*/  IMAD.HI.U32 R4, R6, R37, RZ ;  /* 0x0000002506047227 */ /* 0x000fc800078e00ff */
[----:B------:R-:W-:Y:S01]  /*2b80*/  @!P3 IMAD.IADD R27, R27, 0x1, -R5 ;  /* 0x000000011b1bb824 */ /* 0x000fe200078e0a05 */
[C---:B------:R-:W-:Y:S01]  /*2b90*/  ISETP.GT.U32.AND P3, PT, R5.reuse, R33, PT ;  /* 0x000000210500720c */ /* 0x040fe20003f64070 */
[C---:B------:R-:W-:Y:S02]  /*2ba0*/  IMAD R35, R5.reuse, R10, R35 ;  /* 0x0000000a05237224 */ /* 0x040fe400078e0223 */
[----:B------:R-:W-:Y:S02]  /*2bb0*/  IMAD.MOV R4, RZ, RZ, -R4 ;  /* 0x000000ffff047224 */ /* 0x000fe400078e0a04 */
[----:B------:R-:W-:Y:S01]  /*2bc0*/  @!P2 IMAD.MOV R25, RZ, RZ, -R25 ;  /* 0x000000ffff19a224 */ /* 0x000fe200078e0a19 */
[----:B------:R-:W-:Y:S01]  /*2bd0*/  ISETP.GE.AND P2, PT, R14, RZ, PT ;  /* 0x000000ff0e00720c */ /* 0x000fe20003f46270 */
[----:B------:R-:W-:Y:S02]  /*2be0*/  IMAD R37, R5, R4, R37 ;  /* 0x0000000405257224 */ /* 0x000fe400078e0225 */
[----:B------:R-:W-:Y:S01]  /*2bf0*/  @!P5 IMAD.IADD R29, R29, 0x1, -R5 ;  /* 0x000000011d1dd824 */ /* 0x000fe200078e0a05 */
[----:B------:R-:W-:-:S02]  /*2c00*/  ISETP.GT.U32.AND P5, PT, R5, R35, PT ;  /* 0x000000230500720c */ /* 0x000fc40003fa4070 */
[----:B------:R-:W-:Y:S01]  /*2c10*/  LOP3.LUT R14, R7, 0x58, RZ, 0xfc, !PT ;  /* 0x00000058070e7812 */ /* 0x000fe200078efcff */
[--C-:B------:R-:W-:Y:S01]  /*2c20*/  @!P6 IMAD.IADD R31, R31, 0x1, -R5.reuse ;  /* 0x000000011f1fe824 */ /* 0x100fe200078e0a05 */
[----:B------:R-:W-:Y:S01]  /*2c30*/  ISETP.GT.U32.AND P6, PT, R5, R37, PT ;  /* 0x000000250500720c */ /* 0x000fe20003fc4070 */
[----:B------:R-:W-:Y:S01]  /*2c40*/  @!P3 IMAD.IADD R33, R33, 0x1, -R5 ;  /* 0x000000012121b824 */ /* 0x000fe200078e0a05 */
[----:B------:R-:W-:Y:S02]  /*2c50*/  IABS R41, R14 ;  /* 0x0000000e00297213 */ /* 0x000fe40000000000 */
[C---:B-1----:R-:W-:Y:S02]  /*2c60*/  LOP3.LUT R18, R7.reuse, 0x60, RZ, 0xfc, !PT ;  /* 0x0000006007127812 */ /* 0x042fe400078efcff */
[----:B------:R-:W-:Y:S01]  /*2c70*/  LOP3.LUT R19, R7, 0x68, RZ, 0xfc, !PT ;  /* 0x0000006807137812 */ /* 0x000fe200078efcff */
[----:B------:R-:W-:Y:S01]  /*2c80*/  IMAD.HI.U32 R4, R6, R41, RZ ;  /* 0x0000002906047227 */ /* 0x000fe200078e00ff */
[----:B------:R-:W-:-:S02]  /*2c90*/  IABS R43, R18 ;  /* 0x00000012002b7213 */ /* 0x000fc40000000000 */
[----:B------:R-:W-:Y:S01]  /*2ca0*/  ISETP.GT.U32.AND P3, PT, R5, R33, PT ;  /* 0x000000210500720c */ /* 0x000fe20003f64070 */
[----:B------:R-:W-:Y:S01]  /*2cb0*/  @!P0 IMAD.MOV R27, RZ, RZ, -R27 ;  /* 0x000000ffff1b8224 */ /* 0x000fe200078e0a1b */
[----:B------:R-:W-:Y:S01]  /*2cc0*/  IABS R45, R19 ;  /* 0x00000013002d7213 */ /* 0x000fe20000000000 */
[----:B------:R-:W-:Y:S01]  /*2cd0*/  @!P5 IMAD.IADD R35, R35, 0x1, -R5 ;  /* 0x000000012323d824 */ /* 0x000fe200078e0a05 */
[----:B------:R-:W-:Y:S01]  /*2ce0*/  ISETP.GE.AND P0, PT, R12, RZ, PT ;  /* 0x000000ff0c00720c */ /* 0x000fe20003f06270 */
[----:B------:R-:W-:Y:S02]  /*2cf0*/  IMAD.MOV R10, RZ, RZ, -R4 ;  /* 0x000000ffff0a7224 */ /* 0x000fe400078e0a04 */
[----:B------:R-:W-:-:S04]  /*2d00*/  IMAD.HI.U32 R9, R6, R43, RZ ;  /* 0x0000002b06097227 */ /* 0x000fc800078e00ff */
[----:B------:R-:W-:Y:S01]  /*2d10*/  @!P6 IMAD.IADD R37, R37, 0x1, -R5 ;  /* 0x000000012525e824 */ /* 0x000fe200078e0a05 */
[C---:B------:R-:W-:Y:S01]  /*2d20*/  ISETP.GT.U32.AND P6, PT, R5.reuse, R35, PT ;  /* 0x000000230500720c */ /* 0x040fe20003fc4070 */
[----:B------:R-:W-:Y:S02]  /*2d30*/  IMAD R41, R5, R10, R41 ;  /* 0x0000000a05297224 */ /* 0x000fe400078e0229 */
[----:B------:R-:W-:-:S04]  /*2d40*/  IMAD.HI.U32 R4, R6, R45, RZ ;  /* 0x0000002d06047227 */ /* 0x000fc800078e00ff */
[----:B------:R-:W-:Y:S02]  /*2d50*/  IMAD.MOV R10, RZ, RZ, -R9 ;  /* 0x000000ffff0a7224 */ /* 0x000fe400078e0a09 */
[----:B------:R-:W-:Y:S02]  /*2d60*/  IMAD.MOV R4, RZ, RZ, -R4 ;  /* 0x000000ffff047224 */ /* 0x000fe400078e0a04 */
[----:B------:R-:W-:Y:S02]  /*2d70*/  @!P3 IMAD.IADD R33, R33, 0x1, -R5 ;  /* 0x000000012121b824 */ /* 0x000fe400078e0a05 */
[C---:B------:R-:W-:Y:S02]  /*2d80*/  IMAD R43, R5.reuse, R10, R43 ;  /* 0x0000000a052b7224 */ /* 0x040fe400078e022b */
[C---:B------:R-:W-:Y:S02]  /*2d90*/  IMAD R45, R5.reuse, R4, R45 ;  /* 0x00000004052d7224 */ /* 0x040fe400078e022d */
[----:B------:R-:W-:Y:S01]  /*2da0*/  @!P0 IMAD.MOV R33, RZ, RZ, -R33 ;  /* 0x000000ffff218224 */ /* 0x000fe200078e0a21 */
[----:B------:R-:W-:Y:S01]  /*2db0*/  ISETP.GT.U32.AND P0, PT, R5, R43, PT ;  /* 0x0000002b0500720c */ /* 0x000fe20003f04070 */
[----:B------:R-:W-:Y:S01]  /*2dc0*/  @!P6 IMAD.IADD R35, R35, 0x1, -R5 ;  /* 0x000000012323e824 */ /* 0x000fe200078e0a05 */
[----:B------:R-:W-:Y:S01]  /*2dd0*/  LOP3.LUT R9, R7, 0x70, RZ, 0xfc, !PT ;  /* 0x0000007007097812 */ /* 0x000fe200078efcff */
[----:B------:R-:W-:Y:S01]  /*2de0*/  @!P4 IMAD.MOV R29, RZ, RZ, -R29 ;  /* 0x000000ffff1dc224 */ /* 0x000fe200078e0a1d */
[C---:B------:R-:W-:Y:S01]  /*2df0*/  ISETP.GT.U32.AND P6, PT, R5.reuse, R45, PT ;  /* 0x0000002d0500720c */ /* 0x040fe20003fc4070 */
[----:B------:R-:W-:Y:S01]  /*2e00*/  @!P2 IMAD.MOV R31, RZ, RZ, -R31 ;  /* 0x000000ffff1fa224 */ /* 0x000fe200078e0a1f */
[----:B------:R-:W-:-:S02]  /*2e10*/  ISETP.GT.U32.AND P4, PT, R5, R37, PT ;  /* 0x000000250500720c */ /* 0x000fc40003f84070 */
[----:B------:R-:W-:Y:S02]  /*2e20*/  ISETP.GT.U32.AND P2, PT, R5, R41, PT ;  /* 0x000000290500720c */ /* 0x000fe40003f44070 */
[----:B------:R-:W-:Y:S02]  /*2e30*/  IABS R47, R9 ;  /* 0x00000009002f7213 */ /* 0x000fe40000000000 */
[----:B------:R-:W-:Y:S02]  /*2e40*/  ISETP.GE.AND P5, PT, R13, RZ, PT ;  /* 0x000000ff0d00720c */ /* 0x000fe40003fa6270 */
[----:B------:R-:W-:Y:S01]  /*2e50*/  ISETP.GE.AND P3, PT, R16, RZ, PT ;  /* 0x000000ff1000720c */ /* 0x000fe20003f66270 */
[----:B------:R-:W-:Y:S01]  /*2e60*/  IMAD.HI.U32 R4, R6, R47, RZ ;  /* 0x0000002f06047227 */ /* 0x000fe200078e00ff */
[----:B------:R-:W-:-:S03]  /*2e70*/  LOP3.LUT R12, R7, 0x78, RZ, 0xfc, !PT ;  /* 0x00000078070c7812 */ /* 0x000fc600078efcff */
[--C-:B------:R-:W-:Y:S02]  /*2e80*/  @!P0 IMAD.IADD R43, R43, 0x1, -R5.reuse ;  /* 0x000000012b2b8824 */ /* 0x100fe400078e0a05 */
[----:B------:R-:W-:Y:S02]  /*2e90*/  IMAD.MOV R10, RZ, RZ, -R4 ;  /* 0x000000ffff0a7224 */ /* 0x000fe400078e0a04 */
[--C-:B------:R-:W-:Y:S01]  /*2ea0*/  @!P6 IMAD.IADD R45, R45, 0x1, -R5.reuse ;  /* 0x000000012d2de824 */ /* 0x100fe200078e0a05 */
[----:B------:R-:W-:Y:S01]  /*2eb0*/  ISETP.GT.U32.AND P6, PT, R5, R43, PT ;  /* 0x0000002b0500720c */ /* 0x000fe20003fc4070 */
[--C-:B------:R-:W-:Y:S01]  /*2ec0*/  @!P4 IMAD.IADD R37, R37, 0x1, -R5.reuse ;  /* 0x000000012525c824 */ /* 0x100fe200078e0a05 */
[----:B------:R-:W-:Y:S01]  /*2ed0*/  IABS R49, R12 ;  /* 0x0000000c00317213 */ /* 0x000fe20000000000 */
[----:B------:R-:W-:Y:S02]  /*2ee0*/  @!P2 IMAD.IADD R41, R41, 0x1, -R5 ;  /* 0x000000012929a824 */ /* 0x000fe400078e0a05 */
[----:B------:R-:W-:-:S02]  /*2ef0*/  IMAD R47, R5, R10, R47 ;  /* 0x0000000a052f7224 */ /* 0x000fc400078e022f */
[----:B------:R-:W-:Y:S01]  /*2f00*/  @!P5 IMAD.MOV R35, RZ, RZ, -R35 ;  /* 0x000000ffff23d224 */ /* 0x000fe200078e0a23 */
[----:B------:R-:W-:Y:S01]  /*2f10*/  ISETP.GT.U32.AND P5, PT, R5, R45, PT ;  /* 0x0000002d0500720c */ /* 0x000fe20003fa4070 */
[----:B------:R-:W-:Y:S01]  /*2f20*/  @!P3 IMAD.MOV R37, RZ, RZ, -R37 ;  /* 0x000000ffff25b224 */ /* 0x000fe200078e0a25 */
[----:B------:R-:W-:Y:S01]  /*2f30*/  LOP3.LUT R13, R7, 0x80, RZ, 0xfc, !PT ;  /* 0x00000080070d7812 */ /* 0x000fe200078efcff */
[----:B------:R-:W-:Y:S01]  /*2f40*/  IMAD.HI.U32 R4, R6, R49, RZ ;  /* 0x0000003106047227 */ /* 0x000fe200078e00ff */
[C---:B------:R-:W-:Y:S02]  /*2f50*/  ISETP.GT.U32.AND P0, PT, R5.reuse, R41, PT ;  /* 0x000000290500720c */ /* 0x040fe40003f04070 */
[----:B------:R-:W-:Y:S01]  /*2f60*/  ISETP.GT.U32.AND P3, PT, R5, R47, PT ;  /* 0x0000002f0500720c */ /* 0x000fe20003f64070 */
[----:B------:R-:W-:Y:S01]  /*2f70*/  IMAD.MOV R4, RZ, RZ, -R4 ;  /* 0x000000ffff047224 */ /* 0x000fe200078e0a04 */
[----:B------:R-:W-:Y:S02]  /*2f80*/  ISETP.GE.AND P4, PT, R14, RZ, PT ;  /* 0x000000ff0e00720c */ /* 0x000fe40003f86270 */
[----:B------:R-:W-:Y:S01]  /*2f90*/  IABS R53, R13 ;  /* 0x0000000d00357213 */ /* 0x000fe20000000000 */
[----:B------:R-:W-:Y:S01]  /*2fa0*/  @!P6 IMAD.IADD R43, R43, 0x1, -R5 ;  /* 0x000000012b2be824 */ /* 0x000fe200078e0a05 */
[----:B------:R-:W-:Y:S01]  /*2fb0*/  ISETP.GE.AND P6, PT, R9, RZ, PT ;  /* 0x000000ff0900720c */ /* 0x000fe20003fc6270 */
[----:B------:R-:W-:Y:S01]  /*2fc0*/  IMAD R49, R5, R4, R49 ;  /* 0x0000000405317224 */ /* 0x000fe200078e0231 */
[C---:B------:R-:W-:Y:S01]  /*2fd0*/  LOP3.LUT R9, R7.reuse, 0x88, RZ, 0xfc, !PT ;  /* 0x0000008807097812 */ /* 0x040fe200078efcff */
[----:B------:R-:W-:Y:S01]  /*2fe0*/  IMAD.HI.U32 R4, R6, R53, RZ ;  /* 0x0000003506047227 */ /* 0x000fe200078e00ff */
[----:B------:R-:W-:-:S02]  /*2ff0*/  LOP3.LUT R14, R7, 0x90, RZ, 0xfc, !PT ;  /* 0x00000090070e7812 */ /* 0x000fc400078efcff */
[----:B------:R-:W-:Y:S01]  /*3000*/  IABS R55, R9 ;  /* 0x0000000900377213 */ /* 0x000fe20000000000 */
[--C-:B------:R-:W-:Y:S01]  /*3010*/  @!P5 IMAD.IADD R45, R45, 0x1, -R5.reuse ;  /* 0x000000012d2dd824 */ /* 0x100fe200078e0a05 */
[----:B------:R-:W-:Y:S01]  /*3020*/  ISETP.GT.U32.AND P5, PT, R5, R49, PT ;  /* 0x000000310500720c */ /* 0x000fe20003fa4070 */
[--C-:B------:R-:W-:Y:S02]  /*3030*/  @!P0 IMAD.IADD R41, R41, 0x1, -R5.reuse ;  /* 0x0000000129298824 */ /* 0x100fe400078e0a05 */
[----:B------:R-:W-:Y:S02]  /*3040*/  IMAD.MOV R4, RZ, RZ, -R4 ;  /* 0x000000ffff047224 */ /* 0x000fe400078e0a04 */
[----:B------:R-:W-:Y:S01]  /*3050*/  @!P3 IMAD.IADD R47, R47, 0x1, -R5 ;  /* 0x000000012f2fb824 */ /* 0x000fe200078e0a05 */
[----:B------:R-:W-:Y:S01]  /*3060*/  IABS R57, R14 ;  /* 0x0000000e00397213 */ /* 0x000fe20000000000 */
[C---:B------:R-:W-:Y:S02]  /*3070*/  IMAD R53, R5.reuse, R4, R53 ;  /* 0x0000000405357224 */ /* 0x040fe400078e0235 */
[----:B------:R-:W-:Y:S01]  /*3080*/  @!P4 IMAD.MOV R41, RZ, RZ, -R41 ;  /* 0x000000ffff29c224 */ /* 0x000fe200078e0a29 */
[----:B------:R-:W-:Y:S01]  /*3090*/  ISETP.GT.U32.AND P4, PT, R5, R47, PT ;  /* 0x0000002f0500720c */ /* 0x000fe20003f84070 */
[----:B------:R-:W-:-:S04]  /*30a0*/  IMAD.HI.U32 R4, R6, R55, RZ ;  /* 0x0000003706047227 */ /* 0x000fc800078e00ff */
[----:B------:R-:W-:Y:S02]  /*30b0*/  IMAD.MOV R10, RZ, RZ, -R4 ;  /* 0x000000ffff0a7224 */ /* 0x000fe400078e0a04 */
[----:B------:R-:W-:Y:S01]  /*30c0*/  IMAD.HI.U32 R4, R6, R57, RZ ;  /* 0x0000003906047227 */ /* 0x000fe200078e00ff */
[----:B------:R-:W-:-:S03]  /*30d0*/  ISETP.GE.AND P2, PT, R18, RZ, PT ;  /* 0x000000ff1200720c */ /* 0x000fc60003f46270 */
[--C-:B------:R-:W-:Y:S02]  /*30e0*/  @!P5 IMAD.IADD R49, R49, 0x1, -R5.reuse ;  /* 0x000000013131d824 */ /* 0x100fe400078e0a05 */
[----:B------:R-:W-:Y:S02]  /*30f0*/  IMAD.MOV R4, RZ, RZ, -R4 ;  /* 0x000000ffff047224 */ /* 0x000fe400078e0a04 */
[----:B------:R-:W-:Y:S01]  /*3100*/  @!P4 IMAD.IADD R47, R47, 0x1, -R5 ;  /* 0x000000012f2fc824 */ /* 0x000fe200078e0a05 */
[C---:B------:R-:W-:Y:S01]  /*3110*/  ISETP.GT.U32.AND P5, PT, R5.reuse, R49, PT ;  /* 0x000000310500720c */ /* 0x040fe20003fa4070 */
[----:B------:R-:W-:Y:S01]  /*3120*/  IMAD R57, R5, R4, R57 ;  /* 0x0000000405397224 */ /* 0x000fe200078e0239 */
[----:B------:R-:W-:Y:S01]  /*3130*/  ISETP.GE.AND P3, PT, R12, RZ, PT ;  /* 0x000000ff0c00720c */ /* 0x000fe20003f66270 */
[----:B------:R-:W-:Y:S01]  /*3140*/  @!P6 IMAD.MOV R47, RZ, RZ, -R47 ;  /* 0x000000ffff2fe224 */ /* 0x000fe200078e0a2f */
[----:B------:R-:W-:Y:S02]  /*3150*/  LOP3.LUT R12, R7, 0x98, RZ, 0xfc, !PT ;  /* 0x00000098070c7812 */ /* 0x000fe400078efcff */
[C---:B------:R-:W-:Y:S01]  /*3160*/  ISETP.GT.U32.AND P6, PT, R5.reuse, R57, PT ;  /* 0x000000390500720c */ /* 0x040fe20003fc4070 */
[----:B------:R-:W-:Y:S01]  /*3170*/  @!P2 IMAD.MOV R43, RZ, RZ, -R43 ;  /* 0x000000ffff2ba224 */ /* 0x000fe200078e0a2b */
[C---:B------:R-:W-:Y:S01]  /*3180*/  ISETP.GT.U32.AND P2, PT, R5.reuse, R53, PT ;  /* 0x000000350500720c */ /* 0x040fe20003f44070 */
[----:B------:R-:W-:Y:S01]  /*3190*/  IMAD R55, R5, R10, R55 ;  /* 0x0000000a05377224 */ /* 0x000fe200078e0237 */
[----:B------:R-:W-:-:S02]  /*31a0*/  IABS R59, R12 ;  /* 0x0000000c003b7213 */ /* 0x000fc40000000000 */
[----:B------:R-:W-:Y:S01]  /*31b0*/  ISETP.GE.AND P4, PT, R9, RZ, PT ;  /* 0x000000ff0900720c */ /* 0x000fe20003f86270 */
[----:B------:R-:W-:Y:S01]  /*31c0*/  @!P5 IMAD.IADD R49, R49, 0x1, -R5 ;  /* 0x000000013131d824 */ /* 0x000fe200078e0a05 */
[----:B------:R-:W-:Y:S01]  /*31d0*/  ISETP.GT.U32.AND P5, PT, R5, R55, PT ;  /* 0x000000370500720c */ /* 0x000fe20003fa4070 */
[----:B------:R-:W-:Y:S01]  /*31e0*/  IMAD.HI.U32 R4, R6, R59, RZ ;  /* 0x0000003b06047227 */ /* 0x000fe200078e00ff */
[----:B------:R-:W-:-:S03]  /*31f0*/  LOP3.LUT R9, R7, 0xa0, RZ, 0xfc, !PT ;  /* 0x000000a007097812 */ /* 0x000fc600078efcff */
[--C-:B------:R-:W-:Y:S01]  /*3200*/  @!P6 IMAD.IADD R57, R57, 0x1, -R5.reuse ;  /* 0x000000013939e824 */ /* 0x100fe200078e0a05 */
[----:B------:R-:W-:Y:S01]  /*3210*/  IABS R61, R9 ;  /* 0x00000009003d7213 */ /* 0x000fe20000000000 */
[----:B------:R-:W-:Y:S01]  /*3220*/  IMAD.MOV R4, RZ, RZ, -R4 ;  /* 0x000000ffff047224 */ /* 0x000fe200078e0a04 */
[----:B------:R-:W-:Y:S01]  /*3230*/  ISETP.GE.AND P0, PT, R19, RZ, PT ;  /* 0x000000ff1300720c */ /* 0x000fe20003f06270 */
[----:B------:R-:W-:Y:S01]  /*3240*/  @!P2 IMAD.IADD R53, R53, 0x1, -R5 ;  /* 0x000000013535a824 */ /* 0x000fe200078e0a05 */
[C---:B------:R-:W-:Y:S01]  /*3250*/  ISETP.GT.U32.AND P6, PT, R5.reuse, R57, PT ;  /* 0x000000390500720c */ /* 0x040fe20003fc4070 */
[C---:B------:R-:W-:Y:S02]  /*3260*/  IMAD R59, R5.reuse, R4, R59 ;  /* 0x00000004053b7224 */ /* 0x040fe400078e023b */
[----:B------:R-:W-:Y:S01]  /*3270*/  IMAD.HI.U32 R4, R6, R61, RZ ;  /* 0x0000003d06047227 */ /* 0x000fe200078e00ff */
[----:B------:R-:W-:-:S03]  /*3280*/  ISETP.GT.U32.AND P2, PT, R5, R53, PT ;  /* 0x000000350500720c */ /* 0x000fc60003f44070 */
[----:B------:R-:W-:Y:S02]  /*3290*/  @!P5 IMAD.IADD R55, R55, 0x1, -R5 ;  /* 0x000000013737d824 */ /* 0x000fe400078e0a05 */
[----:B------:R-:W-:-:S03]  /*32a0*/  IMAD.MOV R10, RZ, RZ, -R4 ;  /* 0x000000ffff0a7224 */ /* 0x000fc600078e0a04 */
[C---:B------:R-:W-:Y:S01]  /*32b0*/  ISETP.GT.U32.AND P5, PT, R5.reuse, R55, PT ;  /* 0x000000370500720c */ /* 0x040fe20003fa4070 */
[----:B------:R-:W-:Y:S02]  /*32c0*/  IMAD R61, R5, R10, R61 ;  /* 0x0000000a053d7224 */ /* 0x000fe400078e023d */
[----:B------:R-:W-:Y:S01]  /*32d0*/  @!P0 IMAD.MOV R45, RZ, RZ, -R45 ;  /* 0x000000ffff2d8224 */ /* 0x000fe200078e0a2d */
[----:B------:R-:W-:Y:S01]  /*32e0*/  ISETP.GE.AND P0, PT, R13, RZ, PT ;  /* 0x000000ff0d00720c */ /* 0x000fe20003f06270 */
[--C-:B------:R-:W-:Y:S01]  /*32f0*/  @!P6 IMAD.IADD R57, R57, 0x1, -R5.reuse ;  /* 0x000000013939e824 */ /* 0x100fe200078e0a05 */
[----:B------:R-:W-:Y:S02]  /*3300*/  ISETP.GT.U32.AND P6, PT, R5, R61, PT ;  /* 0x0000003d0500720c */ /* 0x000fe40003fc4070 */
[----:B------:R-:W-:Y:S01]  /*3310*/  LOP3.LUT R13, R7, 0xa8, RZ, 0xfc, !PT ;  /* 0x000000a8070d7812 */ /* 0x000fe200078efcff */
[----:B------:R-:W-:Y:S01]  /*3320*/  @!P2 IMAD.IADD R53, R53, 0x1, -R5 ;  /* 0x000000013535a824 */ /* 0x000fe200078e0a05 */
[----:B------:R-:W-:-:S02]  /*3330*/  ISETP.GT.U32.AND P2, PT, R5, R59, PT ;  /* 0x0000003b0500720c */ /* 0x000fc40003f44070 */
[----:B------:R-:W-:Y:S01]  /*3340*/  IABS R63, R13 ;  /* 0x0000000d003f7213 */ /* 0x000fe20000000000 */
[----:B------:R-:W-:Y:S01]  /*3350*/  @!P5 IMAD.IADD R55, R55, 0x1, -R5 ;  /* 0x000000013737d824 */ /* 0x000fe200078e0a05 */
[----:B------:R-:W-:Y:S02]  /*3360*/  ISETP.GE.AND P5, PT, R9, RZ, PT ;  /* 0x000000ff0900720c */ /* 0x000fe40003fa6270 */
[----:B------:R-:W-:Y:S01]  /*3370*/  LOP3.LUT R9, R7, 0xb0, RZ, 0xfc, !PT ;  /* 0x000000b007097812 */ /* 0x000fe200078efcff */
[----:B------:R-:W-:-:S03]  /*3380*/  IMAD.HI.U32 R4, R6, R63, RZ ;  /* 0x0000003f06047227 */ /* 0x000fc600078e00ff */
[----:B------:R-:W-:Y:S01]  /*3390*/  IABS R65, R9 ;  /* 0x0000000900417213 */ /* 0x000fe20000000000 */
[----:B------:R-:W-:Y:S02]  /*33a0*/  @!P6 IMAD.IADD R61, R61, 0x1, -R5 ;  /* 0x000000013d3de824 */ /* 0x000fe400078e0a05 */
[----:B------:R-:W-:Y:S02]  /*33b0*/  IMAD.MOV R4, RZ, RZ, -R4 ;  /* 0x000000ffff047224 */ /* 0x000fe400078e0a04 */
[----:B------:R-:W-:Y:S01]  /*33c0*/  @!P3 IMAD.MOV R49, RZ, RZ, -R49 ;  /* 0x000000ffff31b224 */ /* 0x000fe200078e0a31 */
[----:B------:R-:W-:Y:S01]  /*33d0*/  ISETP.GE.AND P3, PT, R14, RZ, PT ;  /* 0x000000ff0e00720c */ /* 0x000fe20003f66270 */
[----:B------:R-:W-:Y:S01]  /*33e0*/  @!P2 IMAD.IADD R59, R59, 0x1, -R5 ;  /* 0x000000013b3ba824 */ /* 0x000fe200078e0a05 */
[C---:B------:R-:W-:Y:S01]  /*33f0*/  ISETP.GT.U32.AND P6, PT, R5.reuse, R61, PT ;  /* 0x0000003d0500720c */ /* 0x040fe20003fc4070 */
[C---:B------:R-:W-:Y:S02]  /*3400*/  IMAD R63, R5.reuse, R4, R63 ;  /* 0x00000004053f7224 */ /* 0x040fe400078e023f */
[----:B------:R-:W-:Y:S01]  /*3410*/  IMAD.HI.U32 R4, R6, R65, RZ ;  /* 0x0000004106047227 */ /* 0x000fe200078e00ff */
[----:B------:R-:W-:-:S03]  /*3420*/  ISETP.GT.U32.AND P2, PT, R5, R59, PT ;  /* 0x0000003b0500720c */ /* 0x000fc60003f44070 */
[----:B------:R-:W-:Y:S02]  /*3430*/  IMAD.MOV R10, RZ, RZ, -R4 ;  /* 0x000000ffff0a7224 */ /* 0x000fe400078e0a04 */
[----:B------:R-:W-:Y:S01]  /*3440*/  @!P0 IMAD.MOV R53, RZ, RZ, -R53 ;  /* 0x000000ffff358224 */ /* 0x000fe200078e0a35 */
[----:B------:R-:W-:Y:S01]  /*3450*/  ISETP.GE.AND P0, PT, R12, RZ, PT ;  /* 0x000000ff0c00720c */ /* 0x000fe20003f06270 */
[----:B------:R-:W-:Y:S01]  /*3460*/  IMAD R65, R5, R10, R65 ;  /* 0x0000000a05417224 */ /* 0x000fe200078e0241 */
[----:B------:R-:W-:Y:S01]  /*3470*/  LOP3.LUT R12, R7, 0xb8, RZ, 0xfc, !PT ;  /* 0x000000b8070c7812 */ /* 0x000fe200078efcff */
[----:B------:R-:W-:Y:S01]  /*3480*/  @!P3 IMAD.MOV R57, RZ, RZ, -R57 ;  /* 0x000000ffff39b224 */ /* 0x000fe200078e0a39 */
[----:B------:R-:W-:Y:S01]  /*3490*/  ISETP.GE.AND P3, PT, R9, RZ, PT ;  /* 0x000000ff0900720c */ /* 0x000fe20003f66270 */
[----:B------:R-:W-:Y:S01]  /*34a0*/  @!P6 IMAD.IADD R61, R61, 0x1, -R5 ;  /* 0x000000013d3de824 */ /* 0x000fe200078e0a05 */
[----:B------:R-:W-:Y:S02]  /*34b0*/  IABS R67, R12 ;  /* 0x0000000c00437213 */ /* 0x000fe40000000000 */
[----:B------:R-:W-:-:S02]  /*34c0*/  ISETP.GT.U32.AND P6, PT, R5, R65, PT ;  /* 0x000000410500720c */ /* 0x000fc40003fc4070 */
[----:B------:R-:W-:Y:S01]  /*34d0*/  LOP3.LUT R9, R7, 0xc0, RZ, 0xfc, !PT ;  /* 0x000000c007097812 */ /* 0x000fe200078efcff */
[----:B------:R-:W-:Y:S01]  /*34e0*/  @!P2 IMAD.IADD R59, R59, 0x1, -R5 ;  /* 0x000000013b3ba824 */ /* 0x000fe200078e0a05 */
[----:B------:R-:W-:Y:S01]  /*34f0*/  ISETP.GT.U32.AND P2, PT, R5, R63, PT ;  /* 0x0000003f0500720c */ /* 0x000fe20003f44070 */
[----:B------:R-:W-:Y:S01]  /*3500*/  IMAD.HI.U32 R4, R6, R67, RZ ;  /* 0x0000004306047227 */ /* 0x000fe200078e00ff */
[----:B------:R-:W-:-:S03]  /*3510*/  IABS R69, R9 ;  /* 0x0000000900457213 */ /* 0x000fc60000000000 */
[----:B------:R-:W-:Y:S01]  /*3520*/  @!P0 IMAD.MOV R59, RZ, RZ, -R59 ;  /* 0x000000ffff3b8224 */ /* 0x000fe200078e0a3b */
[----:B------:R-:W-:Y:S01]  /*3530*/  ISETP.GE.AND P0, PT, R12, RZ, PT ;  /* 0x000000ff0c00720c */ /* 0x000fe20003f06270 */
[----:B------:R-:W-:Y:S01]  /*3540*/  IMAD.MOV R10, RZ, RZ, -R4 ;  /* 0x000000ffff0a7224 */ /* 0x000fe200078e0a04 */
[----:B------:R-:W-:Y:S01]  /*3550*/  LOP3.LUT R12, R7, 0xc8, RZ, 0xfc, !PT ;  /* 0x000000c8070c7812 */ /* 0x000fe200078efcff */
[----:B------:R-:W-:-:S03]  /*3560*/  IMAD.HI.U32 R4, R6, R69, RZ ;  /* 0x0000004506047227 */ /* 0x000fc600078e00ff */
[----:B------:R-:W-:Y:S01]  /*3570*/  IABS R71, R12 ;  /* 0x0000000c00477213 */ /* 0x000fe20000000000 */
[--C-:B------:R-:W-:Y:S02]  /*3580*/  @!P6 IMAD.IADD R65, R65, 0x1, -R5.reuse ;  /* 0x000000014141e824 */ /* 0x100fe400078e0a05 */
[----:B------:R-:W-:Y:S02]  /*3590*/  IMAD.MOV R4, RZ, RZ, -R4 ;  /* 0x000000ffff047224 */ /* 0x000fe400078e0a04 */
[----:B------:R-:W-:Y:S01]  /*35a0*/  @!P2 IMAD.IADD R63, R63, 0x1, -R5 ;  /* 0x000000013f3fa824 */ /* 0x000fe200078e0a05 */
[C---:B------:R-:W-:Y:S01]  /*35b0*/  ISETP.GT.U32.AND P6, PT, R5.reuse, R65, PT ;  /* 0x000000410500720c */ /* 0x040fe20003fc4070 */
[C---:B------:R-:W-:Y:S02]  /*35c0*/  IMAD R69, R5.reuse, R4, R69 ;  /* 0x0000000405457224 */ /* 0x040fe400078e0245 */
[C---:B------:R-:W-:Y:S02]  /*35d0*/  IMAD R67, R5.reuse, R10, R67 ;  /* 0x0000000a05437224 */ /* 0x040fe400078e0243 */
[----:B------:R-:W-:Y:S01]  /*35e0*/  IMAD.HI.U32 R4, R6, R71, RZ ;  /* 0x0000004706047227 */ /* 0x000fe200078e00ff */
[----:B------:R-:W-:-:S03]  /*35f0*/  ISETP.GT.U32.AND P2, PT, R5, R63, PT ;  /* 0x0000003f0500720c */ /* 0x000fc60003f44070 */
[----:B------:R-:W-:Y:S01]  /*3600*/  @!P5 IMAD.MOV R61, RZ, RZ, -R61 ;  /* 0x000000ffff3dd224 */ /* 0x000fe200078e0a3d */
[----:B------:R-:W-:Y:S01]  /*3610*/  ISETP.GT.U32.AND P5, PT, R5, R67, PT ;  /* 0x000000430500720c */ /* 0x000fe20003fa4070 */
[----:B------:R-:W-:Y:S02]  /*3620*/  IMAD.MOV R10, RZ, RZ, -R4 ;  /* 0x000000ffff0a7224 */ /* 0x000fe400078e0a04 */
[----:B------:R-:W-:Y:S01]  /*3630*/  @!P4 IMAD.MOV R55, RZ, RZ, -R55 ;  /* 0x000000ffff37c224 */ /* 0x000fe200078e0a37 */
[----:B------:R-:W-:Y:S01]  /*3640*/  ISETP.GE.AND P4, PT, R13, RZ, PT ;  /* 0x000000ff0d00720c */ /* 0x000fe20003f86270 */
[----:B------:R-:W-:Y:S01]  /*3650*/  IMAD R71, R5, R10, R71 ;  /* 0x0000000a05477224 */ /* 0x000fe200078e0247 */
[----:B------:R-:W-:Y:S01]  /*3660*/  LOP3.LUT R13, R7, 0xd0, RZ, 0xfc, !PT ;  /* 0x000000d0070d7812 */ /* 0x000fe200078efcff */
[----:B------:R-:W-:-:S03]  /*3670*/  @!P6 IMAD.IADD R65, R65, 0x1, -R5 ;  /* 0x000000014141e824 */ /* 0x000fc600078e0a05 */
[----:B------:R-:W-:Y:S02]  /*3680*/  IABS R73, R13 ;  /* 0x0000000d00497213 */ /* 0x000fe40000000000 */
[----:B------:R-:W-:Y:S01]  /*3690*/  ISETP.GT.U32.AND P6, PT, R5, R71, PT ;  /* 0x000000470500720c */ /* 0x000fe20003fc4070 */
[--C-:B------:R-:W-:Y:S01]  /*36a0*/  @!P2 IMAD.IADD R63, R63, 0x1, -R5.reuse ;  /* 0x000000013f3fa824 */ /* 0x100fe200078e0a05 */
[----:B------:R-:W-:Y:S01]  /*36b0*/  ISETP.GE.AND P2, PT, R9, RZ, PT ;  /* 0x000000ff0900720c */ /* 0x000fe20003f46270 */
[----:B------:R-:W-:Y:S01]  /*36c0*/  @!P5 IMAD.IADD R67, R67, 0x1, -R5 ;  /* 0x000000014343d824 */ /* 0x000fe200078e0a05 */
[C---:B------:R-:W-:Y:S01]  /*36d0*/  LOP3.LUT R9, R7.reuse, 0xd8, RZ, 0xfc, !PT ;  /* 0x000000d807097812 */ /* 0x040fe200078efcff */
[----:B------:R-:W-:Y:S01]  /*36e0*/  IMAD.HI.U32 R4, R6, R73, RZ ;  /* 0x0000004906047227 */ /* 0x000fe200078e00ff */
[----:B------:R-:W-:Y:S02]  /*36f0*/  LOP3.LUT R14, R7, 0xe0, RZ, 0xfc, !PT ;  /* 0x000000e0070e7812 */ /* 0x000fe400078efcff */
[----:B------:R-:W-:Y:S01]  /*3700*/  IABS R75, R9 ;  /* 0x00000009004b7213 */ /* 0x000fe20000000000 */
[----:B------:R-:W-:Y:S01]  /*3710*/  IMAD.MOV R4, RZ, RZ, -R4 ;  /* 0x000000ffff047224 */ /* 0x000fe200078e0a04 */
[----:B------:R-:W-:-:S02]  /*3720*/  ISETP.GT.U32.AND P5, PT, R5, R67, PT ;  /* 0x000000430500720c */ /* 0x000fc40003fa4070 */
[----:B------:R-:W-:Y:S01]  /*3730*/  IABS R93, R14 ;  /* 0x0000000e005d7213 */ /* 0x000fe20000000000 */
[----:B------:R-:W-:Y:S02]  /*3740*/  IMAD R73, R5, R4, R73 ;  /* 0x0000000405497224 */ /* 0x000fe400078e0249 */
[----:B------:R-:W-:Y:S02]  /*3750*/  @!P6 IMAD.IADD R71, R71, 0x1, -R5 ;  /* 0x000000014747e824 */ /* 0x000fe400078e0a05 */
[----:B------:R-:W-:-:S03]  /*3760*/  IMAD.HI.U32 R4, R6, R75, RZ ;  /* 0x0000004b06047227 */ /* 0x000fc600078e00ff */
[C---:B------:R-:W-:Y:S01]  /*3770*/  ISETP.GT.U32.AND P6, PT, R5.reuse, R71, PT ;  /* 0x000000470500720c */ /* 0x040fe20003fc4070 */
[----:B------:R-:W-:Y:S01]  /*3780*/  @!P4 IMAD.MOV R63, RZ, RZ, -R63 ;  /* 0x000000ffff3fc224 */ /* 0x000fe200078e0a3f */
[----:B------:R-:W-:Y:S01]  /*3790*/  ISETP.GT.U32.AND P4, PT, R5, R69, PT ;  /* 0x000000450500720c */ /* 0x000fe20003f84070 */
[----:B------:R-:W-:Y:S02]  /*37a0*/  IMAD.MOV R10, RZ, RZ, -R4 ;  /* 0x000000ffff0a7224 */ /* 0x000fe400078e0a04 */
[----:B------:R-:W-:-:S04]  /*37b0*/  IMAD.HI.U32 R4, R6, R93, RZ ;  /* 0x0000005d06047227 */ /* 0x000fc800078e00ff */
[----:B------:R-:W-:Y:S01]  /*37c0*/  @!P5 IMAD.IADD R67, R67, 0x1, -R5 ;  /* 0x000000014343d824 */ /* 0x000fe200078e0a05 */
[----:B------:R-:W-:Y:S01]  /*37d0*/  ISETP.GT.U32.AND P5, PT, R5, R73, PT ;  /* 0x000000490500720c */ /* 0x000fe20003fa4070 */
[----:B------:R-:W-:-:S04]  /*37e0*/  IMAD.MOV R4, RZ, RZ, -R4 ;  /* 0x000000ffff047224 */ /* 0x000fc800078e0a04 */
[----:B------:R-:W-:Y:S02]  /*37f0*/  IMAD R93, R5, R4, R93 ;  /* 0x00000004055d7224 */ /* 0x000fe400078e025d */
[--C-:B------:R-:W-:Y:S02]  /*3800*/  @!P4 IMAD.IADD R69, R69, 0x1, -R5.reuse ;  /* 0x000000014545c824 */ /* 0x100fe400078e0a05 */
[--C-:B------:R-:W-:Y:S01]  /*3810*/  @!P6 IMAD.IADD R71, R71, 0x1, -R5.reuse ;  /* 0x000000014747e824 */ /* 0x100fe200078e0a05 */
[----:B------:R-:W-:Y:S02]  /*3820*/  ISETP.GT.U32.AND P6, PT, R5, R93, PT ;  /* 0x0000005d0500720c */ /* 0x000fe40003fc4070 */
[----:B------:R-:W-:Y:S01]  /*3830*/  LOP3.LUT R16, R7, 0xe8, RZ, 0xfc, !PT ;  /* 0x000000e807107812 */ /* 0x000fe200078efcff */
[----:B------:R-:W-:Y:S01]  /*3840*/  @!P5 IMAD.IADD R73, R73, 0x1, -R5 ;  /* 0x000000014949d824 */ /* 0x000fe200078e0a05 */
[C---:B------:R-:W-:Y:S02]  /*3850*/  ISETP.GT.U32.AND P4, PT, R5.reuse, R69, PT ;  /* 0x000000450500720c */ /* 0x040fe40003f84070 */
[----:B------:R-:W-:Y:S01]  /*3860*/  IABS R115, R16 ;  /* 0x0000001000737213 */ /* 0x000fe20000000000 */
[C---:B------:R-:W-:Y:S01]  /*3870*/  IMAD R75, R5.reuse, R10, R75 ;  /* 0x0000000a054b7224 */ /* 0x040fe200078e024b */
[----:B------:R-:W-:-:S02]  /*3880*/  ISETP.GT.U32.AND P5, PT, R5, R73, PT ;  /* 0x000000490500720c */ /* 0x000fc40003fa4070 */
[----:B------:R-:W-:Y:S01]  /*3890*/  LOP3.LUT R10, R7, 0xf0, RZ, 0xfc, !PT ;  /* 0x000000f0070a7812 */ /* 0x000fe200078efcff */
[----:B------:R-:W-:-:S03]  /*38a0*/  IMAD.HI.U32 R4, R6, R115, RZ ;  /* 0x0000007306047227 */ /* 0x000fc600078e00ff */
[----:B------:R-:W-:Y:S01]  /*38b0*/  IABS R117, R10 ;  /* 0x0000000a00757213 */ /* 0x000fe20000000000 */
[----:B------:R-:W-:Y:S01]  /*38c0*/  @!P0 IMAD.MOV R67, RZ, RZ, -R67 ;  /* 0x000000ffff438224 */ /* 0x000fe200078e0a43 */
[----:B------:R-:W-:Y:S01]  /*38d0*/  ISETP.GE.AND P0, PT, R13, RZ, PT ;  /* 0x000000ff0d00720c */ /* 0x000fe20003f06270 */
[--C-:B------:R-:W-:Y:S02]  /*38e0*/  @!P6 IMAD.IADD R93, R93, 0x1, -R5.reuse ;  /* 0x000000015d5de824 */ /* 0x100fe400078e0a05 */
[----:B------:R-:W-:Y:S02]  /*38f0*/  IMAD.MOV R4, RZ, RZ, -R4 ;  /* 0x000000ffff047224 */ /* 0x000fe400078e0a04 */
[----:B------:R-:W-:Y:S01]  /*3900*/  @!P4 IMAD.IADD R69, R69, 0x1, -R5 ;  /* 0x000000014545c824 */ /* 0x000fe200078e0a05 */
[C---:B------:R-:W-:Y:S01]  /*3910*/  ISETP.GT.U32.AND P4, PT, R5.reuse, R75, PT ;  /* 0x0000004b0500720c */ /* 0x040fe20003f84070 */
[C---:B------:R-:W-:Y:S01]  /*3920*/  IMAD R115, R5.reuse, R4, R115 ;  /* 0x0000000405737224 */ /* 0x040fe200078e0273 */
[----:B------:R-:W-:Y:S01]  /*3930*/  ISETP.GT.U32.AND P6, PT, R5, R93, PT ;  /* 0x0000005d0500720c */ /* 0x000fe20003fc4070 */
[----:B------:R-:W-:-:S04]  /*3940*/  IMAD.HI.U32 R4, R6, R117, RZ ;  /* 0x0000007506047227 */ /* 0x000fc800078e00ff */
[----:B------:R-:W-:Y:S02]  /*3950*/  @!P5 IMAD.IADD R73, R73, 0x1, -R5 ;  /* 0x000000014949d824 */ /* 0x000fe400078e0a05 */
[----:B------:R-:W-:Y:S02]  /*3960*/  IMAD.MOV R4, RZ, RZ, -R4 ;  /* 0x000000ffff047224 */ /* 0x000fe400078e0a04 */
[----:B------:R-:W-:Y:S01]  /*3970*/  @!P0 IMAD.MOV R73, RZ, RZ, -R73 ;  /* 0x000000ffff498224 */ /* 0x000fe200078e0a49 */
[C---:B------:R-:W-:Y:S01]  /*3980*/  ISETP.GT.U32.AND P0, PT, R5.reuse, R115, PT ;  /* 0x000000730500720c */ /* 0x040fe20003f04070 */
[----:B------:R-:W-:Y:S02]  /*3990*/  IMAD R117, R5, R4, R117 ;  /* 0x0000000405757224 */ /* 0x000fe400078e0275 */
[--C-:B------:R-:W-:Y:S02]  /*39a0*/  @!P4 IMAD.IADD R75, R75, 0x1, -R5.reuse ;  /* 0x000000014b4bc824 */ /* 0x100fe400078e0a05 */
[----:B------:R-:W-:Y:S01]  /*39b0*/  @!P6 IMAD.IADD R93, R93, 0x1, -R5 ;  /* 0x000000015d5de824 */ /* 0x000fe200078e0a05 */
[C---:B------:R-:W-:Y:S01]  /*39c0*/  ISETP.GT.U32.AND P6, PT, R5.reuse, R117, PT ;  /* 0x000000750500720c */ /* 0x040fe20003fc4070 */
[----:B------:R-:W-:Y:S01]  /*39d0*/  @!P3 IMAD.MOV R65, RZ, RZ, -R65 ;  /* 0x000000ffff41b224 */ /* 0x000fe200078e0a41 */
[----:B------:R-:W-:-:S02]  /*39e0*/  ISETP.GT.U32.AND P4, PT, R5, R75, PT ;  /* 0x0000004b0500720c */ /* 0x000fc40003f84070 */
[----:B------:R-:W-:Y:S02]  /*39f0*/  ISETP.GE.AND P3, PT, R12, RZ, PT ;  /* 0x000000ff0c00720c */ /* 0x000fe40003f66270 */
[----:B------:R-:W-:Y:S01]  /*3a00*/  LOP3.LUT R12, R7, 0x100, RZ, 0xfc, !PT ;  /* 0x00000100070c7812 */ /* 0x000fe200078efcff */
[----:B------:R-:W-:Y:S01]  /*3a10*/  @!P2 IMAD.MOV R69, RZ, RZ, -R69 ;  /* 0x000000ffff45a224 */ /* 0x000fe200078e0a45 */
[----:B------:R-:W-:Y:S01]  /*3a20*/  ISETP.GE.AND P2, PT, R9, RZ, PT ;  /* 0x000000ff0900720c */ /* 0x000fe20003f46270 */
[--C-:B------:R-:W-:Y:S01]  /*3a30*/  @!P0 IMAD.IADD R115, R115, 0x1, -R5.reuse ;  /* 0x0000000173738824 */ /* 0x100fe200078e0a05 */
[----:B------:R-:W-:Y:S02]  /*3a40*/  LOP3.LUT R9, R7, 0xf8, RZ, 0xfc, !PT ;  /* 0x000000f807097812 */ /* 0x000fe400078efcff */
[----:B------:R-:W-:Y:S01]  /*3a50*/  IABS R121, R12 ;  /* 0x0000000c00797213 */ /* 0x000fe20000000000 */
[----:B------:R-:W-:Y:S01]  /*3a60*/  @!P6 IMAD.IADD R117, R117, 0x1, -R5 ;  /* 0x000000017575e824 */ /* 0x000fe200078e0a05 */
[----:B------:R-:W-:-:S02]  /*3a70*/  IABS R119, R9 ;  /* 0x0000000900777213 */ /* 0x000fc40000000000 */
[----:B------:R-:W-:Y:S01]  /*3a80*/  ISETP.GE.AND P0, PT, R9, RZ, PT ;  /* 0x000000ff0900720c */ /* 0x000fe20003f06270 */
[----:B------:R-:W-:Y:S01]  /*3a90*/  IMAD.HI.U32 R9, R6, R121, RZ ;  /* 0x0000007906097227 */ /* 0x000fe200078e00ff */
[----:B------:R-:W-:-:S03]  /*3aa0*/  ISETP.GT.U32.AND P6, PT, R5, R115, PT ;  /* 0x000000730500720c */ /* 0x000fc60003fc4070 */
[----:B------:R-:W-:Y:S01]  /*3ab0*/  @!P4 IMAD.IADD R75, R75, 0x1, -R5 ;  /* 0x000000014b4bc824 */ /* 0x000fe200078e0a05 */
[----:B------:R-:W-:Y:S01]  /*3ac0*/  ISETP.GE.AND P4, PT, R10, RZ, PT ;  /* 0x000000ff0a00720c */ /* 0x000fe20003f86270 */
[----:B------:R-:W-:Y:S01]  /*3ad0*/  IMAD.MOV R10, RZ, RZ, -R9 ;  /* 0x000000ffff0a7224 */ /* 0x000fe200078e0a09 */
[----:B------:R-:W-:Y:S01]  /*3ae0*/  LOP3.LUT R13, R7, 0x108, RZ, 0xfc, !PT ;  /* 0x00000108070d7812 */ /* 0x000fe200078efcff */
[----:B------:R-:W-:-:S04]  /*3af0*/  IMAD.HI.U32 R4, R6, R119, RZ ;  /* 0x0000007706047227 */ /* 0x000fc800078e00ff */
[----:B------:R-:W-:Y:S01]  /*3b00*/  @!P2 IMAD.MOV R75, RZ, RZ, -R75 ;  /* 0x000000ffff4ba224 */ /* 0x000fe200078e0a4b */
[C---:B------:R-:W-:Y:S01]  /*3b10*/  ISETP.GT.U32.AND P2, PT, R5.reuse, R117, PT ;  /* 0x000000750500720c */ /* 0x040fe20003f44070 */
[----:B------:R-:W-:Y:S01]  /*3b20*/  IMAD R121, R5, R10, R121 ;  /* 0x0000000a05797224 */ /* 0x000fe200078e0279 */
[----:B------:R-:W-:Y:S01]  /*3b30*/  IABS R123, R13 ;  /* 0x0000000d007b7213 */ /* 0x000fe20000000000 */
[----:B------:R-:W-:Y:S01]  /*3b40*/  IMAD.MOV R4, RZ, RZ, -R4 ;  /* 0x000000ffff047224 */ /* 0x000fe200078e0a04 */
[----:B------:R-:W-:Y:S01]  /*3b50*/  ISETP.GE.AND P5, PT, R14, RZ, PT ;  /* 0x000000ff0e00720c */ /* 0x000fe20003fa6270 */
[----:B------:R-:W-:Y:S01]  /*3b60*/  @!P3 IMAD.MOV R71, RZ, RZ, -R71 ;  /* 0x000000ffff47b224 */ /* 0x000fe200078e0a47 */
[----:B------:R-:W-:Y:S01]  /*3b70*/  ISETP.GE.AND P3, PT, R16, RZ, PT ;  /* 0x000000ff1000720c */ /* 0x000fe20003f66270 */
[----:B------:R-:W-:Y:S01]  /*3b80*/  @!P6 IMAD.IADD R115, R115, 0x1, -R5 ;  /* 0x000000017373e824 */ /* 0x000fe200078e0a05 */
[C---:B------:R-:W-:Y:S01]  /*3b90*/  ISETP.GT.U32.AND P6, PT, R5.reuse, R121, PT ;  /* 0x000000790500720c */ /* 0x040fe20003fc4070 */
[----:B------:R-:W-:-:S02]  /*3ba0*/  IMAD R119, R5, R4, R119 ;  /* 0x0000000405777224 */ /* 0x000fc400078e0277 */
[----:B------:R-:W-:Y:S01]  /*3bb0*/  IMAD.HI.U32 R4, R6, R123, RZ ;  /* 0x0000007b06047227 */ /* 0x000fe200078e00ff */
[----:B------:R-:W-:-:S03]  /*3bc0*/  LOP3.LUT R14, R7, 0x110, RZ, 0xfc, !PT ;  /* 0x00000110070e7812 */ /* 0x000fc600078efcff */
[----:B------:R-:W-:Y:S02]  /*3bd0*/  IMAD.MOV R4, RZ, RZ, -R4 ;  /* 0x000000ffff047224 */ /* 0x000fe400078e0a04 */
[----:B------:R-:W-:Y:S01]  /*3be0*/  @!P2 IMAD.IADD R117, R117, 0x1, -R5 ;  /* 0x000000017575a824 */ /* 0x000fe200078e0a05 */
[----:B------:R-:W-:Y:S01]  /*3bf0*/  ISETP.GE.AND P2, PT, R12, RZ, PT ;  /* 0x000000ff0c00720c */ /* 0x000fe20003f46270 */
[----:B------:R-:W-:Y:S01]  /*3c00*/  IMAD R123, R5, R4, R123 ;  /* 0x00000004057b7224 */ /* 0x000fe200078e027b */
[----:B------:R-:W-:Y:S02]  /*3c10*/  IABS R125, R14 ;  /* 0x0000000e007d7213 */ /* 0x000fe40000000000 */
[----:B------:R-:W-:Y:S01]  /*3c20*/  LOP3.LUT R12, R7, 0x118, RZ, 0xfc, !PT ;  /* 0x00000118070c7812 */ /* 0x000fe200078efcff */
[----:B------:R-:W-:Y:S01]  /*3c30*/  @!P5 IMAD.MOV R93, RZ, RZ, -R93 ;  /* 0x000000ffff5dd224 */ /* 0x000fe200078e0a5d */
[----:B------:R-:W-:Y:S01]  /*3c40*/  ISETP.GT.U32.AND P5, PT, R5, R119, PT ;  /* 0x000000770500720c */ /* 0x000fe20003fa4070 */
[----:B------:R-:W-:Y:S01]  /*3c50*/  @!P6 IMAD.IADD R121, R121, 0x1, -R5 ;  /* 0x000000017979e824 */ /* 0x000fe200078e0a05 */
[----:B------:R-:W-:Y:S01]  /*3c60*/  IABS R127, R12 ;  /* 0x0000000c007f7213 */ /* 0x000fe20000000000 */
[----:B------:R-:W-:Y:S01]  /*3c70*/  @!P3 IMAD.MOV R115, RZ, RZ, -R115 ;  /* 0x000000ffff73b224 */ /* 0x000fe200078e0a73 */
[C---:B------:R-:W-:Y:S01]  /*3c80*/  ISETP.GT.U32.AND P3, PT, R5.reuse, R123, PT ;  /* 0x0000007b0500720c */ /* 0x040fe20003f64070 */
[----:B------:R-:W-:Y:S01]  /*3c90*/  IMAD.HI.U32 R9, R6, R125, RZ ;  /* 0x0000007d06097227 */ /* 0x000fe200078e00ff */
[----:B------:R-:W-:-:S03]  /*3ca0*/  ISETP.GT.U32.AND P6, PT, R5, R121, PT ;  /* 0x000000790500720c */ /* 0x000fc60003fc4070 */
[----:B------:R-:W-:Y:S02]  /*3cb0*/  IMAD.MOV R10, RZ, RZ, -R9 ;  /* 0x000000ffff0a7224 */ /* 0x000fe400078e0a09 */
[----:B------:R-:W-:Y:S01]  /*3cc0*/  IMAD.HI.U32 R4, R6, R127, RZ ;  /* 0x0000007f06047227 */ /* 0x000fe200078e00ff */
[----:B------:R-:W-:-:S03]  /*3cd0*/  LOP3.LUT R16, R7, 0x120, RZ, 0xfc, !PT ;  /* 0x0000012007107812 */ /* 0x000fc600078efcff */
[----:B------:R-:W-:Y:S02]  /*3ce0*/  IMAD R125, R5, R10, R125 ;  /* 0x0000000a057d7224 */ /* 0x000fe400078e027d */
[----:B------:R-:W-:Y:S01]  /*3cf0*/  IMAD.MOV R4, RZ, RZ, -R4 ;  /* 0x000000ffff047224 */ /* 0x000fe200078e0a04 */
[----:B------:R-:W-:Y:S01]  /*3d00*/  IABS R129, R16 ;  /* 0x0000001000817213 */ /* 0x000fe20000000000 */
[----:B------:R-:W-:Y:S02]  /*3d10*/  @!P5 IMAD.IADD R119, R119, 0x1, -R5 ;  /* 0x000000017777d824 */ /* 0x000fe400078e0a05 */
[----:B------:R-:W-:Y:S01]  /*3d20*/  @!P4 IMAD.MOV R117, RZ, RZ, -R117 ;  /* 0x000000ffff75c224 */ /* 0x000fe200078e0a75 */
[C---:B------:R-:W-:Y:S01]  /*3d30*/  ISETP.GT.U32.AND P4, PT, R5.reuse, R125, PT ;  /* 0x0000007d0500720c */ /* 0x040fe20003f84070 */
[----:B------:R-:W-:Y:S02]  /*3d40*/  IMAD R127, R5, R4, R127 ;  /* 0x00000004057f7224 */ /* 0x000fe400078e027f */
[--C-:B------:R-:W-:Y:S01]  /*3d50*/  @!P3 IMAD.IADD R123, R123, 0x1, -R5.reuse ;  /* 0x000000017b7bb824 */ /* 0x100fe200078e0a05 */
[----:B------:R-:W-:Y:S01]  /*3d60*/  ISETP.GT.U32.AND P5, PT, R5, R119, PT ;  /* 0x000000770500720c */ /* 0x000fe20003fa4070 */
[----:B------:R-:W-:Y:S01]  /*3d70*/  @!P6 IMAD.IADD R121, R121, 0x1, -R5 ;  /* 0x000000017979e824 */ /* 0x000fe200078e0a05 */
[C---:B------:R-:W-:Y:S01]  /*3d80*/  ISETP.GT.U32.AND P6, PT, R5.reuse, R127, PT ;  /* 0x0000007f0500720c */ /* 0x040fe20003fc4070 */
[----:B------:R-:W-:Y:S01]  /*3d90*/  IMAD.HI.U32 R4, R6, R129, RZ ;  /* 0x0000008106047227 */ /* 0x000fe200078e00ff */
[----:B------:R-:W-:-:S03]  /*3da0*/  ISETP.GT.U32.AND P3, PT, R5, R123, PT ;  /* 0x0000007b0500720c */ /* 0x000fc60003f64070 */
[----:B------:R-:W-:Y:S02]  /*3db0*/  IMAD.MOV R4, RZ, RZ, -R4 ;  /* 0x000000ffff047224 */ /* 0x000fe400078e0a04 */
[----:B------:R-:W-:Y:S02]  /*3dc0*/  @!P4 IMAD.IADD R125, R125, 0x1, -R5 ;  /* 0x000000017d7dc824 */ /* 0x000fe400078e0a05 */
[----:B------:R-:W-:Y:S02]  /*3dd0*/  IMAD R129, R5, R4, R129 ;  /* 0x0000000405817224 */ /* 0x000fe400078e0281 */
[--C-:B------:R-:W-:Y:S01]  /*3de0*/  @!P5 IMAD.IADD R119, R119, 0x1, -R5.reuse ;  /* 0x000000017777d824 */ /* 0x100fe200078e0a05 */
[----:B------:R-:W-:Y:S01]  /*3df0*/  ISETP.GE.AND P5, PT, R13, RZ, PT ;  /* 0x000000ff0d00720c */ /* 0x000fe20003fa6270 */
[--C-:B------:R-:W-:Y:S01]  /*3e00*/  @!P6 IMAD.IADD R127, R127, 0x1, -R5.reuse ;  /* 0x000000017f7fe824 */ /* 0x100fe200078e0a05 */
[----:B------:R-:W-:Y:S01]  /*3e10*/  ISETP.GT.U32.AND P6, PT, R5, R125, PT ;  /* 0x0000007d0500720c */ /* 0x000fe20003fc4070 */
[----:B------:R-:W-:Y:S01]  /*3e20*/  @!P3 IMAD.IADD R123, R123, 0x1, -R5 ;  /* 0x000000017b7bb824 */ /* 0x000fe200078e0a05 */
[----:B------:R-:W-:-:S02]  /*3e30*/  ISETP.GT.U32.AND P3, PT, R5, R129, PT ;  /* 0x000000810500720c */ /* 0x000fc40003f64070 */
[C---:B------:R-:W-:Y:S02]  /*3e40*/  LOP3.LUT R13, R7.reuse, 0x130, RZ, 0xfc, !PT ;  /* 0x00000130070d7812 */ /* 0x040fe400078efcff */
[----:B------:R-:W-:Y:S02]  /*3e50*/  ISETP.GE.AND P4, PT, R14, RZ, PT ;  /* 0x000000ff0e00720c */ /* 0x000fe40003f86270 */
[----:B------:R-:W-:Y:S02]  /*3e60*/  IABS R133, R13 ;  /* 0x0000000d00857213 */ /* 0x000fe40000000000 */
[----:B------:R-:W-:-:S03]  /*3e70*/  LOP3.LUT R14, R7, 0x138, RZ, 0xfc, !PT ;  /* 0x00000138070e7812 */ /* 0x000fc600078efcff */
[----:B------:R-:W-:Y:S01]  /*3e80*/  IMAD.HI.U32 R4, R6, R133, RZ ;  /* 0x0000008506047227 */ /* 0x000fe200078e00ff */
[----:B------:R-:W-:Y:S02]  /*3e90*/  LOP3.LUT R18, R7, 0x128, RZ, 0xfc, !PT ;  /* 0x0000012807127812 */ /* 0x000fe400078efcff */
[----:B------:R-:W-:Y:S01]  /*3ea0*/  IABS R135, R14 ;  /* 0x0000000e00877213 */ /* 0x000fe20000000000 */
[--C-:B------:R-:W-:Y:S02]  /*3eb0*/  @!P6 IMAD.IADD R125, R125, 0x1, -R5.reuse ;  /* 0x000000017d7de824 */ /* 0x100fe400078e0a05 */
[----:B------:R-:W-:Y:S02]  /*3ec0*/  @!P3 IMAD.IADD R129, R129, 0x1, -R5 ;  /* 0x000000018181b824 */ /* 0x000fe400078e0a05 */
[----:B------:R-:W-:Y:S01]  /*3ed0*/  IMAD.MOV R4, RZ, RZ, -R4 ;  /* 0x000000ffff047224 */ /* 0x000fe200078e0a04 */
[----:B------:R-:W-:Y:S01]  /*3ee0*/  IABS R131, R18 ;  /* 0x0000001200837213 */ /* 0x000fe20000000000 */
[----:B------:R-:W-:Y:S01]  /*3ef0*/  @!P4 IMAD.MOV R125, RZ, RZ, -R125 ;  /* 0x000000ffff7dc224 */ /* 0x000fe200078e0a7d */
[C---:B------:R-:W-:Y:S01]  /*3f00*/  ISETP.GT.U32.AND P4, PT, R5.reuse, R129, PT ;  /* 0x000000810500720c */ /* 0x040fe20003f84070 */
[----:B------:R-:W-:-:S02]  /*3f10*/  IMAD R133, R5, R4, R133 ;  /* 0x0000000405857224 */ /* 0x000fc400078e0285 */
[----:B------:R-:W-:-:S04]  /*3f20*/  IMAD.HI.U32 R4, R6, R135, RZ ;  /* 0x0000008706047227 */ /* 0x000fc800078e00ff */
[----:B------:R-:W-:-:S04]  /*3f30*/  IMAD.HI.U32 R9, R6, R131, RZ ;  /* 0x0000008306097227 */ /* 0x000fc800078e00ff */
[----:B------:R-:W-:Y:S02]  /*3f40*/  IMAD.MOV R4, RZ, RZ, -R4 ;  /* 0x000000ffff047224 */ /* 0x000fe400078e0a04 */
[----:B------:R-:W-:Y:S01]  /*3f50*/  @!P0 IMAD.MOV R119, RZ, RZ, -R119 ;  /* 0x000000ffff778224 */ /* 0x000fe200078e0a77 */
[C---:B------:R-:W-:Y:S01]  /*3f60*/  ISETP.GT.U32.AND P0, PT, R5.reuse, R127, PT ;  /* 0x0000007f0500720c */ /* 0x040fe20003f04070 */
[----:B------:R-:W-:Y:S02]  /*3f70*/  IMAD.MOV R10, RZ, RZ, -R9 ;  /* 0x000000ffff0a7224 */ /* 0x000fe400078e0a09 */
[C---:B------:R-:W-:Y:S02]  /*3f80*/  IMAD R135, R5.reuse, R4, R135 ;  /* 0x0000000405877224 */ /* 0x040fe400078e0287 */
[----:B------:R-:W-:Y:S02]  /*3f90*/  IMAD R131, R5, R10, R131 ;  /* 0x0000000a05837224 */ /* 0x000fe400078e0283 */
[----:B------:R-:W-:Y:S01]  /*3fa0*/  @!P2 IMAD.MOV R121, RZ, RZ, -R121 ;  /* 0x000000ffff79a224 */ /* 0x000fe200078e0a79 */
[----:B------:R-:W-:Y:S01]  /*3fb0*/  ISETP.GE.AND P2, PT, R12, RZ, PT ;  /* 0x000000ff0c00720c */ /* 0x000fe20003f46270 */
[----:B------:R-:W-:Y:S01]  /*3fc0*/  @!P4 IMAD.IADD R129, R129, 0x1, -R5 ;  /* 0x000000018181c824 */ /* 0x000fe200078e0a05 */
[----:B------:R-:W-:-:S02]  /*3fd0*/  ISETP.GT.U32.AND P4, PT, R5, R135, PT ;  /* 0x000000870500720c */ /* 0x000fc40003f84070 */
[----:B------:R-:W-:Y:S01]  /*3fe0*/  LOP3.LUT R12, R7, 0x140, RZ, 0xfc, !PT ;  /* 0x00000140070c7812 */ /* 0x000fe200078efcff */
[----:B------:R-:W-:Y:S01]  /*3ff0*/  @!P5 IMAD.MOV R123, RZ, RZ, -R123 ;  /* 0x000000ffff7bd224 */ /* 0x000fe200078e0a7b */
[----:B------:R-:W-:Y:S02]  /*4000*/  ISETP.GT.U32.AND P5, PT, R5, R131, PT ;  /* 0x000000830500720c */ /* 0x000fe40003fa4070 */
[----:B------:R-:W-:Y:S01]  /*4010*/  IABS R137, R12 ;  /* 0x0000000c00897213 */ /* 0x000fe20000000000 */
[----:B------:R-:W-:Y:S01]  /*4020*/  @!P0 IMAD.IADD R127, R127, 0x1, -R5 ;  /* 0x000000017f7f8824 */ /* 0x000fe200078e0a05 */
[----:B------:R-:W-:Y:S02]  /*4030*/  ISETP.GT.U32.AND P0, PT, R5, R133, PT ;  /* 0x000000850500720c */ /* 0x000fe40003f04070 */
[----:B------:R-:W-:Y:S01]  /*4040*/  ISETP.GE.AND P3, PT, R18, RZ, PT ;  /* 0x000000ff1200720c */ /* 0x000fe20003f66270 */
[----:B------:R-:W-:Y:S01]  /*4050*/  IMAD.HI.U32 R4, R6, R137, RZ ;  /* 0x0000008906047227 */ /* 0x000fe200078e00ff */
[----:B------:R-:W-:-:S03]  /*4060*/  LOP3.LUT R18, R7, 0x150, RZ, 0xfc, !PT ;  /* 0x0000015007127812 */ /* 0x000fc600078efcff */
[--C-:B------:R-:W-:Y:S01]  /*4070*/  @!P4 IMAD.IADD R135, R135, 0x1, -R5.reuse ;  /* 0x000000018787c824 */ /* 0x100fe200078e0a05 */
[----:B------:R-:W-:Y:S01]  /*4080*/  IABS R141, R18 ;  /* 0x00000012008d7213 */ /* 0x000fe20000000000 */
[----:B------:R-:W-:Y:S01]  /*4090*/  IMAD.MOV R4, RZ, RZ, -R4 ;  /* 0x000000ffff047224 */ /* 0x000fe200078e0a04 */
[----:B------:R-:W-:Y:S01]  /*40a0*/  ISETP.GE.AND P6, PT, R16, RZ, PT ;  /* 0x000000ff1000720c */ /* 0x000fe20003fc6270 */
[----:B------:R-:W-:Y:S01]  /*40b0*/  @!P5 IMAD.IADD R131, R131, 0x1, -R5 ;  /* 0x000000018383d824 */ /* 0x000fe200078e0a05 */
[----:B------:R-:W-:Y:S01]  /*40c0*/  LOP3.LUT R16, R7, 0x148, RZ, 0xfc, !PT ;  /* 0x0000014807107812 */ /* 0x000fe200078efcff */
[----:B------:R-:W-:Y:S01]  /*40d0*/  @!P2 IMAD.MOV R127, RZ, RZ, -R127 ;  /* 0x000000ffff7fa224 */ /* 0x000fe200078e0a7f */
[C---:B------:R-:W-:Y:S01]  /*40e0*/  ISETP.GT.U32.AND P2, PT, R5.reuse, R135, PT ;  /* 0x000000870500720c */ /* 0x040fe20003f44070 */
[C---:B------:R-:W-:Y:S02]  /*40f0*/  IMAD R137, R5.reuse, R4, R137 ;  /* 0x0000000405897224 */ /* 0x040fe400078e0289 */
[----:B------:R-:W-:Y:S01]  /*4100*/  IMAD.HI.U32 R4, R6, R141, RZ ;  /* 0x0000008d06047227 */ /* 0x000fe200078e00ff */
[----:B------:R-:W-:-:S02]  /*4110*/  ISETP.GT.U32.AND P5, PT, R5, R131, PT ;  /* 0x000000830500720c */ /* 0x000fc40003fa4070 */
[----:B------:R-:W-:Y:S01]  /*4120*/  IABS R139, R16 ;  /* 0x00000010008b7213 */ /* 0x000fe20000000000 */
[----:B------:R-:W-:Y:S02]  /*4130*/  @!P0 IMAD.IADD R133, R133, 0x1, -R5 ;  /* 0x0000000185858824 */ /* 0x000fe400078e0a05 */
[----:B------:R-:W-:Y:S02]  /*4140*/  IMAD.MOV R4, RZ, RZ, -R4 ;  /* 0x000000ffff047224 */ /* 0x000fe400078e0a04 */
[----:B------:R-:W-:Y:S01]  /*4150*/  IMAD.HI.U32 R9, R6, R139, RZ ;  /* 0x0000008b06097227 */ /* 0x000fe200078e00ff */
[----:B------:R-:W-:-:S03]  /*4160*/  ISETP.GT.U32.AND P0, PT, R5, R133, PT ;  /* 0x000000850500720c */ /* 0x000fc60003f04070 */
[C---:B------:R-:W-:Y:S01]  /*4170*/  IMAD R141, R5.reuse, R4, R141 ;  /* 0x00000004058d7224 */ /* 0x040fe200078e028d */
[----:B------:R-:W-:Y:S01]  /*4180*/  ISETP.GT.U32.AND P4, PT, R5, R137, PT ;  /* 0x000000890500720c */ /* 0x000fe20003f84070 */
[----:B------:R-:W-:Y:S02]  /*4190*/  IMAD.MOV R10, RZ, RZ, -R9 ;  /* 0x000000ffff0a7224 */ /* 0x000fe400078e0a09 */
[--C-:B------:R-:W-:Y:S01]  /*41a0*/  @!P2 IMAD.IADD R135, R135, 0x1, -R5.reuse ;  /* 0x000000018787a824 */ /* 0x100fe200078e0a05 */
[----:B------:R-:W-:Y:S01]  /*41b0*/  ISETP.GT.U32.AND P2, PT, R5, R141, PT ;  /* 0x0000008d0500720c */ /* 0x000fe20003f44070 */
[----:B------:R-:W-:Y:S01]  /*41c0*/  @!P5 IMAD.IADD R131, R131, 0x1, -R5 ;  /* 0x000000018383d824 */ /* 0x000fe200078e0a05 */
[----:B------:R-:W-:Y:S01]  /*41d0*/  LOP3.LUT R9, R7, 0x158, RZ, 0xfc, !PT ;  /* 0x0000015807097812 */ /* 0x000fe200078efcff */
[----:B------:R-:W-:Y:S02]  /*41e0*/  IMAD R139, R5, R10, R139 ;  /* 0x0000000a058b7224 */ /* 0x000fe400078e028b */
[----:B------:R-:W-:Y:S01]  /*41f0*/  @!P0 IMAD.IADD R133, R133, 0x1, -R5 ;  /* 0x0000000185858824 */ /* 0x000fe200078e0a05 */
[----:B------:R-:W-:Y:S01]  /*4200*/  ISETP.GE.AND P0, PT, R14, RZ, PT ;  /* 0x000000ff0e00720c */ /* 0x000fe20003f06270 */
[----:B------:R-:W-:Y:S01]  /*4210*/  @!P6 IMAD.MOV R129, RZ, RZ, -R129 ;  /* 0x000000ffff81e224 */ /* 0x000fe200078e0a81 */
[----:B------:R-:W-:Y:S01]  /*4220*/  ISETP.GT.U32.AND P6, PT, R5, R139, PT ;  /* 0x0000008b0500720c */ /* 0x000fe20003fc4070 */
[----:B------:R-:W-:Y:S01]  /*4230*/  @!P3 IMAD.MOV R131, RZ, RZ, -R131 ;  /* 0x000000ffff83b224 */ /* 0x000fe200078e0a83 */
[----:B------:R-:W-:-:S02]  /*4240*/  ISETP.GE.AND P3, PT, R12, RZ, PT ;  /* 0x000000ff0c00720c */ /* 0x000fc40003f66270 */
[----:B------:R-:W-:Y:S02]  /*4250*/  IABS R143, R9 ;  /* 0x00000009008f7213 */ /* 0x000fe40000000000 */
[----:B------:R-:W-:Y:S01]  /*4260*/  LOP3.LUT R12, R7, 0x160, RZ, 0xfc, !PT ;  /* 0x00000160070c7812 */ /* 0x000fe200078efcff */
[--C-:B------:R-:W-:Y:S01]  /*4270*/  @!P4 IMAD.IADD R137, R137, 0x1, -R5.reuse ;  /* 0x000000018989c824 */ /* 0x100fe200078e0a05 */
[----:B------:R-:W-:Y:S01]  /*4280*/  ISETP.GE.AND P5, PT, R13, RZ, PT ;  /* 0x000000ff0d00720c */ /* 0x000fe20003fa6270 */
[C---:B------:R-:W-:Y:S01]  /*4290*/  IMAD.HI.U32 R4, R6.reuse, R143, RZ ;  /* 0x0000008f06047227 */ /* 0x040fe200078e00ff */
[----:B------:R-:W-:Y:S02]  /*42a0*/  IABS R145, R12 ;  /* 0x0000000c00917213 */ /* 0x000fe40000000000 */
[----:B------:R-:W-:Y:S01]  /*42b0*/  LOP3.LUT R13, R7, 0x168, RZ, 0xfc, !PT ;  /* 0x00000168070d7812 */ /* 0x000fe200078efcff */
[----:B------:R-:W-:Y:S01]  /*42c0*/  @!P2 IMAD.IADD R141, R141, 0x1, -R5 ;  /* 0x000000018d8da824 */ /* 0x000fe200078e0a05 */
[C---:B------:R-:W-:Y:S01]  /*42d0*/  ISETP.GT.U32.AND P4, PT, R5.reuse, R137, PT ;  /* 0x000000890500720c */ /* 0x040fe20003f84070 */
[----:B------:R-:W-:Y:S01]  /*42e0*/  IMAD.MOV R10, RZ, RZ, -R4 ;  /* 0x000000ffff0a7224 */ /* 0x000fe200078e0a04 */
[----:B------:R-:W-:Y:S01]  /*42f0*/  IABS R147, R13 ;  /* 0x0000000d00937213 */ /* 0x000fe20000000000 */
[----:B------:R-:W-:Y:S01]  /*4300*/  IMAD.HI.U32 R4, R6, R145, RZ ;  /* 0x0000009106047227 */ /* 0x000fe200078e00ff */
[----:B------:R-:W-:-:S03]  /*4310*/  ISETP.GT.U32.AND P2, PT, R5, R141, PT ;  /* 0x0000008d0500720c */ /* 0x000fc60003f44070 */
[----:B------:R-:W-:Y:S02]  /*4320*/  @!P6 IMAD.IADD R139, R139, 0x1, -R5 ;  /* 0x000000018b8be824 */ /* 0x000fe400078e0a05 */
[----:B------:R-:W-:Y:S01]  /*4330*/  @!P0 IMAD.MOV R135, RZ, RZ, -R135 ;  /* 0x000000ffff878224 */ /* 0x000fe200078e0a87 */
[----:B------:R-:W-:Y:S01]  /*4340*/  ISETP.GE.AND P0, PT, R18, RZ, PT ;  /* 0x000000ff1200720c */ /* 0x000fe20003f06270 */
[C---:B------:R-:W-:Y:S02]  /*4350*/  IMAD R143, R5.reuse, R10, R143 ;  /* 0x0000000a058f7224 */ /* 0x040fe400078e028f */
[----:B------:R-:W-:Y:S02]  /*4360*/  IMAD.MOV R10, RZ, RZ, -R4 ;  /* 0x000000ffff0a7224 */ /* 0x000fe400078e0a04 */
[----:B------:R-:W-:Y:S01]  /*4370*/  IMAD.HI.U32 R4, R6, R147, RZ ;  /* 0x0000009306047227 */ /* 0x000fe200078e00ff */
[----:B------:R-:W-:-:S03]  /*4380*/  ISETP.GT.U32.AND P6, PT, R5, R139, PT ;  /* 0x0000008b0500720c */ /* 0x000fc60003fc4070 */
[----:B------:R-:W-:Y:S02]  /*4390*/  IMAD.MOV R4, RZ, RZ, -R4 ;  /* 0x000000ffff047224 */ /* 0x000fe400078e0a04 */
[----:B------:R-:W-:Y:S01]  /*43a0*/  @!P5 IMAD.MOV R133, RZ, RZ, -R133 ;  /* 0x000000ffff85d224 */ /* 0x000fe200078e0a85 */
[----:B------:R-:W-:Y:S01]  /*43b0*/  ISETP.GE.AND P5, PT, R16, RZ, PT ;  /* 0x000000ff1000720c */ /* 0x000fe20003fa6270 */
[--C-:B------:R-:W-:Y:S02]  /*43c0*/  @!P4 IMAD.IADD R137, R137, 0x1, -R5.reuse ;  /* 0x000000018989c824 */ /* 0x100fe400078e0a05 */
[----:B------:R-:W-:Y:S02]  /*43d0*/  @!P2 IMAD.IADD R141, R141, 0x1, -R5 ;  /* 0x000000018d8da824 */ /* 0x000fe400078e0a05 */
[C---:B------:R-:W-:Y:S02]  /*43e0*/  IMAD R147, R5.reuse, R4, R147 ;  /* 0x0000000405937224 */ /* 0x040fe400078e0293 */
[----:B------:R-:W-:Y:S01]  /*43f0*/  @!P3 IMAD.MOV R137, RZ, RZ, -R137 ;  /* 0x000000ffff89b224 */ /* 0x000fe200078e0a89 */
[C---:B------:R-:W-:Y:S01]  /*4400*/  ISETP.GT.U32.AND P3, PT, R5.reuse, R143, PT ;  /* 0x0000008f0500720c */ /* 0x040fe20003f64070 */
[----:B------:R-:W-:Y:S01]  /*4410*/  @!P0 IMAD.MOV R141, RZ, RZ, -R141 ;  /* 0x000000ffff8d8224 */ /* 0x000fe200078e0a8d */
[----:B------:R-:W-:Y:S01]  /*4420*/  ISETP.GT.U32.AND P0, PT, R5, R147, PT ;  /* 0x000000930500720c */ /* 0x000fe20003f04070 */
[----:B------:R-:W-:-:S02]  /*4430*/  @!P6 IMAD.IADD R139, R139, 0x1, -R5 ;  /* 0x000000018b8be824 */ /* 0x000fc400078e0a05 */
[----:B------:R-:W-:Y:S02]  /*4440*/  IMAD R145, R5, R10, R145 ;  /* 0x0000000a05917224 */ /* 0x000fe400078e0291 */
[----:B------:R-:W-:Y:S01]  /*4450*/  @!P5 IMAD.MOV R139, RZ, RZ, -R139 ;  /* 0x000000ffff8bd224 */ /* 0x000fe200078e0a8b */
[----:B------:R-:W-:Y:S02]  /*4460*/  ISETP.GE.AND P5, PT, R13, RZ, PT ;  /* 0x000000ff0d00720c */ /* 0x000fe40003fa6270 */
[----:B------:R-:W-:Y:S02]  /*4470*/  ISETP.GT.U32.AND P2, PT, R5, R145, PT ;  /* 0x000000910500720c */ /* 0x000fe40003f44070 */
[----:B------:R-:W-:Y:S01]  /*4480*/  LOP3.LUT R13, R7, 0x178, RZ, 0xfc, !PT ;  /* 0x00000178070d7812 */ /* 0x000fe200078efcff */
[--C-:B------:R-:W-:Y:S01]  /*4490*/  @!P3 IMAD.IADD R143, R143, 0x1, -R5.reuse ;  /* 0x000000018f8fb824 */ /* 0x100fe200078e0a05 */
[----:B------:R-:W-:Y:S01]  /*44a0*/  ISETP.GE.AND P6, PT, R12, RZ, PT ;  /* 0x000000ff0c00720c */ /* 0x000fe20003fc6270 */
[----:B------:R-:W-:Y:S01]  /*44b0*/  @!P0 IMAD.IADD R147, R147, 0x1, -R5 ;  /* 0x0000000193938824 */ /* 0x000fe200078e0a05 */
[----:B------:R-:W-:-:S02]  /*44c0*/  IABS R151, R13 ;  /* 0x0000000d00977213 */ /* 0x000fc40000000000 */
[C---:B------:R-:W-:Y:S02]  /*44d0*/  LOP3.LUT R12, R7.reuse, 0x170, RZ, 0xfc, !PT ;  /* 0x00000170070c7812 */ /* 0x040fe400078efcff */
[----:B------:R-:W-:Y:S02]  /*44e0*/  LOP3.LUT R16, R7, 0x188, RZ, 0xfc, !PT ;  /* 0x0000018807107812 */ /* 0x000fe400078efcff */
[----:B------:R-:W-:Y:S01]  /*44f0*/  ISETP.GE.AND P4, PT, R9, RZ, PT ;  /* 0x000000ff0900720c */ /* 0x000fe20003f86270 */
[----:B------:R-:W-:Y:S01]  /*4500*/  IMAD.HI.U32 R9, R6, R151, RZ ;  /* 0x0000009706097227 */ /* 0x000fe200078e00ff */
[----:B------:R-:W-:Y:S02]  /*4510*/  IABS R149, R12 ;  /* 0x0000000c00957213 */ /* 0x000fe40000000000 */
[----:B------:R-:W-:Y:S02]  /*4520*/  ISETP.GT.U32.AND P3, PT, R5, R143, PT ;  /* 0x0000008f0500720c */ /* 0x000fe40003f64070 */
[----:B------:R-:W-:-:S02]  /*4530*/  IABS R155, R16 ;  /* 0x00000010009b7213 */ /* 0x000fc40000000000 */
[----:B------:R-:W-:Y:S01]  /*4540*/  ISETP.GT.U32.AND P0, PT, R5, R147, PT ;  /* 0x000000930500720c */ /* 0x000fe20003f04070 */
[----:B------:R-:W-:Y:S01]  /*4550*/  @!P2 IMAD.IADD R145, R145, 0x1, -R5 ;  /* 0x000000019191a824 */ /* 0x000fe200078e0a05 */
[----:B------:R-:W-:Y:S01]  /*4560*/  LOP3.LUT R14, R7, 0x180, RZ, 0xfc, !PT ;  /* 0x00000180070e7812 */ /* 0x000fe200078efcff */
[----:B------:R-:W-:Y:S02]  /*4570*/  IMAD.MOV R10, RZ, RZ, -R9 ;  /* 0x000000ffff0a7224 */ /* 0x000fe400078e0a09 */
[----:B------:R-:W-:Y:S01]  /*4580*/  IMAD.HI.U32 R4, R6, R149, RZ ;  /* 0x0000009506047227 */ /* 0x000fe200078e00ff */
[----:B------:R-:W-:-:S03]  /*4590*/  ISETP.GT.U32.AND P2, PT, R5, R145, PT ;  /* 0x000000910500720c */ /* 0x000fc60003f44070 */
[----:B------:R-:W-:Y:S01]  /*45a0*/  IMAD.HI.U32 R9, R6, R155, RZ ;  /* 0x0000009b06097227 */ /* 0x000fe200078e00ff */
[----:B------:R-:W-:-:S03]  /*45b0*/  IABS R153, R14 ;  /* 0x0000000e00997213 */ /* 0x000fc60000000000 */
[----:B------:R-:W-:Y:S02]  /*45c0*/  IMAD R151, R5, R10, R151 ;  /* 0x0000000a05977224 */ /* 0x000fe400078e0297 */
[----:B------:R-:W-:Y:S02]  /*45d0*/  IMAD.MOV R4, RZ, RZ, -R4 ;  /* 0x000000ffff047224 */ /* 0x000fe400078e0a04 */
[----:B------:R-:W-:Y:S02]  /*45e0*/  IMAD.MOV R10, RZ, RZ, -R9 ;  /* 0x000000ffff0a7224 */ /* 0x000fe400078e0a09 */
[----:B------:R-:W-:Y:S02]  /*45f0*/  @!P3 IMAD.IADD R143, R143, 0x1, -R5 ;  /* 0x000000018f8fb824 */ /* 0x000fe400078e0a05 */
[C---:B------:R-:W-:Y:S02]  /*4600*/  IMAD R149, R5.reuse, R4, R149 ;  /* 0x0000000405957224 */ /* 0x040fe400078e0295 */
[----:B------:R-:W-:-:S02]  /*4610*/  IMAD R155, R5, R10, R155 ;  /* 0x0000000a059b7224 */ /* 0x000fc400078e029b */
[----:B------:R-:W-:Y:S02]  /*4620*/  @!P0 IMAD.IADD R147, R147, 0x1, -R5 ;  /* 0x0000000193938824 */ /* 0x000fe400078e0a05 */
[----:B------:R-:W-:Y:S01]  /*4630*/  IMAD.HI.U32 R4, R6, R153, RZ ;  /* 0x0000009906047227 */ /* 0x000fe200078e00ff */
[----:B------:R-:W-:-:S03]  /*4640*/  ISETP.GE.AND P3, PT, R12, RZ, PT ;  /* 0x000000ff0c00720c */ /* 0x000fc60003f66270 */
[----:B------:R-:W-:Y:S01]  /*4650*/  @!P4 IMAD.MOV R143, RZ, RZ, -R143 ;  /* 0x000000ffff8fc224 */ /* 0x000fe200078e0a8f */
[C---:B------:R-:W-:Y:S01]  /*4660*/  ISETP.GT.U32.AND P4, PT, R5.reuse, R151, PT ;  /* 0x000000970500720c */ /* 0x040fe20003f84070 */
[----:B------:R-:W-:Y:S01]  /*4670*/  @!P5 IMAD.MOV R147, RZ, RZ, -R147 ;  /* 0x000000ffff93d224 */ /* 0x000fe200078e0a93 */
[----:B------:R-:W-:Y:S01]  /*4680*/  ISETP.GT.U32.AND P5, PT, R5, R155, PT ;  /* 0x0000009b0500720c */ /* 0x000fe20003fa4070 */
[----:B------:R-:W-:Y:S01]  /*4690*/  IMAD.MOV R4, RZ, RZ, -R4 ;  /* 0x000000ffff047224 */ /* 0x000fe200078e0a04 */
[----:B------:R-:W-:Y:S01]  /*46a0*/  LOP3.LUT R12, R7, 0x190, RZ, 0xfc, !PT ;  /* 0x00000190070c7812 */ /* 0x000fe200078efcff */
[----:B------:R-:W-:Y:S01]  /*46b0*/  @!P2 IMAD.IADD R145, R145, 0x1, -R5 ;  /* 0x000000019191a824 */ /* 0x000fe200078e0a05 */
[C---:B------:R-:W-:Y:S01]  /*46c0*/  ISETP.GT.U32.AND P2, PT, R5.reuse, R149, PT ;  /* 0x000000950500720c */ /* 0x040fe20003f44070 */
[----:B------:R-:W-:Y:S01]  /*46d0*/  IMAD R153, R5, R4, R153 ;  /* 0x0000000405997224 */ /* 0x000fe200078e0299 */
[----:B------:R-:W-:Y:S02]  /*46e0*/  IABS R157, R12 ;  /* 0x0000000c009d7213 */ /* 0x000fe40000000000 */
[----:B------:R-:W-:-:S02]  /*46f0*/  LOP3.LUT R9, R7, 0x198, RZ, 0xfc, !PT ;  /* 0x0000019807097812 */ /* 0x000fc400078efcff */
[----:B------:R-:W-:Y:S01]  /*4700*/  ISETP.GT.U32.AND P0, PT, R5, R153, PT ;  /* 0x000000990500720c */ /* 0x000fe20003f04070 */
[----:B------:R-:W-:Y:S01]  /*4710*/  IMAD.HI.U32 R4, R6, R157, RZ ;  /* 0x0000009d06047227 */ /* 0x000fe200078e00ff */
[----:B------:R-:W-:-:S03]  /*4720*/  IABS R159, R9 ;  /* 0x00000009009f7213 */ /* 0x000fc60000000000 */
[--C-:B------:R-:W-:Y:S02]  /*4730*/  @!P4 IMAD.IADD R151, R151, 0x1, -R5.reuse ;  /* 0x000000019797c824 */ /* 0x100fe400078e0a05 */
[--C-:B------:R-:W-:Y:S02]  /*4740*/  @!P5 IMAD.IADD R155, R155, 0x1, -R5.reuse ;  /* 0x000000019b9bd824 */ /* 0x100fe400078e0a05 */
[----:B------:R-:W-:Y:S01]  /*4750*/  IMAD.MOV R4, RZ, RZ, -R4 ;  /* 0x000000ffff047224 */ /* 0x000fe200078e0a04 */
[----:B------:R-:W-:Y:S01]  /*4760*/  ISETP.GT.U32.AND P4, PT, R5, R151, PT ;  /* 0x000000970500720c */ /* 0x000fe20003f84070 */
        /* <DEDUP_REMOVED lines=12> */
[----:B------:R-:W-:Y:S01]  /*4830*/  ISETP.GT.U32.AND P4, PT, R5, R157, PT ;  /* 0x0000009d0500720c */ /* 0x000fe20003f84070 */
[--C-:B------:R-:W-:Y:S01]  /*4840*/  @!P5 IMAD.IADD R155, R155, 0x1, -R5.reuse ;  /* 0x000000019b9bd824 */ /* 0x100fe200078e0a05 */
[----:B------:R-:W-:Y:S02]  /*4850*/  ISETP.GT.U32.AND P5, PT, R5, R159, PT ;  /* 0x0000009f0500720c */ /* 0x000fe40003fa4070 */
[----:B------:R-:W-:Y:S01]  /*4860*/  LOP3.LUT R13, R7, 0x1a0, RZ, 0xfc, !PT ;  /* 0x000001a0070d7812 */ /* 0x000fe200078efcff */
[----:B------:R-:W-:-:S03]  /*4870*/  @!P2 IMAD.IADD R149, R149, 0x1, -R5 ;  /* 0x000000019595a824 */ /* 0x000fc600078e0a05 */
[----:B------:R-:W-:Y:S01]  /*4880*/  IABS R161, R13 ;  /* 0x0000000d00a17213 */ /* 0x000fe20000000000 */
[----:B------:R-:W-:Y:S01]  /*4890*/  @!P3 IMAD.MOV R149, RZ, RZ, -R149 ;  /* 0x000000ffff95b224 */ /* 0x000fe200078e0a95 */
[----:B------:R-:W-:Y:S01]  /*48a0*/  ISETP.GE.AND P3, PT, R16, RZ, PT ;  /* 0x000000ff1000720c */ /* 0x000fe20003f66270 */
[----:B------:R-:W-:Y:S01]  /*48b0*/  @!P0 IMAD.IADD R153, R153, 0x1, -R5 ;  /* 0x0000000199998824 */ /* 0x000fe200078e0a05 */
[----:B------:R-:W-:Y:S01]  /*48c0*/  ISETP.GE.AND P0, PT, R9, RZ, PT ;  /* 0x000000ff0900720c */ /* 0x000fe20003f06270 */
[----:B------:R-:W-:Y:S01]  /*48d0*/  IMAD.HI.U32 R4, R6, R161, RZ ;  /* 0x000000a106047227 */ /* 0x000fe200078e00ff */
[----:B------:R-:W-:-:S03]  /*48e0*/  LOP3.LUT R9, R7, 0x1a8, RZ, 0xfc, !PT ;  /* 0x000001a807097812 */ /* 0x000fc600078efcff */
[----:B------:R-:W-:Y:S01]  /*48f0*/  @!P6 IMAD.MOV R151, RZ, RZ, -R151 ;  /* 0x000000ffff97e224 */ /* 0x000fe200078e0a97 */
[----:B------:R-:W-:Y:S01]  /*4900*/  ISETP.GE.AND P6, PT, R12, RZ, PT ;  /* 0x000000ff0c00720c */ /* 0x000fe20003fc6270 */
[--C-:B------:R-:W-:Y:S01]  /*4910*/  @!P4 IMAD.IADD R157, R157, 0x1, -R5.reuse ;  /* 0x000000019d9dc824 */ /* 0x100fe200078e0a05 */
[----:B------:R-:W-:Y:S01]  /*4920*/  LOP3.LUT R12, R7, 0x1b0, RZ, 0xfc, !PT ;  /* 0x000001b0070c7812 */ /* 0x000fe200078efcff */
[----:B------:R-:W-:Y:S01]  /*4930*/  @!P5 IMAD.IADD R159, R159, 0x1, -R5 ;  /* 0x000000019f9fd824 */ /* 0x000fe200078e0a05 */
[----:B------:R-:W-:Y:S01]  /*4940*/  IABS R163, R9 ;  /* 0x0000000900a37213 */ /* 0x000fe20000000000 */
[----:B------:R-:W-:Y:S01]  /*4950*/  IMAD.MOV R4, RZ, RZ, -R4 ;  /* 0x000000ffff047224 */ /* 0x000fe200078e0a04 */
[C---:B------:R-:W-:Y:S02]  /*4960*/  ISETP.GT.U32.AND P4, PT, R5.reuse, R157, PT ;  /* 0x0000009d0500720c */ /* 0x040fe40003f84070 */
[----:B------:R-:W-:Y:S01]  /*4970*/  IABS R165, R12 ;  /* 0x0000000c00a57213 */ /* 0x000fe20000000000 */
[C---:B------:R-:W-:Y:S01]  /*4980*/  IMAD R161, R5.reuse, R4, R161 ;  /* 0x0000000405a17224 */ /* 0x040fe200078e02a1 */
[----:B------:R-:W-:Y:S01]  /*4990*/  ISETP.GT.U32.AND P5, PT, R5, R159, PT ;  /* 0x0000009f0500720c */ /* 0x000fe20003fa4070 */
[----:B------:R-:W-:-:S04]  /*49a0*/  IMAD.HI.U32 R4, R6, R163, RZ ;  /* 0x000000a306047227 */ /* 0x000fc800078e00ff */
[----:B------:R-:W-:Y:S01]  /*49b0*/  @!P3 IMAD.MOV R155, RZ, RZ, -R155 ;  /* 0x000000ffff9bb224 */ /* 0x000fe200078e0a9b */
[----:B------:R-:W-:Y:S01]  /*49c0*/  ISETP.GE.AND P3, PT, R9, RZ, PT ;  /* 0x000000ff0900720c */ /* 0x000fe20003f66270 */
[----:B------:R-:W-:-:S04]  /*49d0*/  IMAD.HI.U32 R9, R6, R165, RZ ;  /* 0x000000a506097227 */ /* 0x000fc800078e00ff */
[----:B------:R-:W-:Y:S01]  /*49e0*/  IMAD.MOV R4, RZ, RZ, -R4 ;  /* 0x000000ffff047224 */ /* 0x000fe200078e0a04 */
[----:B------:R-:W-:Y:S01]  /*49f0*/  ISETP.GE.AND P2, PT, R14, RZ, PT ;  /* 0x000000ff0e00720c */ /* 0x000fe20003f46270 */
[----:B------:R-:W-:Y:S02]  /*4a00*/  IMAD.MOV R10, RZ, RZ, -R9 ;  /* 0x000000ffff0a7224 */ /* 0x000fe400078e0a09 */
[----:B------:R-:W-:Y:S02]  /*4a10*/  IMAD R163, R5, R4, R163 ;  /* 0x0000000405a37224 */ /* 0x000fe400078e02a3 */
[----:B------:R-:W-:Y:S02]  /*4a20*/  @!P4 IMAD.IADD R157, R157, 0x1, -R5 ;  /* 0x000000019d9dc824 */ /* 0x000fe400078e0a05 */
[----:B------:R-:W-:Y:S02]  /*4a30*/  IMAD R165, R5, R10, R165 ;  /* 0x0000000a05a57224 */ /* 0x000fe400078e02a5 */
[----:B------:R-:W-:Y:S01]  /*4a40*/  @!P5 IMAD.IADD R159, R159, 0x1, -R5 ;  /* 0x000000019f9fd824 */ /* 0x000fe200078e0a05 */
[C---:B------:R-:W-:Y:S01]  /*4a50*/  ISETP.GT.U32.AND P5, PT, R5.reuse, R163, PT ;  /* 0x000000a30500720c */ /* 0x040fe20003fa4070 */
[----:B------:R-:W-:Y:S01]  /*4a60*/  @!P6 IMAD.MOV R157, RZ, RZ, -R157 ;  /* 0x000000ffff9de224 */ /* 0x000fe200078e0a9d */
[----:B------:R-:W-:Y:S01]  /*4a70*/  ISETP.GT.U32.AND P6, PT, R5, R165, PT ;  /* 0x000000a50500720c */ /* 0x000fe20003fc4070 */
[----:B------:R-:W-:Y:S01]  /*4a80*/  @!P2 IMAD.MOV R153, RZ, RZ, -R153 ;  /* 0x000000ffff99a224 */ /* 0x000fe200078e0a99 */
[----:B------:R-:W-:-:S02]  /*4a90*/  ISETP.GE.AND P2, PT, R13, RZ, PT ;  /* 0x000000ff0d00720c */ /* 0x000fc40003f46270 */
[----:B------:R-:W-:Y:S02]  /*4aa0*/  ISETP.GT.U32.AND P4, PT, R5, R161, PT ;  /* 0x000000a10500720c */ /* 0x000fe40003f84070 */
[C---:B------:R-:W-:Y:S02]  /*4ab0*/  LOP3.LUT R13, R7.reuse, 0x1b8, RZ, 0xfc, !PT ;  /* 0x000001b8070d7812 */ /* 0x040fe400078efcff */
[----:B------:R-:W-:Y:S02]  /*4ac0*/  LOP3.LUT R19, R7, 0x1c0, RZ, 0xfc, !PT ;  /* 0x000001c007137812 */ /* 0x000fe400078efcff */
[----:B------:R-:W-:Y:S01]  /*4ad0*/  IABS R167, R13 ;  /* 0x0000000d00a77213 */ /* 0x000fe20000000000 */
[--C-:B------:R-:W-:Y:S01]  /*4ae0*/  @!P5 IMAD.IADD R163, R163, 0x1, -R5.reuse ;  /* 0x00000001a3a3d824 */ /* 0x100fe200078e0a05 */
[----:B------:R-:W-:Y:S01]  /*4af0*/  IABS R169, R19 ;  /* 0x0000001300a97213 */ /* 0x000fe20000000000 */
[----:B------:R-:W-:Y:S02]  /*4b00*/  @!P6 IMAD.IADD R165, R165, 0x1, -R5 ;  /* 0x00000001a5a5e824 */ /* 0x000fe400078e0a05 */
[----:B------:R-:W-:Y:S01]  /*4b10*/  IMAD.HI.U32 R4, R6, R167, RZ ;  /* 0x000000a706047227 */ /* 0x000fe200078e00ff */
[----:B------:R-:W-:-:S02]  /*4b20*/  ISETP.GT.U32.AND P5, PT, R5, R163, PT ;  /* 0x000000a30500720c */ /* 0x000fc40003fa4070 */
[----:B------:R-:W-:Y:S01]  /*4b30*/  ISETP.GT.U32.AND P6, PT, R5, R165, PT ;  /* 0x000000a50500720c */ /* 0x000fe20003fc4070 */
[----:B------:R-:W-:Y:S01]  /*4b40*/  @!P4 IMAD.IADD R161, R161, 0x1, -R5 ;  /* 0x00000001a1a1c824 */ /* 0x000fe200078e0a05 */
[----:B------:R-:W-:Y:S01]  /*4b50*/  LOP3.LUT R20, R7, 0x1c8, RZ, 0xfc, !PT ;  /* 0x000001c807147812 */ /* 0x000fe200078efcff */
[----:B------:R-:W-:-:S04]  /*4b60*/  IMAD.HI.U32 R9, R6, R169, RZ ;  /* 0x000000a906097227 */ /* 0x000fc800078e00ff */
[----:B------:R-:W-:Y:S01]  /*4b70*/  IMAD.MOV R4, RZ, RZ, -R4 ;  /* 0x000000ffff047224 */ /* 0x000fe200078e0a04 */
[----:B------:R-:W-:Y:S01]  /*4b80*/  IABS R171, R20 ;  /* 0x0000001400ab7213 */ /* 0x000fe20000000000 */
[----:B------:R-:W-:Y:S01]  /*4b90*/  IMAD.MOV R10, RZ, RZ, -R9 ;  /* 0x000000ffff0a7224 */ /* 0x000fe200078e0a09 */
[C---:B------:R-:W-:Y:S01]  /*4ba0*/  ISETP.GT.U32.AND P4, PT, R5.reuse, R161, PT ;  /* 0x000000a10500720c */ /* 0x040fe20003f84070 */
[----:B------:R-:W-:Y:S01]  /*4bb0*/  IMAD R167, R5, R4, R167 ;  /* 0x0000000405a77224 */ /* 0x000fe200078e02a7 */
[----:B------:R-:W-:Y:S01]  /*4bc0*/  LOP3.LUT R22, R7, 0x1d0, RZ, 0xfc, !PT ;  /* 0x000001d007167812 */ /* 0x000fe200078efcff */
[----:B------:R-:W-:Y:S02]  /*4bd0*/  IMAD R169, R5, R10, R169 ;  /* 0x0000000a05a97224 */ /* 0x000fe400078e02a9 */
[----:B------:R-:W-:Y:S01]  /*4be0*/  @!P5 IMAD.IADD R163, R163, 0x1, -R5 ;  /* 0x00000001a3a3d824 */ /* 0x000fe200078e0a05 */
[----:B------:R-:W-:Y:S01]  /*4bf0*/  IABS R173, R22 ;  /* 0x0000001600ad7213 */ /* 0x000fe20000000000 */
[----:B------:R-:W-:Y:S01]  /*4c00*/  IMAD.HI.U32 R4, R6, R171, RZ ;  /* 0x000000ab06047227 */ /* 0x000fe200078e00ff */
[----:B------:R-:W-:-:S03]  /*4c10*/  ISETP.GT.U32.AND P5, PT, R5, R167, PT ;  /* 0x000000a70500720c */ /* 0x000fc60003fa4070 */
[----:B------:R-:W-:Y:S01]  /*4c20*/  @!P6 IMAD.IADD R165, R165, 0x1, -R5 ;  /* 0x00000001a5a5e824 */ /* 0x000fe200078e0a05 */
[----:B------:R-:W-:Y:S01]  /*4c30*/  ISETP.GT.U32.AND P6, PT, R5, R169, PT ;  /* 0x000000a90500720c */ /* 0x000fe20003fc4070 */
[----:B------:R-:W-:Y:S02]  /*4c40*/  IMAD.MOV R10, RZ, RZ, -R4 ;  /* 0x000000ffff0a7224 */ /* 0x000fe400078e0a04 */
[----:B------:R-:W-:Y:S01]  /*4c50*/  IMAD.HI.U32 R4, R6, R173, RZ ;  /* 0x000000ad06047227 */ /* 0x000fe200078e00ff */
[----:B------:R-:W-:-:S03]  /*4c60*/  LOP3.LUT R24, R7, 0x1d8, RZ, 0xfc, !PT ;  /* 0x000001d807187812 */ /* 0x000fc600078efcff */
[----:B------:R-:W-:Y:S01]  /*4c70*/  @!P0 IMAD.MOV R159, RZ, RZ, -R159 ;  /* 0x000000ffff9f8224 */ /* 0x000fe200078e0a9f */
[----:B------:R-:W-:Y:S01]  /*4c80*/  ISETP.GE.AND P0, PT, R12, RZ, PT ;  /* 0x000000ff0c00720c */ /* 0x000fe20003f06270 */
[----:B------:R-:W-:Y:S01]  /*4c90*/  @!P4 IMAD.IADD R161, R161, 0x1, -R5 ;  /* 0x00000001a1a1c824 */ /* 0x000fe200078e0a05 */
[----:B------:R-:W-:Y:S01]  /*4ca0*/  ISETP.GE.AND P4, PT, R13, RZ, PT ;  /* 0x000000ff0d00720c */ /* 0x000fe20003f86270 */
[----:B------:R-:W-:Y:S01]  /*4cb0*/  IMAD R171, R5, R10, R171 ;  /* 0x0000000a05ab7224 */ /* 0x000fe200078e02ab */
[----:B------:R-:W-:Y:S01]  /*4cc0*/  LOP3.LUT R26, R7, 0x1e0, RZ, 0xfc, !PT ;  /* 0x000001e0071a7812 */ /* 0x000fe200078efcff */
[----:B------:R-:W-:Y:S01]  /*4cd0*/  IMAD.MOV R12, RZ, RZ, -R4 ;  /* 0x000000ffff0c7224 */ /* 0x000fe200078e0a04 */
[----:B------:R-:W-:Y:S01]  /*4ce0*/  IABS R13, R24 ;  /* 0x00000018000d7213 */ /* 0x000fe20000000000 */
[----:B------:R-:W-:Y:S01]  /*4cf0*/  @!P5 IMAD.IADD R167, R167, 0x1, -R5 ;  /* 0x00000001a7a7d824 */ /* 0x000fe200078e0a05 */
[----:B------:R-:W-:Y:S01]  /*4d00*/  IABS R16, R26 ;  /* 0x0000001a00107213 */ /* 0x000fe20000000000 */
[C---:B------:R-:W-:Y:S01]  /*4d10*/  IMAD R173, R5.reuse, R12, R173 ;  /* 0x0000000c05ad7224 */ /* 0x040fe200078e02ad */
[----:B------:R-:W-:Y:S01]  /*4d20*/  ISETP.GT.U32.AND P5, PT, R5, R171, PT ;  /* 0x000000ab0500720c */ /* 0x000fe20003fa4070 */
[----:B------:R-:W-:-:S04]  /*4d30*/  IMAD.HI.U32 R9, R6, R13, RZ ;  /* 0x0000000d06097227 */ /* 0x000fc800078e00ff */
[----:B------:R-:W-:Y:S01]  /*4d40*/  @!P6 IMAD.IADD R169, R169, 0x1, -R5 ;  /* 0x00000001a9a9e824 */ /* 0x000fe200078e0a05 */
[----:B------:R-:W-:Y:S01]  /*4d50*/  ISETP.GT.U32.AND P6, PT, R5, R173, PT ;  /* 0x000000ad0500720c */ /* 0x000fe20003fc4070 */
[----:B------:R-:W-:-:S04]  /*4d60*/  IMAD.HI.U32 R10, R6, R16, RZ ;  /* 0x00000010060a7227 */ /* 0x000fc800078e00ff */
[----:B------:R-:W-:Y:S01]  /*4d70*/  IMAD.MOV R14, RZ, RZ, -R9 ;  /* 0x000000ffff0e7224 */ /* 0x000fe200078e0a09 */
[----:B------:R-:W-:Y:S01]  /*4d80*/  LOP3.LUT R28, R7, 0x1e8, RZ, 0xfc, !PT ;  /* 0x000001e8071c7812 */ /* 0x000fe200078efcff */
[----:B------:R-:W-:Y:S02]  /*4d90*/  IMAD.MOV R12, RZ, RZ, -R10 ;  /* 0x000000ffff0c7224 */ /* 0x000fe400078e0a0a */
[----:B------:R-:W-:Y:S01]  /*4da0*/  IMAD R10, R5, R14, R13 ;  /* 0x0000000e050a7224 */ /* 0x000fe200078e020d */
[----:B------:R-:W-:Y:S01]  /*4db0*/  IABS R18, R28 ;  /* 0x0000001c00127213 */ /* 0x000fe20000000000 */
[----:B------:R-:W-:Y:S02]  /*4dc0*/  @!P5 IMAD.IADD R171, R171, 0x1, -R5 ;  /* 0x00000001ababd824 */ /* 0x000fe400078e0a05 */
[----:B------:R-:W-:Y:S01]  /*4dd0*/  @!P2 IMAD.MOV R161, RZ, RZ, -R161 ;  /* 0x000000ffffa1a224 */ /* 0x000fe200078e0aa1 */
[C---:B------:R-:W-:Y:S01]  /*4de0*/  ISETP.GT.U32.AND P2, PT, R5.reuse, R167, PT ;  /* 0x000000a70500720c */ /* 0x040fe20003f44070 */
[----:B------:R-:W-:Y:S01]  /*4df0*/  @!P0 IMAD.MOV R165, RZ, RZ, -R165 ;  /* 0x000000ffffa58224 */ /* 0x000fe200078e0aa5 */
[----:B------:R-:W-:Y:S01]  /*4e00*/  ISETP.GT.U32.AND P0, PT, R5, R10, PT ;  /* 0x0000000a0500720c */ /* 0x000fe20003f04070 */
[----:B------:R-:W-:Y:S01]  /*4e10*/  @!P6 IMAD.IADD R173, R173, 0x1, -R5 ;  /* 0x00000001adade824 */ /* 0x000fe200078e0a05 */
[C---:B------:R-:W-:Y:S01]  /*4e20*/  ISETP.GT.U32.AND P6, PT, R5.reuse, R171, PT ;  /* 0x000000ab0500720c */ /* 0x040fe20003fc4070 */
[----:B------:R-:W-:Y:S01]  /*4e30*/  IMAD.HI.U32 R4, R6, R18, RZ ;  /* 0x0000001206047227 */ /* 0x000fe200078e00ff */
[----:B------:R-:W-:-:S03]  /*4e40*/  ISETP.GT.U32.AND P5, PT, R5, R169, PT ;  /* 0x000000a90500720c */ /* 0x000fc60003fa4070 */
[----:B------:R-:W-:Y:S01]  /*4e50*/  IMAD.MOV R4, RZ, RZ, -R4 ;  /* 0x000000ffff047224 */ /* 0x000fe200078e0a04 */
[----:B------:R-:W-:Y:S01]  /*4e60*/  LOP3.LUT R30, R7, 0x1f8, RZ, 0xfc, !PT ;  /* 0x000001f8071e7812 */ /* 0x000fe200078efcff */
[----:B------:R-:W-:Y:S02]  /*4e70*/  @!P3 IMAD.MOV R163, RZ, RZ, -R163 ;  /* 0x000000ffffa3b224 */ /* 0x000fe400078e0aa3 */
[----:B------:R-:W-:Y:S01]  /*4e80*/  IMAD R14, R5, R4, R18 ;  /* 0x00000004050e7224 */ /* 0x000fe200078e0212 */
[----:B------:R-:W-:Y:S01]  /*4e90*/  IABS R18, R30 ;  /* 0x0000001e00127213 */ /* 0x000fe20000000000 */
[--C-:B------:R-:W-:Y:S01]  /*4ea0*/  @!P2 IMAD.IADD R167, R167, 0x1, -R5.reuse ;  /* 0x00000001a7a7a824 */ /* 0x100fe200078e0a05 */
[----:B------:R-:W-:Y:S01]  /*4eb0*/  ISETP.GT.U32.AND P3, PT, R5, R173, PT ;  /* 0x000000ad0500720c */ /* 0x000fe20003f64070 */
[--C-:B------:R-:W-:Y:S02]  /*4ec0*/  @!P0 IMAD.IADD R10, R10, 0x1, -R5.reuse ;  /* 0x000000010a0a8824 */ /* 0x100fe400078e0a05 */
[----:B------:R-:W-:Y:S01]  /*4ed0*/  @!P6 IMAD.IADD R171, R171, 0x1, -R5 ;  /* 0x00000001ababe824 */ /* 0x000fe200078e0a05 */
[C---:B------:R-:W-:Y:S01]  /*4ee0*/  ISETP.GT.U32.AND P6, PT, R5.reuse, R14, PT ;  /* 0x0000000e0500720c */ /* 0x040fe20003fc4070 */
[----:B------:R-:W-:-:S02]  /*4ef0*/  IMAD R12, R5, R12, R16 ;  /* 0x0000000c050c7224 */ /* 0x000fc400078e0210 */
[----:B------:R-:W-:Y:S01]  /*4f00*/  @!P4 IMAD.MOV R167, RZ, RZ, -R167 ;  /* 0x000000ffffa7c224 */ /* 0x000fe200078e0aa7 */
[----:B------:R-:W-:Y:S01]  /*4f10*/  ISETP.GT.U32.AND P4, PT, R5, R10, PT ;  /* 0x0000000a0500720c */ /* 0x000fe20003f84070 */
[----:B------:R-:W-:Y:S01]  /*4f20*/  IMAD.HI.U32 R9, R6, R18, RZ ;  /* 0x0000001206097227 */ /* 0x000fe200078e00ff */
[----:B------:R-:W-:-:S03]  /*4f30*/  LOP3.LUT R13, R7, 0x1f0, RZ, 0xfc, !PT ;  /* 0x000001f0070d7812 */ /* 0x000fc600078efcff */
[----:B------:R-:W-:Y:S01]  /*4f40*/  @!P5 IMAD.IADD R169, R169, 0x1, -R5 ;  /* 0x00000001a9a9d824 */ /* 0x000fe200078e0a05 */
[----:B------:R-:W-:Y:S01]  /*4f50*/  ISETP.GE.AND P5, PT, R19, RZ, PT ;  /* 0x000000ff1300720c */ /* 0x000fe20003fa6270 */
[----:B------:R-:W-:Y:S01]  /*4f60*/  IMAD.MOV R9, RZ, RZ, -R9 ;  /* 0x000000ffff097224 */ /* 0x000fe200078e0a09 */
[----:B------:R-:W-:Y:S02]  /*4f70*/  ISETP.GT.U32.AND P2, PT, R5, R12, PT ;  /* 0x0000000c0500720c */ /* 0x000fe40003f44070 */
[----:B------:R-:W-:Y:S01]  /*4f80*/  IABS R16, R13 ;  /* 0x0000000d00107213 */ /* 0x000fe20000000000 */
[----:B------:R-:W-:Y:S01]  /*4f90*/  @!P3 IMAD.IADD R173, R173, 0x1, -R5 ;  /* 0x00000001adadb824 */ /* 0x000fe200078e0a05 */
[----:B------:R-:W-:Y:S01]  /*4fa0*/  ISETP.GE.AND P3, PT, R20, RZ, PT ;  /* 0x000000ff1400720c */ /* 0x000fe20003f66270 */
[----:B------:R-:W-:Y:S02]  /*4fb0*/  IMAD R18, R5, R9, R18 ;  /* 0x0000000905127224 */ /* 0x000fe400078e0212 */
[----:B------:R-:W-:-:S04]  /*4fc0*/  IMAD.HI.U32 R4, R6, R16, RZ ;  /* 0x0000001006047227 */ /* 0x000fc800078e00ff */
[--C-:B------:R-:W-:Y:S02]  /*4fd0*/  @!P6 IMAD.IADD R14, R14, 0x1, -R5.reuse ;  /* 0x000000010e0ee824 */ /* 0x100fe400078e0a05 */
[----:B------:R-:W-:Y:S01]  /*4fe0*/  @!P4 IMAD.IADD R10, R10, 0x1, -R5 ;  /* 0x000000010a0ac824 */ /* 0x000fe200078e0a05 */
[C---:B------:R-:W-:Y:S01]  /*4ff0*/  ISETP.GT.U32.AND P4, PT, R5.reuse, R18, PT ;  /* 0x000000120500720c */ /* 0x040fe20003f84070 */
[----:B------:R-:W-:Y:S02]  /*5000*/  IMAD.MOV R4, RZ, RZ, -R4 ;  /* 0x000000ffff047224 */ /* 0x000fe400078e0a04 */
[----:B------:R-:W-:Y:S01]  /*5010*/  @!P5 IMAD.MOV R169, RZ, RZ, -R169 ;  /* 0x000000ffffa9d224 */ /* 0x000fe200078e0aa9 */
[C---:B------:R-:W-:Y:S01]  /*5020*/  ISETP.GT.U32.AND P5, PT, R5.reuse, R14, PT ;  /* 0x0000000e0500720c */ /* 0x040fe20003fa4070 */
[----:B------:R-:W-:Y:S01]  /*5030*/  @!P2 IMAD.IADD R12, R12, 0x1, -R5 ;  /* 0x000000010c0ca824 */ /* 0x000fe200078e0a05 */
[----:B------:R-:W-:Y:S01]  /*5040*/  ISETP.GE.AND P0, PT, R22, RZ, PT ;  /* 0x000000ff1600720c */ /* 0x000fe20003f06270 */
[----:B------:R-:W-:Y:S01]  /*5050*/  IMAD R16, R5, R4, R16 ;  /* 0x0000000405107224 */ /* 0x000fe200078e0210 */
[----:B------:R-:W-:Y:S01]  /*5060*/  ISETP.GE.AND P2, PT, R24, RZ, PT ;  /* 0x000000ff1800720c */ /* 0x000fe20003f46270 */
[----:B------:R-:W-:Y:S01]  /*5070*/  @!P3 IMAD.MOV R171, RZ, RZ, -R171 ;  /* 0x000000ffffabb224 */ /* 0x000fe200078e0aab */
[----:B------:R-:W-:-:S02]  /*5080*/  LOP3.LUT R20, R7, 0x4, RZ, 0xfc, !PT ;  /* 0x0000000407147812 */ /* 0x000fc400078efcff */
[C---:B------:R-:W-:Y:S01]  /*5090*/  ISETP.GT.U32.AND P3, PT, R5.reuse, R16, PT ;  /* 0x000000100500720c */ /* 0x040fe20003f64070 */
[--C-:B------:R-:W-:Y:S01]  /*50a0*/  @!P4 IMAD.IADD R18, R18, 0x1, -R5.reuse ;  /* 0x000000011212c824 */ /* 0x100fe200078e0a05 */
[----:B------:R-:W-:Y:S02]  /*50b0*/  IABS R9, R20 ;  /* 0x0000001400097213 */ /* 0x000fe40000000000 */
[----:B------:R-:W-:Y:S02]  /*50c0*/  ISETP.GT.U32.AND P6, PT, R5, R12, PT ;  /* 0x0000000c0500720c */ /* 0x000fe40003fc4070 */
[----:B------:R-:W-:Y:S01]  /*50d0*/  LOP3.LUT R19, R7, 0xc, RZ, 0xfc, !PT ;  /* 0x0000000c07137812 */ /* 0x000fe200078efcff */
[----:B------:R-:W-:Y:S01]  /*50e0*/  @!P5 IMAD.IADD R14, R14, 0x1, -R5 ;  /* 0x000000010e0ed824 */ /* 0x000fe200078e0a05 */
[----:B------:R-:W-:Y:S01]  /*50f0*/  ISETP.GE.AND P5, PT, R13, RZ, PT ;  /* 0x000000ff0d00720c */ /* 0x000fe20003fa6270 */
[----:B------:R-:W-:Y:S01]  /*5100*/  @!P0 IMAD.MOV R173, RZ, RZ, -R173 ;  /* 0x000000ffffad8224 */ /* 0x000fe200078e0aad */
[----:B------:R-:W-:Y:S01]  /*5110*/  ISETP.GE.AND P0, PT, R26, RZ, PT ;  /* 0x000000ff1a00720c */ /* 0x000fe20003f06270 */
[----:B------:R-:W-:Y:S01]  /*5120*/  @!P2 IMAD.MOV R10, RZ, RZ, -R10 ;  /* 0x000000ffff0aa224 */ /* 0x000fe200078e0a0a */
[----:B------:R-:W-:Y:S01]  /*5130*/  IABS R13, R19 ;  /* 0x00000013000d7213 */ /* 0x000fe20000000000 */
[----:B------:R-:W-:Y:S01]  /*5140*/  IMAD.HI.U32 R4, R6, R9, RZ ;  /* 0x0000000906047227 */ /* 0x000fe200078e00ff */
[----:B------:R-:W-:-:S02]  /*5150*/  ISETP.GT.U32.AND P2, PT, R5, R18, PT ;  /* 0x000000120500720c */ /* 0x000fc40003f44070 */
[----:B------:R-:W-:Y:S01]  /*5160*/  LOP3.LUT R32, R3, 0x1f, RZ, 0xc0, !PT ;  /* 0x0000001f03207812 */ /* 0x000fe200078ec0ff */
[----:B------:R-:W-:Y:S02]  /*5170*/  IMAD.MOV R4, RZ, RZ, -R4 ;  /* 0x000000ffff047224 */ /* 0x000fe400078e0a04 */
[----:B------:R-:W-:Y:S02]  /*5180*/  @!P3 IMAD.IADD R16, R16, 0x1, -R5 ;  /* 0x000000011010b824 */ /* 0x000fe400078e0a05 */
[----:B------:R-:W-:-:S04]  /*5190*/  IMAD.HI.U32 R3, R6, R13, RZ ;  /* 0x0000000d06037227 */ /* 0x000fc800078e00ff */
[C---:B------:R-:W-:Y:S01]  /*51a0*/  IMAD R9, R5.reuse, R4, R9 ;  /* 0x0000000405097224 */ /* 0x040fe200078e0209 */
[C---:B------:R-:W-:Y:S01]  /*51b0*/  ISETP.GT.U32.AND P4, PT, R5.reuse, R16, PT ;  /* 0x000000100500720c */ /* 0x040fe20003f84070 */
[----:B------:R-:W-:Y:S02]  /*51c0*/  @!P6 IMAD.IADD R12, R12, 0x1, -R5 ;  /* 0x000000010c0ce824 */ /* 0x000fe400078e0a05 */
[----:B------:R-:W-:Y:S02]  /*51d0*/  IMAD.MOV R4, RZ, RZ, -R3 ;  /* 0x000000ffff047224 */ /* 0x000fe400078e0a03 */
[----:B------:R-:W-:Y:S01]  /*51e0*/  @!P0 IMAD.MOV R12, RZ, RZ, -R12 ;  /* 0x000000ffff0c8224 */ /* 0x000fe200078e0a0c */
[C---:B------:R-:W-:Y:S01]  /*51f0*/  ISETP.GT.U32.AND P0, PT, R5.reuse, R9, PT ;  /* 0x000000090500720c */ /* 0x040fe20003f04070 */
[----:B------:R-:W-:Y:S01]  /*5200*/  IMAD R13, R5, R4, R13 ;  /* 0x00000004050d7224 */ /* 0x000fe200078e020d */
[----:B------:R-:W-:Y:S01]  /*5210*/  LOP3.LUT R4, RZ, R39, RZ, 0x33, !PT ;  /* 0x00000027ff047212 */ /* 0x000fe200078e33ff */
[----:B------:R-:W-:Y:S01]  /*5220*/  @!P2 IMAD.IADD R18, R18, 0x1, -R5 ;  /* 0x000000011212a824 */ /* 0x000fe200078e0a05 */
[----:B------:R-:W-:Y:S01]  /*5230*/  ISETP.NE.AND P2, PT, R39, RZ, PT ;  /* 0x000000ff2700720c */ /* 0x000fe20003f45270 */
[----:B------:R-:W-:-:S03]  /*5240*/  IMAD R81, R32, R83, RZ ;  /* 0x0000005320517224 */ /* 0x000fc600078e02ff */
[----:B------:R-:W-:Y:S01]  /*5250*/  SEL R54, R4, R11, !P2 ;  /* 0x0000000b04367207 */ /* 0x000fe20005000000 */
[--C-:B------:R-:W-:Y:S01]  /*5260*/  @!P4 IMAD.IADD R16, R16, 0x1, -R5.reuse ;  /* 0x000000011010c824 */ /* 0x100fe200078e0a05 */
[----:B------:R-:W-:Y:S02]  /*5270*/  SEL R24, R4, R17, !P2 ;  /* 0x0000001104187207 */ /* 0x000fe40005000000 */
[----:B------:R-:W-:Y:S01]  /*5280*/  IADD3 R84, P4, PT, R81, UR22, RZ ;  /* 0x0000001651547c10 */ /* 0x000fe2000ff9e0ff */
[----:B------:R-:W-:Y:S01]  /*5290*/  IMAD R54, R54, UR9, RZ ;  /* 0x0000000936367c24 */ /* 0x000fe2000f8e02ff */
[C---:B------:R-:W-:Y:S01]  /*52a0*/  SEL R48, R4.reuse, R33, !P2 ;  /* 0x0000002104307207 */ /* 0x040fe20005000000 */
[----:B------:R-:W-:Y:S01]  /*52b0*/  @!P0 IMAD.IADD R9, R9, 0x1, -R5 ;  /* 0x0000000109098824 */ /* 0x000fe200078e0a05 */
[C---:B------:R-:W-:Y:S02]  /*52c0*/  SEL R33, R4.reuse, R53, !P2 ;  /* 0x0000003504217207 */ /* 0x040fe40005000000 */
[----:B------:R-:W-:Y:S01]  /*52d0*/  SEL R32, R4, R57, !P2 ;  /* 0x0000003904207207 */ /* 0x000fe20005000000 */
[----:B------:R-:W-:Y:S01]  /*52e0*/  IMAD R57, R24, UR9, RZ ;  /* 0x0000000918397c24 */ /* 0x000fe2000f8e02ff */
[----:B------:R-:W-:-:S02]  /*52f0*/  LEA.HI.X.SX32 R81, R81, UR23, 0x1, P4 ;  /* 0x0000001751517c11 */ /* 0x000fc4000a0f0eff */
[----:B------:R-:W-:Y:S02]  /*5300*/  SEL R23, R4, R23, !P2 ;  /* 0x0000001704177207 */ /* 0x000fe40005000000 */
[----:B------:R-:W-:Y:S02]  /*5310*/  IADD3 R53, P0, PT, R54, R84, RZ ;  /* 0x0000005436357210 */ /* 0x000fe40007f1e0ff */
[C---:B------:R-:W-:Y:S02]  /*5320*/  SEL R68, R4.reuse, R31, !P2 ;  /* 0x0000001f04447207 */ /* 0x040fe40005000000 */
[C---:B------:R-:W-:Y:S02]  /*5330*/  SEL R31, R4.reuse, R55, !P2 ;  /* 0x00000037041f7207 */ /* 0x040fe40005000000 */
[----:B------:R-:W-:Y:S01]  /*5340*/  SEL R36, R4, R61, !P2 ;  /* 0x0000003d04247207 */ /* 0x000fe20005000000 */
[----:B------:R-:W-:Y:S01]  /*5350*/  IMAD R61, R23, UR9, RZ ;  /* 0x00000009173d7c24 */ /* 0x000fe2000f8e02ff */
[----:B------:R-:W-:-:S02]  /*5360*/  LEA.HI.X.SX32 R54, R54, R81, 0x1, P0 ;  /* 0x0000005136367211 */ /* 0x000fc400000f0eff */
[C---:B------:R-:W-:Y:S02]  /*5370*/  SEL R27, R4.reuse, R27, !P2 ;  /* 0x0000001b041b7207 */ /* 0x040fe40005000000 */
[-C--:B------:R-:W-:Y:S02]  /*5380*/  IADD3 R55, P0, PT, R57, R84.reuse, RZ ;  /* 0x0000005439377210 */ /* 0x080fe40007f1e0ff */
[----:B------:R-:W-:Y:S01]  /*5390*/  SEL R40, R4, R65, !P2 ;  /* 0x0000004104287207 */ /* 0x000fe20005000000 */
[----:B------:R-:W-:Y:S01]  /*53a0*/  IMAD R65, R27, UR9, RZ ;  /* 0x000000091b417c24 */ /* 0x000fe2000f8e02ff */
[-C--:B------:R-:W-:Y:S02]  /*53b0*/  LEA.HI.X.SX32 R57, R57, R81.reuse, 0x1, P0 ;  /* 0x0000005139397211 */ /* 0x080fe400000f0eff */
[C---:B------:R-:W-:Y:S02]  /*53c0*/  IADD3 R58, P0, PT, R61.reuse, R84, RZ ;  /* 0x000000543d3a7210 */ /* 0x040fe40007f1e0ff */
[----:B------:R-:W-:Y:S01]  /*53d0*/  ISETP.GE.AND P3, PT, R30, RZ, PT ;  /* 0x000000ff1e00720c */ /* 0x000fe20003f66270 */
[----:B------:R-:W-:Y:S01]  /*53e0*/  IMAD R68, R68, UR9, RZ ;  /* 0x0000000944447c24 */ /* 0x000fe2000f8e02ff */
[----:B------:R-:W-:-:S02]  /*53f0*/  LEA.HI.X.SX32 R61, R61, R81, 0x1, P0 ;  /* 0x000000513d3d7211 */ /* 0x000fc400000f0eff */
[C---:B------:R-:W-:Y:S02]  /*5400*/  SEL R35, R4.reuse, R35, !P2 ;  /* 0x0000002304237207 */ /* 0x040fe40005000000 */
[----:B------:R-:W-:Y:S01]  /*5410*/  IADD3 R62, P0, PT, R65, R84, RZ ;  /* 0x00000054413e7210 */ /* 0x000fe20007f1e0ff */
[----:B------:R-:W-:Y:S01]  /*5420*/  IMAD.MOV.U32 R3, RZ, RZ, R16 ;  /* 0x000000ffff037224 */ /* 0x000fe200078e0010 */
[C---:B------:R-:W-:Y:S01]  /*5430*/  SEL R30, R4.reuse, R47, !P2 ;  /* 0x0000002f041e7207 */ /* 0x040fe20005000000 */
[----:B------:R-:W-:Y:S01]  /*5440*/  IMAD.MOV.U32 R39, RZ, RZ, R18 ;  /* 0x000000ffff277224 */ /* 0x000fe200078e0012 */
[C---:B------:R-:W-:Y:S01]  /*5450*/  SEL R49, R4.reuse, R49, !P2 ;  /* 0x0000003104317207 */ /* 0x040fe20005000000 */
[----:B------:R-:W-:Y:S01]  /*5460*/  IMAD R47, R35, UR9, RZ ;  /* 0x00000009232f7c24 */ /* 0x000fe2000f8e02ff */
[----:B------:R-:W-:Y:S02]  /*5470*/  LEA.HI.X.SX32 R65, R65, R81, 0x1, P0 ;  /* 0x0000005141417211 */ /* 0x000fe400000f0eff */
[----:B------:R-:W-:-:S02]  /*5480*/  SEL R41, R4, R41, !P2 ;  /* 0x0000002904297207 */ /* 0x000fc40005000000 */
[-C--:B------:R-:W-:Y:S01]  /*5490*/  IADD3 R66, P0, PT, R68, R84.reuse, RZ ;  /* 0x0000005444427210 */ /* 0x080fe20007f1e0ff */
[----:B------:R-:W-:Y:S01]  /*54a0*/  @!P5 IMAD.MOV R3, RZ, RZ, -R3 ;  /* 0x000000ffff03d224 */ /* 0x000fe200078e0a03 */
[----:B------:R-:W-:Y:S01]  /*54b0*/  ISETP.GE.AND P6, PT, R28, RZ, PT ;  /* 0x000000ff1c00720c */ /* 0x000fe20003fc6270 */
[----:B------:R-:W-:Y:S01]  /*54c0*/  @!P3 IMAD.MOV R39, RZ, RZ, -R39 ;  /* 0x000000ffff27b224 */ /* 0x000fe200078e0a27 */
[----:B------:R-:W-:Y:S01]  /*54d0*/  SEL R26, R4, R43, !P2 ;  /* 0x0000002b041a7207 */ /* 0x000fe20005000000 */
[----:B------:R-:W-:Y:S01]  /*54e0*/  IMAD R35, R49, UR9, RZ ;  /* 0x0000000931237c24 */ /* 0x000fe2000f8e02ff */
[----:B------:R-:W-:Y:S01]  /*54f0*/  LEA.HI.X.SX32 R68, R68, R81, 0x1, P0 ;  /* 0x0000005144447211 */ /* 0x000fe200000f0eff */
[----:B------:R-:W-:Y:S01]  /*5500*/  IMAD R43, R41, UR9, RZ ;  /* 0x00000009292b7c24 */ /* 0x000fe2000f8e02ff */
[----:B------:R-:W-:Y:S01]  /*5510*/  SEL R28, R4, R45, !P2 ;  /* 0x0000002d041c7207 */ /* 0x000fe20005000000 */
[----:B------:R-:W-:Y:S01]  /*5520*/  IMAD.MOV.U32 R175, RZ, RZ, R14 ;  /* 0x000000ffffaf7224 */ /* 0x000fe200078e000e */
[----:B------:R-:W-:-:S02]  /*5530*/  IADD3 R49, P0, PT, R47, R84, RZ ;  /* 0x000000542f317210 */ /* 0x000fc40007f1e0ff */
[C---:B------:R-:W-:Y:S02]  /*5540*/  SEL R14, R4.reuse, R10, !P2 ;  /* 0x0000000a040e7207 */ /* 0x040fe40005000000 */
[C---:B------:R-:W-:Y:S02]  /*5550*/  SEL R21, R4.reuse, R21, !P2 ;  /* 0x0000001504157207 */ /* 0x040fe40005000000 */
[C---:B------:R-:W-:Y:S02]  /*5560*/  SEL R10, R4.reuse, R3, !P2 ;  /* 0x00000003040a7207 */ /* 0x040fe40005000000 */
[----:B------:R-:W-:Y:S01]  /*5570*/  SEL R3, R4, R39, !P2 ;  /* 0x0000002704037207 */ /* 0x000fe20005000000 */
[----:B------:R-:W-:Y:S01]  /*5580*/  IMAD R39, R28, UR9, RZ ;  /* 0x000000091c277c24 */ /* 0x000fe2000f8e02ff */
[----:B------:R-:W-:Y:S02]  /*5590*/  LEA.HI.X.SX32 R47, R47, R81, 0x1, P0 ;  /* 0x000000512f2f7211 */ /* 0x000fe400000f0eff */
[----:B------:R-:W-:-:S02]  /*55a0*/  IADD3 R44, P0, PT, R43, R84, RZ ;  /* 0x000000542b2c7210 */ /* 0x000fc40007f1e0ff */
[C---:B------:R-:W-:Y:S02]  /*55b0*/  SEL R22, R4.reuse, R15, !P2 ;  /* 0x0000000f04167207 */ /* 0x040fe40005000000 */
[C---:B------:R-:W-:Y:S01]  /*55c0*/  SEL R34, R4.reuse, R59, !P2 ;  /* 0x0000003b04227207 */ /* 0x040fe20005000000 */
[----:B------:R-:W-:Y:S01]  /*55d0*/  IMAD R59, R21, UR9, RZ ;  /* 0x00000009153b7c24 */ /* 0x000fe2000f8e02ff */
[----:B------:R-:W-:Y:S01]  /*55e0*/  SEL R25, R4, R25, !P2 ;  /* 0x0000001904197207 */ /* 0x000fe20005000000 */
[----:B------:R-:W-:Y:S01]  /*55f0*/  IMAD R21, R40, UR9, RZ ;  /* 0x0000000928157c24 */ /* 0x000fe2000f8e02ff */
[----:B------:R-:W-:Y:S01]  /*5600*/  LEA.HI.X.SX32 R43, R43, R81, 0x1, P0 ;  /* 0x000000512b2b7211 */ /* 0x000fe200000f0eff */
[----:B------:R-:W-:Y:S01]  /*5610*/  IMAD R22, R22, UR9, RZ ;  /* 0x0000000916167c24 */ /* 0x000fe2000f8e02ff */
[----:B------:R-:W-:Y:S02]  /*5620*/  IADD3 R40, P0, PT, R39, R84, RZ ;  /* 0x0000005427287210 */ /* 0x000fe40007f1e0ff */
[C---:B------:R-:W-:Y:S01]  /*5630*/  SEL R38, R4.reuse, R63, !P2 ;  /* 0x0000003f04267207 */ /* 0x040fe20005000000 */
[----:B------:R-:W-:Y:S01]  /*5640*/  IMAD R63, R25, UR9, RZ ;  /* 0x00000009193f7c24 */ /* 0x000fe2000f8e02ff */
[----:B------:R-:W-:Y:S01]  /*5650*/  SEL R29, R4, R29, !P2 ;  /* 0x0000001d041d7207 */ /* 0x000fe20005000000 */
[----:B------:R-:W-:Y:S01]  /*5660*/  IMAD R25, R36, UR9, RZ ;  /* 0x0000000924197c24 */ /* 0x000fe2000f8e02ff */
[----:B------:R-:W-:Y:S01]  /*5670*/  LEA.HI.X.SX32 R39, R39, R81, 0x1, P0 ;  /* 0x0000005127277211 */ /* 0x000fe200000f0eff */
[----:B------:R-:W-:Y:S01]  /*5680*/  IMAD R31, R31, UR9, RZ ;  /* 0x000000091f1f7c24 */ /* 0x000fe2000f8e02ff */
[----:B------:R-:W-:-:S02]  /*5690*/  SEL R16, R4, R159, !P2 ;  /* 0x0000009f04107207 */ /* 0x000fc40005000000 */
[-C--:B------:R-:W-:Y:S02]  /*56a0*/  IADD3 R36, P0, PT, R35, R84.reuse, RZ ;  /* 0x0000005423247210 */ /* 0x080fe40007f1e0ff */
[----:B------:R-:W-:Y:S02]  /*56b0*/  IADD3 R159, P3, PT, R22, R84, RZ ;  /* 0x00000054169f7210 */ /* 0x000fe40007f7e0ff */
[C---:B------:R-:W-:Y:S01]  /*56c0*/  SEL R172, R4.reuse, R67, !P2 ;  /* 0x0000004304ac7207 */ /* 0x040fe20005000000 */
[----:B------:R-:W-:Y:S01]  /*56d0*/  IMAD R67, R29, UR9, RZ ;  /* 0x000000091d437c24 */ /* 0x000fe2000f8e02ff */
[----:B------:R-:W-:Y:S01]  /*56e0*/  SEL R72, R4, R161, !P2 ;  /* 0x000000a104487207 */ /* 0x000fe20005000000 */
[----:B------:R-:W-:Y:S01]  /*56f0*/  IMAD R29, R32, UR9, RZ ;  /* 0x00000009201d7c24 */ /* 0x000fe2000f8e02ff */
[-C--:B------:R-:W-:Y:S01]  /*5700*/  LEA.HI.X.SX32 R35, R35, R81.reuse, 0x1, P0 ;  /* 0x0000005123237211 */ /* 0x080fe200000f0eff */
[----:B------:R-:W-:Y:S01]  /*5710*/  IMAD R27, R34, UR9, RZ ;  /* 0x00000009221b7c24 */ /* 0x000fe2000f8e02ff */
[----:B------:R-:W-:-:S02]  /*5720*/  LEA.HI.X.SX32 R161, R22, R81, 0x1, P3 ;  /* 0x0000005116a17211 */ /* 0x000fc400018f0eff */
[-C--:B------:R-:W-:Y:S02]  /*5730*/  IADD3 R32, P0, PT, R31, R84.reuse, RZ ;  /* 0x000000541f207210 */ /* 0x080fe40007f1e0ff */
[-C--:B------:R-:W-:Y:S01]  /*5740*/  IADD3 R56, P3, PT, R59, R84.reuse, RZ ;  /* 0x000000543b387210 */ /* 0x080fe20007f7e0ff */
[----:B------:R-:W-:Y:S01]  /*5750*/  IMAD R23, R38, UR9, RZ ;  /* 0x0000000926177c24 */ /* 0x000fe2000f8e02ff */
[-C--:B------:R-:W-:Y:S02]  /*5760*/  LEA.HI.X.SX32 R31, R31, R81.reuse, 0x1, P0 ;  /* 0x000000511f1f7211 */ /* 0x080fe400000f0eff */
[-C--:B------:R-:W-:Y:S02]  /*5770*/  LEA.HI.X.SX32 R59, R59, R81.reuse, 0x1, P3 ;  /* 0x000000513b3b7211 */ /* 0x080fe400018f0eff */
[-C--:B------:R-:W-:Y:S02]  /*5780*/  IADD3 R28, P0, PT, R27, R84.reuse, RZ ;  /* 0x000000541b1c7210 */ /* 0x080fe40007f1e0ff */
[----:B------:R-:W-:Y:S01]  /*5790*/  IADD3 R60, P3, PT, R63, R84, RZ ;  /* 0x000000543f3c7210 */ /* 0x000fe20007f7e0ff */
[----:B------:R-:W-:Y:S01]  /*57a0*/  IMAD R172, R172, UR9, RZ ;  /* 0x00000009acac7c24 */ /* 0x000fe2000f8e02ff */
[----:B------:R-:W-:Y:S01]  /*57b0*/  LEA.HI.X.SX32 R27, R27, R81, 0x1, P0 ;  /* 0x000000511b1b7211 */ /* 0x000fe200000f0eff */
[----:B------:R-:W-:Y:S01]  /*57c0*/  IMAD R48, R48, UR9, RZ ;  /* 0x0000000930307c24 */ /* 0x000fe2000f8e02ff */
[----:B------:R-:W-:-:S02]  /*57d0*/  SEL R181, R4, R71, !P2 ;  /* 0x0000004704b57207 */ /* 0x000fc40005000000 */
[----:B------:R-:W-:Y:S02]  /*57e0*/  LEA.HI.X.SX32 R63, R63, R81, 0x1, P3 ;  /* 0x000000513f3f7211 */ /* 0x000fe400018f0eff */
[-C--:B------:R-:W-:Y:S02]  /*57f0*/  IADD3 R24, P0, PT, R23, R84.reuse, RZ ;  /* 0x0000005417187210 */ /* 0x080fe40007f1e0ff */
[C---:B------:R-:W-:Y:S02]  /*5800*/  SEL R37, R4.reuse, R37, !P2 ;  /* 0x0000002504257207 */ /* 0x040fe40005000000 */
[----:B------:R-:W-:Y:S01]  /*5810*/  IADD3 R64, P3, PT, R67, R84, RZ ;  /* 0x0000005443407210 */ /* 0x000fe20007f7e0ff */
[----:B------:R-:W-:Y:S01]  /*5820*/  IMAD R181, R181, UR9, RZ ;  /* 0x00000009b5b57c24 */ /* 0x000fe2000f8e02ff */
[C---:B------:R-:W-:Y:S02]  /*5830*/  SEL R17, R4.reuse, R173, !P2 ;  /* 0x000000ad04117207 */ /* 0x040fe40005000000 */
[----:B------:R-:W-:Y:S01]  /*5840*/  LEA.HI.X.SX32 R23, R23, R81, 0x1, P0 ;  /* 0x0000005117177211 */ /* 0x000fe200000f0eff */
[----:B------:R-:W-:Y:S01]  /*5850*/  IMAD R45, R37, UR9, RZ ;  /* 0x00000009252d7c24 */ /* 0x000fe2000f8e02ff */
[----:B------:R-:W-:-:S02]  /*5860*/  SEL R189, R4, R75, !P2 ;  /* 0x0000004b04bd7207 */ /* 0x000fc40005000000 */
[-C--:B------:R-:W-:Y:S02]  /*5870*/  LEA.HI.X.SX32 R67, R67, R81.reuse, 0x1, P3 ;  /* 0x0000005143437211 */ /* 0x080fe400018f0eff */
[-C--:B------:R-:W-:Y:S02]  /*5880*/  IADD3 R173, P0, PT, R172, R84.reuse, RZ ;  /* 0x00000054acad7210 */ /* 0x080fe40007f1e0ff */
[----:B------:R-:W-:Y:S01]  /*5890*/  IADD3 R50, P3, PT, R48, R84, RZ ;  /* 0x0000005430327210 */ /* 0x000fe20007f7e0ff */
[----:B------:R-:W-:Y:S01]  /*58a0*/  IMAD R189, R189, UR9, RZ ;  /* 0x00000009bdbd7c24 */ /* 0x000fe2000f8e02ff */
[----:B------:R-:W-:Y:S01]  /*58b0*/  LEA.HI.X.SX32 R172, R172, R81, 0x1, P0 ;  /* 0x00000051acac7211 */ /* 0x000fe200000f0eff */
[----:B------:R-:W-:Y:S01]  /*58c0*/  IMAD R41, R26, UR9, RZ ;  /* 0x000000091a297c24 */ /* 0x000fe2000f8e02ff */
[----:B------:R-:W-:Y:S02]  /*58d0*/  SEL R197, R4, R115, !P2 ;  /* 0x0000007304c57207 */ /* 0x000fe40005000000 */
[----:B------:R-:W-:-:S02]  /*58e0*/  LEA.HI.X.SX32 R48, R48, R81, 0x1, P3 ;  /* 0x0000005130307211 */ /* 0x000fc400018f0eff */
[-C--:B------:R-:W-:Y:S02]  /*58f0*/  IADD3 R182, P0, PT, R181, R84.reuse, RZ ;  /* 0x00000054b5b67210 */ /* 0x080fe40007f1e0ff */
[-C--:B------:R-:W-:Y:S01]  /*5900*/  IADD3 R46, P3, PT, R45, R84.reuse, RZ ;  /* 0x000000542d2e7210 */ /* 0x080fe20007f7e0ff */
[----:B------:R-:W-:Y:S01]  /*5910*/  IMAD R197, R197, UR9, RZ ;  /* 0x00000009c5c57c24 */ /* 0x000fe2000f8e02ff */
[----:B------:R-:W-:Y:S01]  /*5920*/  LEA.HI.X.SX32 R181, R181, R81, 0x1, P0 ;  /* 0x00000051b5b57211 */ /* 0x000fe200000f0eff */
[----:B------:R-:W-:Y:S01]  /*5930*/  IMAD R37, R30, UR9, RZ ;  /* 0x000000091e257c24 */ /* 0x000fe2000f8e02ff */
[----:B------:R-:W-:Y:S02]  /*5940*/  SEL R205, R4, R119, !P2 ;  /* 0x0000007704cd7207 */ /* 0x000fe40005000000 */
[----:B------:R-:W-:Y:S02]  /*5950*/  LEA.HI.X.SX32 R45, R45, R81, 0x1, P3 ;  /* 0x000000512d2d7211 */ /* 0x000fe400018f0eff */
[----:B------:R-:W-:-:S02]  /*5960*/  IADD3 R190, P0, PT, R189, R84, RZ ;  /* 0x00000054bdbe7210 */ /* 0x000fc40007f1e0ff */
[-C--:B------:R-:W-:Y:S01]  /*5970*/  IADD3 R42, P3, PT, R41, R84.reuse, RZ ;  /* 0x00000054292a7210 */ /* 0x080fe20007f7e0ff */
[----:B------:R-:W-:Y:S01]  /*5980*/  IMAD R205, R205, UR9, RZ ;  /* 0x00000009cdcd7c24 */ /* 0x000fe2000f8e02ff */
[----:B------:R-:W-:Y:S01]  /*5990*/  LEA.HI.X.SX32 R189, R189, R81, 0x1, P0 ;  /* 0x00000051bdbd7211 */ /* 0x000fe200000f0eff */
[----:B------:R-:W-:Y:S01]  /*59a0*/  IMAD R33, R33, UR9, RZ ;  /* 0x0000000921217c24 */ /* 0x000fe2000f8e02ff */
[----:B------:R-:W-:Y:S02]  /*59b0*/  SEL R213, R4, R123, !P2 ;  /* 0x0000007b04d57207 */ /* 0x000fe40005000000 */
[-C--:B------:R-:W-:Y:S02]  /*59c0*/  LEA.HI.X.SX32 R41, R41, R81.reuse, 0x1, P3 ;  /* 0x0000005129297211 */ /* 0x080fe400018f0eff */
[-C--:B------:R-:W-:Y:S02]  /*59d0*/  IADD3 R198, P0, PT, R197, R84.reuse, RZ ;  /* 0x00000054c5c67210 */ /* 0x080fe40007f1e0ff */
[----:B------:R-:W-:Y:S01]  /*59e0*/  IADD3 R38, P3, PT, R37, R84, RZ ;  /* 0x0000005425267210 */ /* 0x000fe20007f7e0ff */
[----:B------:R-:W-:Y:S01]  /*59f0*/  IMAD R213, R213, UR9, RZ ;  /* 0x00000009d5d57c24 */ /* 0x000fe2000f8e02ff */
[----:B------:R-:W-:-:S02]  /*5a00*/  LEA.HI.X.SX32 R197, R197, R81, 0x1, P0 ;  /* 0x00000051c5c57211 */ /* 0x000fc400000f0eff */
[C---:B------:R-:W-:Y:S02]  /*5a10*/  SEL R221, R4.reuse, R127, !P2 ;  /* 0x0000007f04dd7207 */ /* 0x040fe40005000000 */
[-C--:B------:R-:W-:Y:S02]  /*5a20*/  LEA.HI.X.SX32 R37, R37, R81.reuse, 0x1, P3 ;  /* 0x0000005125257211 */ /* 0x080fe400018f0eff */
[-C--:B------:R-:W-:Y:S02]  /*5a30*/  IADD3 R206, P0, PT, R205, R84.reuse, RZ ;  /* 0x00000054cdce7210 */ /* 0x080fe40007f1e0ff */
[----:B------:R-:W-:Y:S01]  /*5a40*/  IADD3 R34, P3, PT, R33, R84, RZ ;  /* 0x0000005421227210 */ /* 0x000fe20007f7e0ff */
[----:B------:R-:W-:Y:S01]  /*5a50*/  IMAD R221, R221, UR9, RZ ;  /* 0x00000009dddd7c24 */ /* 0x000fe2000f8e02ff */
[----:B------:R-:W-:Y:S02]  /*5a60*/  LEA.HI.X.SX32 R205, R205, R81, 0x1, P0 ;  /* 0x00000051cdcd7211 */ /* 0x000fe400000f0eff */
[----:B------:R-:W-:-:S02]  /*5a70*/  SEL R229, R4, R131, !P2 ;  /* 0x0000008304e57207 */ /* 0x000fc40005000000 */
[-C--:B------:R-:W-:Y:S02]  /*5a80*/  LEA.HI.X.SX32 R33, R33, R81.reuse, 0x1, P3 ;  /* 0x0000005121217211 */ /* 0x080fe400018f0eff */
[-C--:B------:R-:W-:Y:S02]  /*5a90*/  IADD3 R214, P0, PT, R213, R84.reuse, RZ ;  /* 0x00000054d5d67210 */ /* 0x080fe40007f1e0ff */
[----:B------:R-:W-:Y:S01]  /*5aa0*/  IADD3 R30, P3, PT, R29, R84, RZ ;  /* 0x000000541d1e7210 */ /* 0x000fe20007f7e0ff */
[----:B------:R-:W-:Y:S01]  /*5ab0*/  IMAD R229, R229, UR9, RZ ;  /* 0x00000009e5e57c24 */ /* 0x000fe2000f8e02ff */
[----:B------:R-:W-:Y:S02]  /*5ac0*/  LEA.HI.X.SX32 R213, R213, R81, 0x1, P0 ;  /* 0x00000051d5d57211 */ /* 0x000fe400000f0eff */
[----:B------:R-:W-:Y:S02]  /*5ad0*/  SEL R237, R4, R135, !P2 ;  /* 0x0000008704ed7207 */ /* 0x000fe40005000000 */
[----:B------:R-:W-:-:S02]  /*5ae0*/  LEA.HI.X.SX32 R29, R29, R81, 0x1, P3 ;  /* 0x000000511d1d7211 */ /* 0x000fc400018f0eff */
[-C--:B------:R-:W-:Y:S02]  /*5af0*/  IADD3 R222, P0, PT, R221, R84.reuse, RZ ;  /* 0x00000054ddde7210 */ /* 0x080fe40007f1e0ff */
[----:B------:R-:W-:Y:S02]  /*5b00*/  SEL R176, R4, R69, !P2 ;  /* 0x0000004504b07207 */ /* 0x000fe40005000000 */
[----:B------:R-:W-:Y:S01]  /*5b10*/  IADD3 R26, P3, PT, R25, R84, RZ ;  /* 0x00000054191a7210 */ /* 0x000fe20007f7e0ff */
[----:B------:R-:W-:Y:S01]  /*5b20*/  IMAD R237, R237, UR9, RZ ;  /* 0x00000009eded7c24 */ /* 0x000fe2000f8e02ff */
[----:B------:R-:W-:Y:S01]  /*5b30*/  LEA.HI.X.SX32 R221, R221, R81, 0x1, P0 ;  /* 0x00000051dddd7211 */ /* 0x000fe200000f0eff */
[----:B------:R-:W-:Y:S01]  /*5b40*/  IMAD R176, R176, UR9, RZ ;  /* 0x00000009b0b07c24 */ /* 0x000fe2000f8e02ff */
[----:B------:R-:W-:Y:S02]  /*5b50*/  SEL R245, R4, R139, !P2 ;  /* 0x0000008b04f57207 */ /* 0x000fe40005000000 */
[----:B------:R-:W-:-:S02]  /*5b60*/  LEA.HI.X.SX32 R25, R25, R81, 0x1, P3 ;  /* 0x0000005119197211 */ /* 0x000fc400018f0eff */
[-C--:B------:R-:W-:Y:S02]  /*5b70*/  IADD3 R230, P0, PT, R229, R84.reuse, RZ ;  /* 0x00000054e5e67210 */ /* 0x080fe40007f1e0ff */
[C---:B------:R-:W-:Y:S02]  /*5b80*/  SEL R185, R4.reuse, R73, !P2 ;  /* 0x0000004904b97207 */ /* 0x040fe40005000000 */
[----:B------:R-:W-:Y:S01]  /*5b90*/  IADD3 R22, P3, PT, R21, R84, RZ ;  /* 0x0000005415167210 */ /* 0x000fe20007f7e0ff */
[----:B------:R-:W-:Y:S01]  /*5ba0*/  IMAD R245, R245, UR9, RZ ;  /* 0x00000009f5f57c24 */ /* 0x000fe2000f8e02ff */
[----:B------:R-:W-:Y:S01]  /*5bb0*/  LEA.HI.X.SX32 R229, R229, R81, 0x1, P0 ;  /* 0x00000051e5e57211 */ /* 0x000fe200000f0eff */
[----:B------:R-:W-:Y:S01]  /*5bc0*/  IMAD R185, R185, UR9, RZ ;  /* 0x00000009b9b97c24 */ /* 0x000fe2000f8e02ff */
        /* <DEDUP_REMOVED lines=14> */
[----:B------:R-:W-:Y:S02]  /*5cb0*/  SEL R70, R4, R151, !P2 ;  /* 0x0000009704467207 */ /* 0x000fe40005000000 */
[-C--:B------:R-:W-:Y:S01]  /*5cc0*/  LEA.HI.X.SX32 R245, R245, R81.reuse, 0x1, P0 ;  /* 0x00000051f5f57211 */ /* 0x080fe200000f0eff */
[----:B------:R-:W-:Y:S01]  /*5cd0*/  IMAD R201, R201, UR9, RZ ;  /* 0x00000009c9c97c24 */ /* 0x000fe2000f8e02ff */
[----:B------:R-:W-:-:S02]  /*5ce0*/  LEA.HI.X.SX32 R185, R185, R81, 0x1, P3 ;  /* 0x00000051b9b97211 */ /* 0x000fc400018f0eff */
[-C--:B------:R-:W-:Y:S02]  /*5cf0*/  IADD3 R151, P0, PT, R115, R84.reuse, RZ ;  /* 0x0000005473977210 */ /* 0x080fe40007f1e0ff */
[C---:B------:R-:W-:Y:S02]  /*5d00*/  SEL R209, R4.reuse, R121, !P2 ;  /* 0x0000007904d17207 */ /* 0x040fe40005000000 */
[----:B------:R-:W-:Y:S02]  /*5d10*/  IADD3 R194, P3, PT, R193, R84, RZ ;  /* 0x00000054c1c27210 */ /* 0x000fe40007f7e0ff */
[----:B------:R-:W-:Y:S01]  /*5d20*/  SEL R18, R4, R155, !P2 ;  /* 0x0000009b04127207 */ /* 0x000fe20005000000 */
[----:B------:R-:W-:Y:S01]  /*5d30*/  IMAD R70, R70, UR9, RZ ;  /* 0x0000000946467c24 */ /* 0x000fe2000f8e02ff */
        /* <DEDUP_REMOVED lines=19> */
[CC--:B------:R-:W-:Y:S02]  /*5e70*/  IADD3 R251, P0, PT, R18.reuse, R84.reuse, RZ ;  /* 0x0000005412fb7210 */ /* 0x0c0fe40007f1e0ff */
[-C--:B------:R-:W-:Y:S01]  /*5e80*/  IADD3 R218, P3, PT, R217, R84.reuse, RZ ;  /* 0x00000054d9da7210 */ /* 0x080fe20007f7e0ff */
[----:B------:R-:W-:Y:S01]  /*5e90*/  IMAD R73, R73, UR9, RZ ;  /* 0x0000000949497c24 */ /* 0x000fe2000f8e02ff */
[----:B------:R-:W-:Y:S01]  /*5ea0*/  LEA.HI.X.SX32 R117, R18, R81, 0x1, P0 ;  /* 0x0000005112757211 */ /* 0x000fe200000f0eff */
[----:B------:R-:W-:Y:S01]  /*5eb0*/  IMAD R233, R233, UR9, RZ ;  /* 0x00000009e9e97c24 */ /* 0x000fe2000f8e02ff */
[----:B------:R-:W-:Y:S02]  /*5ec0*/  SEL R75, R4, R167, !P2 ;  /* 0x000000a7044b7207 */ /* 0x000fe40005000000 */
[----:B------:R-:W-:Y:S02]  /*5ed0*/  LEA.HI.X.SX32 R217, R217, R81, 0x1, P3 ;  /* 0x00000051d9d97211 */ /* 0x000fe400018f0eff */
[----:B------:R-:W-:-:S02]  /*5ee0*/  IADD3 R235, P0, PT, R16, R84, RZ ;  /* 0x0000005410eb7210 */ /* 0x000fc40007f1e0ff */
[----:B------:R-:W-:Y:S02]  /*5ef0*/  SEL R241, R4, R137, !P2 ;  /* 0x0000008904f17207 */ /* 0x000fe40005000000 */
[-C--:B------:R-:W-:Y:S01]  /*5f00*/  IADD3 R226, P3, PT, R225, R84.reuse, RZ ;  /* 0x00000054e1e27210 */ /* 0x080fe20007f7e0ff */
[----:B------:R-:W-:Y:S01]  /*5f10*/  IMAD R75, R75, UR9, RZ ;  /* 0x000000094b4b7c24 */ /* 0x000fe2000f8e02ff */
[----:B------:R-:W-:Y:S01]  /*5f20*/  LEA.HI.X.SX32 R239, R16, R81, 0x1, P0 ;  /* 0x0000005110ef7211 */ /* 0x000fe200000f0eff */
[----:B------:R-:W-:Y:S01]  /*5f30*/  IMAD R241, R241, UR9, RZ ;  /* 0x00000009f1f17c24 */ /* 0x000fe2000f8e02ff */
[----:B------:R-:W-:Y:S02]  /*5f40*/  SEL R69, R4, R171, !P2 ;  /* 0x000000ab04457207 */ /* 0x000fe40005000000 */
[----:B------:R-:W-:Y:S02]  /*5f50*/  LEA.HI.X.SX32 R225, R225, R81, 0x1, P3 ;  /* 0x00000051e1e17211 */ /* 0x000fe400018f0eff */
[----:B------:R-:W-:-:S02]  /*5f60*/  IADD3 R219, P0, PT, R73, R84, RZ ;  /* 0x0000005449db7210 */ /* 0x000fc40007f1e0ff */
[C---:B------:R-:W-:Y:S02]  /*5f70*/  SEL R249, R4.reuse, R141, !P2 ;  /* 0x0000008d04f97207 */ /* 0x040fe40005000000 */
[-C--:B------:R-:W-:Y:S01]  /*5f80*/  IADD3 R234, P3, PT, R233, R84.reuse, RZ ;  /* 0x00000054e9ea7210 */ /* 0x080fe20007f7e0ff */
[----:B------:R-:W-:Y:S01]  /*5f90*/  @!P6 IMAD.MOV R175, RZ, RZ, -R175 ;  /* 0x000000ffffafe224 */ /* 0x000fe200078e0aaf */
[-C--:B------:R-:W-:Y:S01]  /*5fa0*/  LEA.HI.X.SX32 R223, R73, R81.reuse, 0x1, P0 ;  /* 0x0000005149df7211 */ /* 0x080fe200000f0eff */
[----:B------:R-:W-:Y:S01]  /*5fb0*/  IMAD R69, R69, UR9, RZ ;  /* 0x0000000945457c24 */ /* 0x000fe2000f8e02ff */
[----:B------:R-:W-:Y:S01]  /*5fc0*/  LEA.HI.X.SX32 R233, R233, R81, 0x1, P3 ;  /* 0x00000051e9e97211 */ /* 0x000fe200018f0eff */
[----:B------:R-:W-:Y:S01]  /*5fd0*/  IMAD R249, R249, UR9, RZ ;  /* 0x00000009f9f97c24 */ /* 0x000fe2000f8e02ff */
[----:B------:R-:W-:Y:S02]  /*5fe0*/  IADD3 R203, P0, PT, R75, R84, RZ ;  /* 0x000000544bcb7210 */ /* 0x000fe40007f1e0ff */
[----:B------:R-:W-:-:S02]  /*5ff0*/  SEL R114, R4, R145, !P2 ;  /* 0x0000009104727207 */ /* 0x000fc40005000000 */
[-C--:B------:R-:W-:Y:S01]  /*6000*/  IADD3 R242, P3, PT, R241, R84.reuse, RZ ;  /* 0x00000054f1f27210 */ /* 0x080fe20007f7e0ff */
[----:B------:R-:W-:Y:S01]  /*6010*/  IMAD R14, R14, UR9, RZ ;  /* 0x000000090e0e7c24 */ /* 0x000fe2000f8e02ff */
[----:B------:R-:W-:Y:S01]  /*6020*/  LEA.HI.X.SX32 R207, R75, R81, 0x1, P0 ;  /* 0x000000514bcf7211 */ /* 0x000fe200000f0eff */
[----:B------:R-:W-:Y:S01]  /*6030*/  IMAD R114, R114, UR9, RZ ;  /* 0x0000000972727c24 */ /* 0x000fe2000f8e02ff */
[C---:B------:R-:W-:Y:S02]  /*6040*/  SEL R11, R4.reuse, R175, !P2 ;  /* 0x000000af040b7207 */ /* 0x040fe40005000000 */
[----:B------:R-:W-:Y:S02]  /*6050*/  LEA.HI.X.SX32 R241, R241, R81, 0x1, P3 ;  /* 0x00000051f1f17211 */ /* 0x000fe400018f0eff */
[----:B------:R-:W-:Y:S02]  /*6060*/  IADD3 R187, P0, PT, R69, R84, RZ ;  /* 0x0000005445bb7210 */ /* 0x000fe40007f1e0ff */
[----:B------:R-:W-:-:S02]  /*6070*/  SEL R71, R4, R149, !P2 ;  /* 0x0000009504477207 */ /* 0x000fc40005000000 */
[-C--:B------:R-:W-:Y:S01]  /*6080*/  IADD3 R250, P3, PT, R249, R84.reuse, RZ ;  /* 0x00000054f9fa7210 */ /* 0x080fe20007f7e0ff */
[----:B------:R-:W-:Y:S01]  /*6090*/  IMAD R11, R11, UR9, RZ ;  /* 0x000000090b0b7c24 */ /* 0x000fe2000f8e02ff */
[-C--:B------:R-:W-:Y:S01]  /*60a0*/  LEA.HI.X.SX32 R191, R69, R81.reuse, 0x1, P0 ;  /* 0x0000005145bf7211 */ /* 0x080fe200000f0eff */
[----:B------:R-:W-:Y:S01]  /*60b0*/  IMAD R71, R71, UR9, RZ ;  /* 0x0000000947477c24 */ /* 0x000fe2000f8e02ff */
[----:B------:R-:W-:Y:S02]  /*60c0*/  ISETP.GE.AND P6, PT, R20, RZ, PT ;  /* 0x000000ff1400720c */ /* 0x000fe40003fc6270 */
[----:B------:R-:W-:Y:S02]  /*60d0*/  LEA.HI.X.SX32 R249, R249, R81, 0x1, P3 ;  /* 0x00000051f9f97211 */ /* 0x000fe400018f0eff */
[----:B------:R-:W-:Y:S02]  /*60e0*/  IADD3 R132, P0, PT, R14, R84, RZ ;  /* 0x000000540e847210 */ /* 0x000fe40007f1e0ff */
[----:B------:R-:W-:-:S02]  /*60f0*/  SEL R20, R4, R153, !P2 ;  /* 0x0000009904147207 */ /* 0x000fc40005000000 */
[-C--:B------:R-:W-:Y:S01]  /*6100*/  IADD3 R135, P3, PT, R114, R84.reuse, RZ ;  /* 0x0000005472877210 */ /* 0x080fe20007f7e0ff */
[----:B------:R-:W-:Y:S01]  /*6110*/  IMAD R3, R3, UR9, RZ ;  /* 0x0000000903037c24 */ /* 0x000fe2000f8e02ff */
[-C--:B------:R-:W-:Y:S01]  /*6120*/  LEA.HI.X.SX32 R134, R14, R81.reuse, 0x1, P0 ;  /* 0x000000510e867211 */ /* 0x080fe200000f0eff */
[----:B------:R-:W-:Y:S01]  /*6130*/  IMAD R20, R20, UR9, RZ ;  /* 0x0000000914147c24 */ /* 0x000fe2000f8e02ff */
[----:B------:R-:W-:Y:S02]  /*6140*/  LEA.HI.X.SX32 R137, R114, R81, 0x1, P3 ;  /* 0x0000005172897211 */ /* 0x000fe400018f0eff */
[-C--:B------:R-:W-:Y:S02]  /*6150*/  IADD3 R124, P0, PT, R11, R84.reuse, RZ ;  /* 0x000000540b7c7210 */ /* 0x080fe40007f1e0ff */
[----:B------:R-:W-:Y:S02]  /*6160*/  SEL R15, R4, R157, !P2 ;  /* 0x0000009d040f7207 */ /* 0x000fe40005000000 */
[----:B------:R-:W-:Y:S01]  /*6170*/  IADD3 R127, P3, PT, R71, R84, RZ ;  /* 0x00000054477f7210 */ /* 0x000fe20007f7e0ff */
[----:B------:R-:W-:Y:S01]  /*6180*/  VIADD R163, R2, 0x1f ;  /* 0x0000001f02a37836 */ /* 0x000fe20000000000 */
[-C--:B------:R-:W-:Y:S01]  /*6190*/  LEA.HI.X.SX32 R126, R11, R81.reuse, 0x1, P0 ;  /* 0x000000510b7e7211 */ /* 0x080fe200000f0eff */
[----:B------:R-:W-:Y:S01]  /*61a0*/  IMAD R15, R15, UR9, RZ ;  /* 0x000000090f0f7c24 */ /* 0x000fe2000f8e02ff */
[----:B------:R-:W-:-:S02]  /*61b0*/  LEA.HI.X.SX32 R129, R71, R81, 0x1, P3 ;  /* 0x0000005147817211 */ /* 0x000fc400018f0eff */
[CC--:B------:R-:W-:Y:S02]  /*61c0*/  IADD3 R116, P0, PT, R3.reuse, R84.reuse, RZ ;  /* 0x0000005403747210 */ /* 0x0c0fe40007f1e0ff */
[-C--:B------:R-:W-:Y:S02]  /*61d0*/  IADD3 R119, P3, PT, R20, R84.reuse, RZ ;  /* 0x0000005414777210 */ /* 0x080fe40007f7e0ff */
[-C--:B------:R-:W-:Y:S01]  /*61e0*/  LEA.HI.X.SX32 R118, R3, R81.reuse, 0x1, P0 ;  /* 0x0000005103767211 */ /* 0x080fe200000f0eff */
[----:B------:R-:W-:Y:S01]  /*61f0*/  IMAD R72, R72, UR9, RZ ;  /* 0x0000000948487c24 */ /* 0x000fe2000f8e02ff */
[----:B------:R-:W-:Y:S02]  /*6200*/  LEA.HI.X.SX32 R121, R20, R81, 0x1, P3 ;  /* 0x0000005114797211 */ /* 0x000fe400018f0eff */
[----:B------:R-:W-:Y:S02]  /*6210*/  ISETP.GT.AND P0, PT, R163, 0x1f, PT ;  /* 0x0000001fa300780c */ /* 0x000fe40003f04270 */
[----:B------:R-:W-:Y:S01]  /*6220*/  SEL R74, R4, R165, !P2 ;  /* 0x000000a5044a7207 */ /* 0x000fe20005000000 */
[----:B------:R-:W0:Y:S01]  /*6230*/  S2R R163, SR_TID.X ;  /* 0x0000000000a37919 */ /* 0x000e220000002100 */
[----:B------:R-:W-:-:S02]  /*6240*/  IADD3 R243, P3, PT, R15, R84, RZ ;  /* 0x000000540ff37210 */ /* 0x000fc40007f7e0ff */
[----:B------:R-:W-:Y:S01]  /*6250*/  SEL R93, R4, R169, !P2 ;  /* 0x000000a9045d7207 */ /* 0x000fe20005000000 */
[----:B------:R-:W-:Y:S01]  /*6260*/  IMAD R74, R74, UR9, RZ ;  /* 0x000000094a4a7c24 */ /* 0x000fe2000f8e02ff */
[----:B------:R-:W-:Y:S02]  /*6270*/  LEA.HI.X.SX32 R247, R15, R81, 0x1, P3 ;  /* 0x000000510ff77211 */ /* 0x000fe400018f0eff */
[----:B------:R-:W-:Y:S01]  /*6280*/  IADD3 R227, P3, PT, R72, R84, RZ ;  /* 0x0000005448e37210 */ /* 0x000fe20007f7e0ff */
[----:B------:R-:W-:-:S03]  /*6290*/  IMAD R93, R93, UR9, RZ ;  /* 0x000000095d5d7c24 */ /* 0x000fc6000f8e02ff */
[-C--:B------:R-:W-:Y:S02]  /*62a0*/  LEA.HI.X.SX32 R231, R72, R81.reuse, 0x1, P3 ;  /* 0x0000005148e77211 */ /* 0x080fe400018f0eff */
[----:B------:R-:W-:Y:S01]  /*62b0*/  IADD3 R211, P3, PT, R74, R84, RZ ;  /* 0x000000544ad37210 */ /* 0x000fe20007f7e0ff */
[----:B------:R-:W-:Y:S01]  /*62c0*/  IMAD R17, R17, UR9, RZ ;  /* 0x0000000911117c24 */ /* 0x000fe2000f8e02ff */
[----:B------:R-:W-:Y:S02]  /*62d0*/  SEL R12, R4, R12, !P2 ;  /* 0x0000000c040c7207 */ /* 0x000fe40005000000 */
[----:B------:R-:W-:Y:S02]  /*62e0*/  LEA.HI.X.SX32 R215, R74, R81, 0x1, P3 ;  /* 0x000000514ad77211 */ /* 0x000fe400018f0eff */
[----:B------:R-:W-:Y:S01]  /*62f0*/  IADD3 R195, P3, PT, R93, R84, RZ ;  /* 0x000000545dc37210 */ /* 0x000fe20007f7e0ff */
[----:B------:R-:W-:-:S03]  /*6300*/  IMAD R12, R12, UR9, RZ ;  /* 0x000000090c0c7c24 */ /* 0x000fc6000f8e02ff */
[----:B------:R-:W-:Y:S02]  /*6310*/  LEA.HI.X.SX32 R199, R93, R81, 0x1, P3 ;  /* 0x000000515dc77211 */ /* 0x000fe400018f0eff */
[-C--:B------:R-:W-:Y:S01]  /*6320*/  IADD3 R136, P3, PT, R17, R84.reuse, RZ ;  /* 0x0000005411887210 */ /* 0x080fe20007f7e0ff */
[----:B------:R-:W-:Y:S01]  /*6330*/  IMAD R10, R10, UR9, RZ ;  /* 0x000000090a0a7c24 */ /* 0x000fe2000f8e02ff */
[----:B------:R-:W-:Y:S02]  /*6340*/  ISETP.GT.U32.AND P5, PT, R5, R9, PT ;  /* 0x000000090500720c */ /* 0x000fe40003fa4070 */
[----:B------:R-:W-:Y:S02]  /*6350*/  LEA.HI.X.SX32 R154, R17, R81, 0x1, P3 ;  /* 0x00000051119a7211 */ /* 0x000fe400018f0eff */
[----:B------:R-:W-:Y:S01]  /*6360*/  IADD3 R128, P3, PT, R12, R84, RZ ;  /* 0x000000540c807210 */ /* 0x000fe20007f7e0ff */
[----:B------:R-:W-:Y:S01]  /*6370*/  VIADD R16, R8, 0x1c ;  /* 0x0000001c08107836 */ /* 0x000fe20000000000 */
[----:B------:R-:W-:-:S02]  /*6380*/  LOP3.LUT R3, R7, 0x14, RZ, 0xfc, !PT ;  /* 0x0000001407037812 */ /* 0x000fc400078efcff */
[-C--:B------:R-:W-:Y:S02]  /*6390*/  LEA.HI.X.SX32 R130, R12, R81.reuse, 0x1, P3 ;  /* 0x000000510c827211 */ /* 0x080fe400018f0eff */
[C---:B------:R-:W-:Y:S02]  /*63a0*/  IADD3 R120, P3, PT, R10.reuse, R84, RZ ;  /* 0x000000540a787210 */ /* 0x040fe40007f7e0ff */
[----:B0-----:R-:W-:Y:S02]  /*63b0*/  LOP3.LUT R163, R163, 0x1f, RZ, 0xc0, !PT ;  /* 0x0000001fa3a37812 */ /* 0x001fe400078ec0ff */
[----:B------:R-:W-:Y:S02]  /*63c0*/  LEA.HI.X.SX32 R122, R10, R81, 0x1, P3 ;  /* 0x000000510a7a7211 */ /* 0x000fe400018f0eff */
[----:B------:R-:W-:Y:S02]  /*63d0*/  IABS R10, R3 ;  /* 0x00000003000a7213 */ /* 0x000fe40000000000 */
[----:B------:R-:W-:-:S02]  /*63e0*/  IABS R12, R16 ;  /* 0x00000010000c7213 */ /* 0x000fc40000000000 */
[----:B------:R-:W-:Y:S01]  /*63f0*/  ISETP.LT.AND P0, PT, R163, R2, P0 ;  /* 0x00000002a300720c */ /* 0x000fe20000701270 */
[----:B------:R-:W-:Y:S01]  /*6400*/  @!P5 IMAD.IADD R9, R9, 0x1, -R5 ;  /* 0x000000010909d824 */ /* 0x000fe200078e0a05 */
[----:B------:R-:W-:Y:S01]  /*6410*/  ISETP.GE.AND P5, PT, R3, RZ, PT ;  /* 0x000000ff0300720c */ /* 0x000fe20003fa6270 */
[----:B------:R-:W-:-:S04]  /*6420*/  IMAD.HI.U32 R2, R6, R10, RZ ;  /* 0x0000000a06027227 */ /* 0x000fc800078e00ff */
[----:B------:R-:W-:-:S04]  /*6430*/  IMAD.HI.U32 R3, R6, R12, RZ ;  /* 0x0000000c06037227 */ /* 0x000fc800078e00ff */
[----:B------:R-:W-:Y:S02]  /*6440*/  IMAD.MOV R2, RZ, RZ, -R2 ;  /* 0x000000ffff027224 */ /* 0x000fe400078e0a02 */
[----:B------:R-:W-:Y:S01]  /*6450*/  IMAD.MOV R3, RZ, RZ, -R3 ;  /* 0x000000ffff037224 */ /* 0x000fe200078e0a03 */
[----:B------:R-:W-:Y:S01]  /*6460*/  PRMT R80, RZ, 0x7610, R80 ;  /* 0x00007610ff507816 */ /* 0x000fe20000000050 */
[C---:B------:R-:W-:Y:S02]  /*6470*/  IMAD R10, R5.reuse, R2, R10 ;  /* 0x00000002050a7224 */ /* 0x040fe400078e020a */
[C---:B------:R-:W-:Y:S02]  /*6480*/  IMAD R12, R5.reuse, R3, R12 ;  /* 0x00000003050c7224 */ /* 0x040fe400078e020c */
[----:B------:R-:W-:Y:S02]  /*6490*/  @P0 IMAD.MOV.U32 R2, RZ, RZ, R53 ;  /* 0x000000ffff020224 */ /* 0x000fe400078e0035 */
[----:B------:R-:W-:Y:S01]  /*64a0*/  @P0 IMAD.MOV.U32 R3, RZ, RZ, R54 ;  /* 0x000000ffff030224 */ /* 0x000fe200078e0036 */
[----:B------:R-:W-:-:S02]  /*64b0*/  ISETP.GT.U32.AND P4, PT, R5, R13, PT ;  /* 0x0000000d0500720c */ /* 0x000fc40003f84070 */
[----:B------:R-:W-:Y:S02]  /*64c0*/  PRMT R252, RZ, 0x7610, R252 ;  /* 0x00007610fffc7816 */ /* 0x000fe400000000fc */
[----:B------:R0:W2:Y:S01]  /*64d0*/  @P0 LDG.E.U8 R80, desc[UR24][R2.64] ;  /* 0x0000001802500981 */ /* 0x0000a2000c1e1100 */
[----:B------:R-:W-:Y:S01]  /*64e0*/  PRMT R20, RZ, 0x7610, R20 ;  /* 0x00007610ff147816 */ /* 0x000fe20000000014 */
[----:B0-----:R-:W-:Y:S02]  /*64f0*/  @P0 IMAD.MOV.U32 R2, RZ, RZ, R159 ;  /* 0x000000ffff020224 */ /* 0x001fe400078e009f */
[----:B------:R-:W-:-:S05]  /*6500*/  @P0 IMAD.MOV.U32 R3, RZ, RZ, R161 ;  /* 0x000000ffff030224 */ /* 0x000fca00078e00a1 */
[----:B------:R0:W2:Y:S01]  /*6510*/  @P0 LDG.E.U8 R252, desc[UR24][R2.64] ;  /* 0x0000001802fc0981 */ /* 0x0000a2000c1e1100 */
[----:B------:R-:W-:Y:S01]  /*6520*/  @!P4 IMAD.IADD R13, R13, 0x1, -R5 ;  /* 0x000000010d0dc824 */ /* 0x000fe200078e0a05 */
[----:B------:R-:W-:Y:S02]  /*6530*/  ISETP.GE.AND P3, PT, R19, RZ, PT ;  /* 0x000000ff1300720c */ /* 0x000fe40003f66270 */
[----:B------:R-:W-:Y:S01]  /*6540*/  PRMT R19, RZ, 0x7610, R19 ;  /* 0x00007610ff137816 */ /* 0x000fe20000000013 */
[----:B0-----:R-:W-:Y:S02]  /*6550*/  @P0 IMAD.MOV.U32 R2, RZ, RZ, R55 ;  /* 0x000000ffff020224 */ /* 0x001fe400078e0037 */
[----:B------:R-:W-:Y:S01]  /*6560*/  @P0 IMAD.MOV.U32 R3, RZ, RZ, R57 ;  /* 0x000000ffff030224 */ /* 0x000fe200078e0039 */
[----:B------:R-:W-:-:S04]  /*6570*/  ISETP.GT.U32.AND P4, PT, R5, R13, PT ;  /* 0x0000000d0500720c */ /* 0x000fc80003f84070 */
[----:B------:R0:W2:Y:S01]  /*6580*/  @P0 LDG.E.U8 R20, desc[UR24][R2.64] ;  /* 0x0000001802140981 */ /* 0x0000a2000c1e1100 */
[----:B------:R-:W-:Y:S02]  /*6590*/  LOP3.LUT R15, R7, 0x24, RZ, 0xfc, !PT ;  /* 0x00000024070f7812 */ /* 0x000fe400078efcff */
[----:B------:R-:W-:Y:S01]  /*65a0*/  PRMT R18, RZ, 0x7610, R18 ;  /* 0x00007610ff127816 */ /* 0x000fe20000000012 */
[----:B0-----:R-:W-:Y:S02]  /*65b0*/  @P0 IMAD.MOV.U32 R2, RZ, RZ, R56 ;  /* 0x000000ffff020224 */ /* 0x001fe400078e0038 */
[----:B------:R-:W-:Y:S01]  /*65c0*/  @P0 IMAD.MOV.U32 R3, RZ, RZ, R59 ;  /* 0x000000ffff030224 */ /* 0x000fe200078e003b */
[----:B------:R-:W-:-:S04]  /*65d0*/  IABS R11, R15 ;  /* 0x0000000f000b7213 */ /* 0x000fc80000000000 */
[----:B------:R0:W2:Y:S01]  /*65e0*/  @P0 LDG.E.U8 R19, desc[UR24][R2.64] ;  /* 0x0000001802130981 */ /* 0x0000a2000c1e1100 */
[----:B------:R-:W-:Y:S01]  /*65f0*/  PRMT R17, RZ, 0x7610, R17 ;  /* 0x00007610ff117816 */ /* 0x000fe20000000011 */
[----:B------:R-:W-:-:S04]  /*6600*/  IMAD.HI.U32 R14, R6, R11, RZ ;  /* 0x0000000b060e7227 */ /* 0x000fc800078e00ff */
[----:B0-----:R-:W-:Y:S02]  /*6610*/  @P0 IMAD.MOV.U32 R2, RZ, RZ, R58 ;  /* 0x000000ffff020224 */ /* 0x001fe400078e003a */
[----:B------:R-:W-:-:S05]  /*6620*/  @P0 IMAD.MOV.U32 R3, RZ, RZ, R61 ;  /* 0x000000ffff030224 */ /* 0x000fca00078e003d */
[----:B------:R0:W2:Y:S01]  /*6630*/  @P0 LDG.E.U8 R18, desc[UR24][R2.64] ;  /* 0x0000001802120981 */ /* 0x0000a2000c1e1100 */
[----:B------:R-:W-:Y:S01]  /*6640*/  @!P4 IMAD.IADD R13, R13, 0x1, -R5 ;  /* 0x000000010d0dc824 */ /* 0x000fe200078e0a05 */
[----:B------:R-:W-:Y:S01]  /*6650*/  ISETP.GE.AND P4, PT, R15, RZ, PT ;  /* 0x000000ff0f00720c */ /* 0x000fe20003f86270 */
[----:B------:R-:W-:Y:S01]  /*6660*/  IMAD.MOV R14, RZ, RZ, -R14 ;  /* 0x000000ffff0e7224 */ /* 0x000fe200078e0a0e */
[----:B------:R-:W-:Y:S01]  /*6670*/  PRMT R15, RZ, 0x7610, R15 ;  /* 0x00007610ff0f7816 */ /* 0x000fe2000000000f */
[----:B0-----:R-:W-:Y:S02]  /*6680*/  @P0 IMAD.MOV.U32 R2, RZ, RZ, R60 ;  /* 0x000000ffff020224 */ /* 0x001fe400078e003c */
[----:B------:R-:W-:-:S05]  /*6690*/  @P0 IMAD.MOV.U32 R3, RZ, RZ, R63 ;  /* 0x000000ffff030224 */ /* 0x000fca00078e003f */
[----:B------:R0:W2:Y:S01]  /*66a0*/  @P0 LDG.E.U8 R17, desc[UR24][R2.64] ;  /* 0x0000001802110981 */ /* 0x0000a2000c1e1100 */
[----:B------:R-:W-:Y:S01]  /*66b0*/  IMAD R11, R5, R14, R11 ;  /* 0x0000000e050b7224 */ /* 0x000fe200078e020b */
[----:B------:R-:W-:Y:S01]  /*66c0*/  PRMT R14, RZ, 0x7610, R14 ;  /* 0x00007610ff0e7816 */ /* 0x000fe2000000000e */
[----:B0-----:R-:W-:Y:S02]  /*66d0*/  @P0 IMAD.MOV.U32 R2, RZ, RZ, R62 ;  /* 0x000000ffff020224 */ /* 0x001fe400078e003e */
[----:B------:R-:W-:-:S05]  /*66e0*/  @P0 IMAD.MOV.U32 R3, RZ, RZ, R65 ;  /* 0x000000ffff030224 */ /* 0x000fca00078e0041 */
[----:B------:R0:W2:Y:S01]  /*66f0*/  @P0 LDG.E.U8 R15, desc[UR24][R2.64] ;  /* 0x00000018020f0981 */ /* 0x0000a2000c1e1100 */
[----:B------:R-:W-:Y:S01]  /*6700*/  @!P6 IMAD.MOV R9, RZ, RZ, -R9 ;  /* 0x000000ffff09e224 */ /* 0x000fe200078e0a09 */
[----:B------:R-:W-:Y:S02]  /*6710*/  ISETP.GE.AND P6, PT, R16, RZ, PT ;  /* 0x000000ff1000720c */ /* 0x000fe40003fc6270 */
[----:B------:R-:W-:Y:S01]  /*6720*/  PRMT R16, RZ, 0x7610, R16 ;  /* 0x00007610ff107816 */ /* 0x000fe20000000010 */
[----:B0-----:R-:W-:Y:S02]  /*6730*/  @P0 IMAD.MOV.U32 R2, RZ, RZ, R64 ;  /* 0x000000ffff020224 */ /* 0x001fe400078e0040 */
[----:B------:R-:W-:-:S05]  /*6740*/  @P0 IMAD.MOV.U32 R3, RZ, RZ, R67 ;  /* 0x000000ffff030224 */ /* 0x000fca00078e0043 */
[----:B------:R0:W2:Y:S01]  /*6750*/  @P0 LDG.E.U8 R14, desc[UR24][R2.64] ;  /* 0x00000018020e0981 */ /* 0x0000a2000c1e1100 */
        /* <DEDUP_REMOVED lines=169> */
[----:B------:R-:W-:Y:S01]  /*71f0*/  @!P3 IMAD.MOV R13, RZ, RZ, -R13 ;  /* 0x000000ffff0db224 */ /* 0x000fe200078e0a0d */
[----:B------:R-:W-:Y:S01]  /*7200*/  ISETP.GT.U32.AND P3, PT, R5, R10, PT ;  /* 0x0000000a0500720c */ /* 0x000fe20003f64070 */
        /* <DEDUP_REMOVED lines=8> */
[----:B------:R-:W-:Y:S02]  /*7290*/  @!P3 IMAD.IADD R10, R10, 0x1, -R5 ;  /* 0x000000010a0ab824 */ /* 0x000fe400078e0a05 */
[----:B0-----:R-:W-:Y:S02]  /*72a0*/  @P0 IMAD.MOV.U32 R2, RZ, RZ, R235 ;  /* 0x000000ffff020224 */ /* 0x001fe400078e00eb */
[----:B------:R-:W-:-:S05]  /*72b0*/  @P0 IMAD.MOV.U32 R3, RZ, RZ, R239 ;  /* 0x000000ffff030224 */ /* 0x000fca00078e00ef */
[----:B------:R0:W2:Y:S01]  /*72c0*/  @P0 LDG.E.U8 R204, desc[UR24][R2.64] ;  /* 0x0000001802cc0981 */ /* 0x0000a2000c1e1100 */
[----:B------:R-:W-:Y:S02]  /*72d0*/  PRMT R196, RZ, 0x7610, R196 ;  /* 0x00007610ffc47816 */ /* 0x000fe400000000c4 */
        /* <DEDUP_REMOVED lines=11> */
[----:B------:R-:W-:Y:S01]  /*7390*/  @P0 IMAD.MOV.U32 R3, RZ, RZ, R215 ;  /* 0x000000ffff030224 */ /* 0x000fe200078e00d7 */
[----:B------:R-:W-:-:S04]  /*73a0*/  ISETP.GT.U32.AND P3, PT, R5, R12, PT ;  /* 0x0000000c0500720c */ /* 0x000fc80003f64070 */
        /* <DEDUP_REMOVED lines=9> */
[----:B------:R-:W-:Y:S01]  /*7440*/  @!P3 IMAD.IADD R12, R12, 0x1, -R5 ;  /* 0x000000010c0cb824 */ /* 0x000fe200078e0a05 */
[----:B------:R-:W-:Y:S01]  /*7450*/  PRMT R236, RZ, 0x7610, R236 ;  /* 0x00007610ffec7816 */ /* 0x000fe200000000ec */
        /* <DEDUP_REMOVED lines=13> */
[----:B------:R-:W-:Y:S02]  /*7530*/  PRMT R224, RZ, 0x7610, R224 ;  /* 0x00007610ffe07816 */ /* 0x000fe400000000e0 */
[----:B------:R-:W-:Y:S01]  /*7540*/  ISETP.GT.U32.AND P3, PT, R5, R11, PT ;  /* 0x0000000b0500720c */ /* 0x000fe20003f64070 */
[----:B0-----:R-:W-:Y:S02]  /*7550*/  @P0 IMAD.MOV.U32 R2, RZ, RZ, R128 ;  /* 0x000000ffff020224 */ /* 0x001fe400078e0080 */
[----:B------:R-:W-:-:S05]  /*7560*/  @P0 IMAD.MOV.U32 R3, RZ, RZ, R130 ;  /* 0x000000ffff030224 */ /* 0x000fca00078e0082 */
[----:B------:R0:W2:Y:S01]  /*7570*/  @P0 LDG.E.U8 R248, desc[UR24][R2.64] ;  /* 0x0000001802f80981 */ /* 0x0000a2000c1e1100 */
[----:B------:R-:W-:Y:S01]  /*7580*/  PRMT R244, RZ, 0x7610, R244 ;  /* 0x00007610fff47816 */ /* 0x000fe200000000f4 */
[----:B0-----:R-:W-:Y:S02]  /*7590*/  @P0 IMAD.MOV.U32 R2, RZ, RZ, R124 ;  /* 0x000000ffff020224 */ /* 0x001fe400078e007c */
[----:B------:R-:W-:Y:S01]  /*75a0*/  @P0 IMAD.MOV.U32 R3, RZ, RZ, R126 ;  /* 0x000000ffff030224 */ /* 0x000fe200078e007e */
[----:B------:R-:W-:-:S04]  /*75b0*/  LOP3.LUT R93, R7, 0x2c, RZ, 0xfc, !PT ;  /* 0x0000002c075d7812 */ /* 0x000fc800078efcff */
[----:B------:R0:W2:Y:S01]  /*75c0*/  @P0 LDG.E.U8 R224, desc[UR24][R2.64] ;  /* 0x0000001802e00981 */ /* 0x0000a2000c1e1100 */
[----:B------:R-:W-:Y:S01]  /*75d0*/  PRMT R240, RZ, 0x7610, R240 ;  /* 0x00007610fff07816 */ /* 0x000fe200000000f0 */
[----:B------:R-:W-:Y:S01]  /*75e0*/  @!P3 IMAD.IADD R11, R11, 0x1, -R5 ;  /* 0x000000010b0bb824 */ /* 0x000fe200078e0a05 */
[----:B------:R-:W-:Y:S01]  /*75f0*/  IABS R115, R93 ;  /* 0x0000005d00737213 */ /* 0x000fe20000000000 */
[----:B0-----:R-:W-:Y:S02]  /*7600*/  @P0 IMAD.MOV.U32 R2, RZ, RZ, R120 ;  /* 0x000000ffff020224 */ /* 0x001fe400078e0078 */
[----:B------:R-:W-:-:S05]  /*7610*/  @P0 IMAD.MOV.U32 R3, RZ, RZ, R122 ;  /* 0x000000ffff030224 */ /* 0x000fca00078e007a */
[----:B------:R0:W2:Y:S01]  /*7620*/  @P0 LDG.E.U8 R244, desc[UR24][R2.64] ;  /* 0x0000001802f40981 */ /* 0x0000a2000c1e1100 */
[----:B------:R-:W-:Y:S01]  /*7630*/  @!P5 IMAD.MOV R10, RZ, RZ, -R10 ;  /* 0x000000ffff0ad224 */ /* 0x000fe200078e0a0a */
[----:B------:R-:W-:Y:S01]  /*7640*/  ISETP.GT.U32.AND P5, PT, R5, R11, PT ;  /* 0x0000000b0500720c */ /* 0x000fe20003fa4070 */
[----:B0-----:R-:W-:Y:S02]  /*7650*/  @P0 IMAD.MOV.U32 R2, RZ, RZ, R116 ;  /* 0x000000ffff020224 */ /* 0x001fe400078e0074 */
[----:B------:R-:W-:Y:S01]  /*7660*/  @P0 IMAD.MOV.U32 R3, RZ, RZ, R118 ;  /* 0x000000ffff030224 */ /* 0x000fe200078e0076 */
[----:B------:R-:W-:Y:S04]  /*7670*/  STL [R1+0x14c], R159 ;  /* 0x00014c9f01007387 */ /* 0x000fe80000100800 */
[----:B------:R0:W2:Y:S04]  /*7680*/  @P0 LDG.E.U8 R240, desc[UR24][R2.64] ;  /* 0x0000001802f00981 */ /* 0x0000a8000c1e1100 */
[----:B------:R-:W-:Y:S01]  /*7690*/  STL [R1+0x148], R161 ;  /* 0x000148a101007387 */ /* 0x000fe20000100800 */
[----:B0-----:R-:W-:Y:S01]  /*76a0*/  LOP3.LUT R2, R7, 0x34, RZ, 0xfc, !PT ;  /* 0x0000003407027812 */ /* 0x001fe200078efcff */
[----:B------:R-:W-:-:S02]  /*76b0*/  IMAD.HI.U32 R3, R6, R115, RZ ;  /* 0x0000007306037227 */ /* 0x000fc400078e00ff */
[----:B------:R-:W-:Y:S01]  /*76c0*/  STL [R1+0x4], R151 ;  /* 0x0000049701007387 */ /* 0x000fe20000100800 */
[----:B------:R-:W-:Y:S01]  /*76d0*/  IABS R114, R2 ;  /* 0x0000000200727213 */ /* 0x000fe20000000000 */
[----:B------:R-:W-:Y:S02]  /*76e0*/  IMAD.MOV R3, RZ, RZ, -R3 ;  /* 0x000000ffff037224 */ /* 0x000fe400078e0a03 */
[----:B------:R-:W-:Y:S01]  /*76f0*/  STL [R1+0x14], R135 ;  /* 0x0000148701007387 */ /* 0x000fe20000100800 */
[----:B------:R-:W-:Y:S01]  /*7700*/  ISETP.GE.AND P3, PT, R93, RZ, PT ;  /* 0x000000ff5d00720c */ /* 0x000fe20003f66270 */
[----:B------:R-:W-:Y:S02]  /*7710*/  IMAD R115, R5, R3, R115 ;  /* 0x0000000305737224 */ /* 0x000fe400078e0273 */
[----:B------:R-:W-:Y:S01]  /*7720*/  STL [R1], R155 ;  /* 0x0000009b01007387 */ /* 0x000fe20000100800 */
[----:B------:R-:W-:-:S03]  /*7730*/  IMAD.HI.U32 R93, R6, R114, RZ ;  /* 0x00000072065d7227 */ /* 0x000fc600078e00ff */
[----:B------:R-:W-:Y:S01]  /*7740*/  STL [R1+0x24], R131 ;  /* 0x0000248301007387 */ /* 0x000fe20000100800 */
[----:B------:R-:W-:-:S03]  /*7750*/  @!P5 IMAD.IADD R11, R11, 0x1, -R5 ;  /* 0x000000010b0bd824 */ /* 0x000fc600078e0a05 */
[----:B------:R-:W-:Y:S01]  /*7760*/  STL [R1+0x10], R137 ;  /* 0x0000108901007387 */ /* 0x000fe20000100800 */
[----:B------:R-:W-:-:S03]  /*7770*/  IMAD.MOV R93, RZ, RZ, -R93 ;  /* 0x000000ffff5d7224 */ /* 0x000fc600078e0a5d */
[----:B------:R-:W-:Y:S01]  /*7780*/  STL [R1+0x34], R127 ;  /* 0x0000347f01007387 */ /* 0x000fe20000100800 */
[----:B------:R-:W-:-:S03]  /*7790*/  ISETP.GT.U32.AND P5, PT, R5, R115, PT ;  /* 0x000000730500720c */ /* 0x000fc60003fa4070 */
[----:B------:R-:W-:Y:S04]  /*77a0*/  STL [R1+0x20], R133 ;  /* 0x0000208501007387 */ /* 0x000fe80000100800 */
[----:B------:R-:W-:Y:S04]  /*77b0*/  STL [R1+0x44], R123 ;  /* 0x0000447b01007387 */ /* 0x000fe80000100800 */
[----:B------:R-:W-:Y:S01]  /*77c0*/  STL [R1+0x30], R129 ;  /* 0x0000308101007387 */ /* 0x000fe20000100800 */
[----:B------:R-:W-:-:S03]  /*77d0*/  IMAD R114, R5, R93, R114 ;  /* 0x0000005d05727224 */ /* 0x000fc600078e0272 */
[----:B------:R-:W-:Y:S04]  /*77e0*/  STL [R1+0x54], R119 ;  /* 0x0000547701007387 */ /* 0x000fe80000100800 */
[----:B------:R-:W-:Y:S04]  /*77f0*/  STL [R1+0x40], R125 ;  /* 0x0000407d01007387 */ /* 0x000fe80000100800 */
[----:B------:R-:W-:Y:S04]  /*7800*/  STL [R1+0x64], R251 ;  /* 0x000064fb01007387 */ /* 0x000fe80000100800 */
[----:B------:R-:W-:Y:S01]  /*7810*/  STL [R1+0x50], R121 ;  /* 0x0000507901007387 */ /* 0x000fe20000100800 */
[----:B------:R-:W-:-:S03]  /*7820*/  @!P4 IMAD.MOV R11, RZ, RZ, -R11 ;  /* 0x000000ffff0bc224 */ /* 0x000fc600078e0a0b */
[----:B------:R-:W-:Y:S01]  /*7830*/  STL [R1+0x74], R243 ;  /* 0x000074f301007387 */ /* 0x000fe20000100800 */
[----:B------:R-:W-:-:S03]  /*7840*/  VIADD R3, R8, 0x3c ;  /* 0x0000003c08037836 */ /* 0x000fc60000000000 */
[----:B------:R0:W-:Y:S01]  /*7850*/  STL [R1+0x60], R117 ;  /* 0x0000607501007387 */ /* 0x0001e20000100800 */
[----:B------:R-:W-:-:S03]  /*7860*/  ISETP.GT.U32.AND P4, PT, R5, R114, PT ;  /* 0x000000720500720c */ /* 0x000fc60003f84070 */
[----:B------:R-:W-:Y:S04]  /*7870*/  STL [R1+0x84], R235 ;  /* 0x000084eb01007387 */ /* 0x000fe80000100800 */
[----:B------:R-:W-:Y:S04]  /*7880*/  STL [R1+0x70], R247 ;  /* 0x000070f701007387 */ /* 0x000fe80000100800 */
[----:B------:R-:W-:Y:S01]  /*7890*/  STL [R1+0x94], R227 ;  /* 0x000094e301007387 */ /* 0x000fe20000100800 */
[----:B------:R-:W-:-:S03]  /*78a0*/  @!P5 IMAD.IADD R115, R115, 0x1, -R5 ;  /* 0x000000017373d824 */ /* 0x000fc600078e0a05 */
[----:B------:R-:W-:Y:S01]  /*78b0*/  STL [R1+0x80], R239 ;  /* 0x000080ef01007387 */ /* 0x000fe20000100800 */
[----:B0-----:R-:W-:-:S03]  /*78c0*/  IABS R117, R3 ;  /* 0x0000000300757213 */ /* 0x001fc60000000000 */
[----:B------:R-:W-:Y:S04]  /*78d0*/  STL [R1+0xa4], R219 ;  /* 0x0000a4db01007387 */ /* 0x000fe80000100800 */
[----:B------:R-:W-:Y:S04]  /*78e0*/  STL [R1+0x90], R231 ;  /* 0x000090e701007387 */ /* 0x000fe80000100800 */
[----:B------:R-:W-:Y:S01]  /*78f0*/  STL [R1+0xb4], R211 ;  /* 0x0000b4d301007387 */ /* 0x000fe20000100800 */
[----:B------:R-:W-:-:S03]  /*7900*/  @!P6 IMAD.MOV R12, RZ, RZ, -R12 ;  /* 0x000000ffff0ce224 */ /* 0x000fc600078e0a0c */
[----:B------:R-:W-:Y:S01]  /*7910*/  STL [R1+0xa0], R223 ;  /* 0x0000a0df01007387 */ /* 0x000fe20000100800 */
[----:B------:R-:W-:-:S03]  /*7920*/  ISETP.GE.AND P6, PT, R2, RZ, PT ;  /* 0x000000ff0200720c */ /* 0x000fc60003fc6270 */
[----:B------:R-:W-:Y:S01]  /*7930*/  STL [R1+0xc4], R203 ;  /* 0x0000c4cb01007387 */ /* 0x000fe20000100800 */
[----:B------:R-:W-:-:S03]  /*7940*/  ISETP.GT.U32.AND P5, PT, R5, R115, PT ;  /* 0x000000730500720c */ /* 0x000fc60003fa4070 */
[----:B------:R-:W-:Y:S01]  /*7950*/  STL [R1+0xb0], R215 ;  /* 0x0000b0d701007387 */ /* 0x000fe20000100800 */
[----:B------:R-:W-:-:S03]  /*7960*/  IMAD.HI.U32 R2, R6, R117, RZ ;  /* 0x0000007506027227 */ /* 0x000fc600078e00ff */
[----:B------:R-:W-:Y:S04]  /*7970*/  STL [R1+0xd4], R195 ;  /* 0x0000d4c301007387 */ /* 0x000fe80000100800 */
[----:B------:R-:W-:Y:S01]  /*7980*/  STL [R1+0xc0], R207 ;  /* 0x0000c0cf01007387 */ /* 0x000fe20000100800 */
[----:B------:R-:W-:-:S03]  /*7990*/  @!P4 IMAD.IADD R114, R114, 0x1, -R5 ;  /* 0x000000017272c824 */ /* 0x000fc600078e0a05 */
[----:B------:R-:W-:Y:S01]  /*79a0*/  STL [R1+0xe4], R187 ;  /* 0x0000e4bb01007387 */ /* 0x000fe20000100800 */
[----:B------:R-:W-:-:S03]  /*79b0*/  IMAD.MOV R2, RZ, RZ, -R2 ;  /* 0x000000ffff027224 */ /* 0x000fc600078e0a02 */
[----:B------:R-:W-:Y:S04]  /*79c0*/  STL [R1+0xd0], R199 ;  /* 0x0000d0c701007387 */ /* 0x000fe80000100800 */
[----:B------:R-:W-:Y:S04]  /*79d0*/  STL [R1+0xf4], R136 ;  /* 0x0000f48801007387 */ /* 0x000fe80000100800 */
[----:B------:R-:W-:Y:S04]  /*79e0*/  STL [R1+0xe0], R191 ;  /* 0x0000e0bf01007387 */ /* 0x000fe80000100800 */
[----:B------:R-:W-:Y:S01]  /*79f0*/  STL [R1+0x104], R132 ;  /* 0x0001048401007387 */ /* 0x000fe20000100800 */
[----:B------:R-:W-:-:S03]  /*7a00*/  IMAD R117, R5, R2, R117 ;  /* 0x0000000205757224 */ /* 0x000fc600078e0275 */
[----:B------:R-:W-:Y:S01]  /*7a10*/  STL [R1+0xf0], R154 ;  /* 0x0000f09a01007387 */ /* 0x000fe20000100800 */
[----:B------:R-:W-:-:S03]  /*7a20*/  ISETP.GT.U32.AND P4, PT, R5, R114, PT ;  /* 0x000000720500720c */ /* 0x000fc60003f84070 */
[----:B------:R-:W-:Y:S01]  /*7a30*/  STL [R1+0x114], R128 ;  /* 0x0001148001007387 */ /* 0x000fe20000100800 */
[----:B------:R-:W-:-:S03]  /*7a40*/  LOP3.LUT R2, R7, 0x44, RZ, 0xfc, !PT ;  /* 0x0000004407027812 */ /* 0x000fc600078efcff */
[----:B------:R-:W-:Y:S04]  /*7a50*/  STL [R1+0x100], R134 ;  /* 0x0001008601007387 */ /* 0x000fe80000100800 */
[----:B------:R-:W-:Y:S01]  /*7a60*/  STL [R1+0x12c], R124 ;  /* 0x00012c7c01007387 */ /* 0x000fe20000100800 */
[----:B------:R-:W-:-:S03]  /*7a70*/  @!P5 IMAD.IADD R115, R115, 0x1, -R5 ;  /* 0x000000017373d824 */ /* 0x000fc600078e0a05 */
[----:B------:R-:W-:Y:S01]  /*7a80*/  STL [R1+0x110], R130 ;  /* 0x0001108201007387 */ /* 0x000fe20000100800 */
[----:B------:R-:W-:-:S03]  /*7a90*/  ISETP.GT.U32.AND P5, PT, R5, R117, PT ;  /* 0x000000750500720c */ /* 0x000fc60003fa4070 */
[----:B------:R-:W-:Y:S04]  /*7aa0*/  STL [R1+0x13c], R120 ;  /* 0x00013c7801007387 */ /* 0x000fe80000100800 */
[----:B------:R-:W-:Y:S04]  /*7ab0*/  STL [R1+0x128], R126 ;  /* 0x0001287e01007387 */ /* 0x000fe80000100800 */
[----:B------:R0:W-:Y:S01]  /*7ac0*/  STL [R1+0x144], R116 ;  /* 0x0001447401007387 */ /* 0x0001e20000100800 */
[----:B------:R-:W-:Y:S01]  /*7ad0*/  @!P4 IMAD.IADD R114, R114, 0x1, -R5 ;  /* 0x000000017272c824 */ /* 0x000fe200078e0a05 */
[----:B0-----:R-:W-:-:S05]  /*7ae0*/  IABS R116, R2 ;  /* 0x0000000200747213 */ /* 0x001fca0000000000 */
[----:B------:R-:W-:-:S04]  /*7af0*/  IMAD.HI.U32 R93, R6, R116, RZ ;  /* 0x00000074065d7227 */ /* 0x000fc800078e00ff */
[----:B------:R-:W-:Y:S02]  /*7b00*/  IMAD.MOV R93, RZ, RZ, -R93 ;  /* 0x000000ffff5d7224 */ /* 0x000fe400078e0a5d */
[----:B------:R-:W-:Y:S01]  /*7b10*/  @!P6 IMAD.MOV R114, RZ, RZ, -R114 ;  /* 0x000000ffff72e224 */ /* 0x000fe200078e0a72 */
[----:B------:R-:W-:Y:S01]  /*7b20*/  ISETP.GE.AND P6, PT, R2, RZ, PT ;  /* 0x000000ff0200720c */ /* 0x000fe20003fc6270 */
[----:B------:R-:W-:Y:S01]  /*7b30*/  IMAD R116, R5, R93, R116 ;  /* 0x0000005d05747224 */ /* 0x000fe200078e0274 */
[----:B------:R-:W-:Y:S01]  /*7b40*/  LOP3.LUT R2, R7, 0x4c, RZ, 0xfc, !PT ;  /* 0x0000004c07027812 */ /* 0x000fe200078efcff */
[----:B------:R-:W-:Y:S02]  /*7b50*/  @!P5 IMAD.IADD R117, R117, 0x1, -R5 ;  /* 0x000000017575d824 */ /* 0x000fe400078e0a05 */
[----:B------:R-:W-:Y:S01]  /*7b60*/  @!P3 IMAD.MOV R115, RZ, RZ, -R115 ;  /* 0x000000ffff73b224 */ /* 0x000fe200078e0a73 */
[C---:B------:R-:W-:Y:S02]  /*7b70*/  ISETP.GT.U32.AND P3, PT, R5.reuse, R116, PT ;  /* 0x000000740500720c */ /* 0x040fe40003f64070 */
[----:B------:R-:W-:-:S02]  /*7b80*/  ISETP.GT.U32.AND P5, PT, R5, R117, PT ;  /* 0x000000750500720c */ /* 0x000fc40003fa4070 */
[----:B------:R-:W-:Y:S02]  /*7b90*/  IABS R119, R2 ;  /* 0x0000000200777213 */ /* 0x000fe40000000000 */
[----:B------:R-:W-:-:S03]  /*7ba0*/  ISETP.GE.AND P4, PT, R3, RZ, PT ;  /* 0x000000ff0300720c */ /* 0x000fc60003f86270 */
[----:B------:R-:W-:-:S04]  /*7bb0*/  IMAD.HI.U32 R3, R6, R119, RZ ;  /* 0x0000007706037227 */ /* 0x000fc800078e00ff */
[----:B------:R-:W-:Y:S02]  /*7bc0*/  IMAD.MOV R3, RZ, RZ, -R3 ;  /* 0x000000ffff037224 */ /* 0x000fe400078e0a03 */
[--C-:B------:R-:W-:Y:S01]  /*7bd0*/  @!P5 IMAD.IADD R117, R117, 0x1, -R5.reuse ;  /* 0x000000017575d824 */ /* 0x100fe200078e0a05 */
[----:B------:R-:W-:Y:S01]  /*7be0*/  ISETP.GE.AND P5, PT, R2, RZ, PT ;  /* 0x000000ff0200720c */ /* 0x000fe20003fa6270 */
[----:B------:R-:W-:Y:S02]  /*7bf0*/  @!P3 IMAD.IADD R116, R116, 0x1, -R5 ;  /* 0x000000017474b824 */ /* 0x000fe400078e0a05 */
[----:B------:R-:W-:Y:S01]  /*7c00*/  IMAD R119, R5, R3, R119 ;  /* 0x0000000305777224 */ /* 0x000fe200078e0277 */
[----:B------:R-:W-:Y:S01]  /*7c10*/  LOP3.LUT R2, R7, 0x54, RZ, 0xfc, !PT ;  /* 0x0000005407027812 */ /* 0x000fe200078efcff */
[----:B------:R-:W-:Y:S01]  /*7c20*/  STL [R1+0x138], R122 ;  /* 0x0001387a01007387 */ /* 0x000fe20000100800 */
[----:B------:R-:W-:Y:S01]  /*7c30*/  @!P4 IMAD.MOV R117, RZ, RZ, -R117 ;  /* 0x000000ffff75c224 */ /* 0x000fe200078e0a75 */
[----:B------:R-:W-:-:S02]  /*7c40*/  ISETP.GT.U32.AND P3, PT, R5, R116, PT ;  /* 0x000000740500720c */ /* 0x000fc40003f64070 */
[----:B------:R0:W-:Y:S01]  /*7c50*/  STL [R1+0x140], R118 ;  /* 0x0001407601007387 */ /* 0x0001e20000100800 */
[----:B------:R-:W-:Y:S02]  /*7c60*/  ISETP.GT.U32.AND P4, PT, R5, R119, PT ;  /* 0x000000770500720c */ /* 0x000fe40003f84070 */
[----:B0-----:R-:W-:-:S05]  /*7c70*/  IABS R118, R2 ;  /* 0x0000000200767213 */ /* 0x001fca0000000000 */
[----:B------:R-:W-:-:S04]  /*7c80*/  IMAD.HI.U32 R3, R6, R118, RZ ;  /* 0x0000007606037227 */ /* 0x000fc800078e00ff */
[----:B------:R-:W-:Y:S02]  /*7c90*/  IMAD.MOV R3, RZ, RZ, -R3 ;  /* 0x000000ffff037224 */ /* 0x000fe400078e0a03 */
[--C-:B------:R-:W-:Y:S01]  /*7ca0*/  @!P3 IMAD.IADD R116, R116, 0x1, -R5.reuse ;  /* 0x000000017474b824 */ /* 0x100fe200078e0a05 */
[----:B------:R-:W-:Y:S01]  /*7cb0*/  ISETP.GE.AND P3, PT, R2, RZ, PT ;  /* 0x000000ff0200720c */ /* 0x000fe20003f66270 */
[----:B------:R-:W-:Y:S02]  /*7cc0*/  @!P4 IMAD.IADD R119, R119, 0x1, -R5 ;  /* 0x000000017777c824 */ /* 0x000fe400078e0a05 */
[C---:B------:R-:W-:Y:S02]  /*7cd0*/  IMAD R118, R5.reuse, R3, R118 ;  /* 0x0000000305767224 */ /* 0x040fe400078e0276 */
[----:B------:R-:W-:Y:S01]  /*7ce0*/  VIADD R2, R8, 0x5c ;  /* 0x0000005c08027836 */ /* 0x000fe20000000000 */
[C---:B------:R-:W-:Y:S01]  /*7cf0*/  ISETP.GT.U32.AND P4, PT, R5.reuse, R119, PT ;  /* 0x000000770500720c */ /* 0x040fe20003f84070 */
[----:B------:R-:W-:Y:S01]  /*7d00*/  @!P6 IMAD.MOV R116, RZ, RZ, -R116 ;  /* 0x000000ffff74e224 */ /* 0x000fe200078e0a74 */
[----:B------:R-:W-:-:S02]  /*7d10*/  ISETP.GT.U32.AND P6, PT, R5, R118, PT ;  /* 0x000000760500720c */ /* 0x000fc40003fc4070 */
[----:B------:R-:W-:-:S05]  /*7d20*/  IABS R121, R2 ;  /* 0x0000000200797213 */ /* 0x000fca0000000000 */
[----:B------:R-:W-:-:S04]  /*7d30*/  IMAD.HI.U32 R3, R6, R121, RZ ;  /* 0x0000007906037227 */ /* 0x000fc800078e00ff */
[----:B------:R-:W-:Y:S02]  /*7d40*/  IMAD.MOV R3, RZ, RZ, -R3 ;  /* 0x000000ffff037224 */ /* 0x000fe400078e0a03 */
[--C-:B------:R-:W-:Y:S01]  /*7d50*/  @!P4 IMAD.IADD R119, R119, 0x1, -R5.reuse ;  /* 0x000000017777c824 */ /* 0x100fe200078e0a05 */
[----:B------:R-:W-:Y:S01]  /*7d60*/  ISETP.GE.AND P4, PT, R2, RZ, PT ;  /* 0x000000ff0200720c */ /* 0x000fe20003f86270 */
[----:B------:R-:W-:Y:S01]  /*7d70*/  @!P6 IMAD.IADD R118, R118, 0x1, -R5 ;  /* 0x000000017676e824 */ /* 0x000fe200078e0a05 */
[----:B------:R-:W-:Y:S01]  /*7d80*/  LOP3.LUT R2, R7, 0x64, RZ, 0xfc, !PT ;  /* 0x0000006407027812 */ /* 0x000fe200078efcff */
[C---:B------:R-:W-:Y:S02]  /*7d90*/  IMAD R121, R5.reuse, R3, R121 ;  /* 0x0000000305797224 */ /* 0x040fe400078e0279 */
[----:B------:R-:W-:Y:S01]  /*7da0*/  @!P5 IMAD.MOV R119, RZ, RZ, -R119 ;  /* 0x000000ffff77d224 */ /* 0x000fe200078e0a77 */
[----:B------:R-:W-:Y:S02]  /*7db0*/  IABS R120, R2 ;  /* 0x0000000200787213 */ /* 0x000fe40000000000 */
[----:B------:R-:W-:-:S02]  /*7dc0*/  ISETP.GT.U32.AND P6, PT, R5, R118, PT ;  /* 0x000000760500720c */ /* 0x000fc40003fc4070 */
[----:B------:R-:W-:Y:S01]  /*7dd0*/  ISETP.GT.U32.AND P5, PT, R5, R121, PT ;  /* 0x000000790500720c */ /* 0x000fe20003fa4070 */
[----:B------:R-:W-:-:S04]  /*7de0*/  IMAD.HI.U32 R3, R6, R120, RZ ;  /* 0x0000007806037227 */ /* 0x000fc800078e00ff */
[----:B------:R-:W-:-:S04]  /*7df0*/  IMAD.MOV R3, RZ, RZ, -R3 ;  /* 0x000000ffff037224 */ /* 0x000fc800078e0a03 */
[----:B------:R-:W-:Y:S02]  /*7e00*/  IMAD R120, R5, R3, R120 ;  /* 0x0000000305787224 */ /* 0x000fe400078e0278 */
[--C-:B------:R-:W-:Y:S01]  /*7e10*/  @!P6 IMAD.IADD R118, R118, 0x1, -R5.reuse ;  /* 0x000000017676e824 */ /* 0x100fe200078e0a05 */
[----:B------:R-:W-:Y:S01]  /*7e20*/  ISETP.GE.AND P6, PT, R2, RZ, PT ;  /* 0x000000ff0200720c */ /* 0x000fe20003fc6270 */
[----:B------:R-:W-:Y:S01]  /*7e30*/  @!P5 IMAD.IADD R121, R121, 0x1, -R5 ;  /* 0x000000017979d824 */ /* 0x000fe200078e0a05 */
[----:B------:R-:W-:Y:S01]  /*7e40*/  LOP3.LUT R2, R7, 0x6c, RZ, 0xfc, !PT ;  /* 0x0000006c07027812 */ /* 0x000fe200078efcff */
[----:B------:R-:W-:Y:S01]  /*7e50*/  @!P3 IMAD.MOV R118, RZ, RZ, -R118 ;  /* 0x000000ffff76b224 */ /* 0x000fe200078e0a76 */
[C---:B------:R-:W-:Y:S02]  /*7e60*/  ISETP.GT.U32.AND P3, PT, R5.reuse, R120, PT ;  /* 0x000000780500720c */ /* 0x040fe40003f64070 */
[----:B------:R-:W-:Y:S02]  /*7e70*/  ISETP.GT.U32.AND P5, PT, R5, R121, PT ;  /* 0x000000790500720c */ /* 0x000fe40003fa4070 */
[----:B------:R-:W-:-:S05]  /*7e80*/  IABS R123, R2 ;  /* 0x00000002007b7213 */ /* 0x000fca0000000000 */
[----:B------:R-:W-:-:S04]  /*7e90*/  IMAD.HI.U32 R3, R6, R123, RZ ;  /* 0x0000007b06037227 */ /* 0x000fc800078e00ff */
[----:B------:R-:W-:Y:S02]  /*7ea0*/  IMAD.MOV R3, RZ, RZ, -R3 ;  /* 0x000000ffff037224 */ /* 0x000fe400078e0a03 */
[--C-:B------:R-:W-:Y:S02]  /*7eb0*/  @!P3 IMAD.IADD R120, R120, 0x1, -R5.reuse ;  /* 0x000000017878b824 */ /* 0x100fe400078e0a05 */
[----:B------:R-:W-:Y:S01]  /*7ec0*/  @!P5 IMAD.IADD R121, R121, 0x1, -R5 ;  /* 0x000000017979d824 */ /* 0x000fe200078e0a05 */
[----:B------:R-:W-:Y:S01]  /*7ed0*/  ISETP.GE.AND P5, PT, R2, RZ, PT ;  /* 0x000000ff0200720c */ /* 0x000fe20003fa6270 */
[----:B------:R-:W-:Y:S01]  /*7ee0*/  IMAD R123, R5, R3, R123 ;  /* 0x00000003057b7224 */ /* 0x000fe200078e027b */
[----:B------:R-:W-:Y:S01]  /*7ef0*/  LOP3.LUT R2, R7, 0x74, RZ, 0xfc, !PT ;  /* 0x0000007407027812 */ /* 0x000fe200078efcff */
[----:B------:R-:W-:Y:S01]  /*7f00*/  @!P4 IMAD.MOV R121, RZ, RZ, -R121 ;  /* 0x000000ffff79c224 */ /* 0x000fe200078e0a79 */
[C---:B------:R-:W-:Y:S02]  /*7f10*/  ISETP.GT.U32.AND P3, PT, R5.reuse, R120, PT ;  /* 0x000000780500720c */ /* 0x040fe40003f64070 */
[----:B------:R-:W-:-:S02]  /*7f20*/  ISETP.GT.U32.AND P4, PT, R5, R123, PT ;  /* 0x0000007b0500720c */ /* 0x000fc40003f84070 */
[----:B------:R-:W-:-:S05]  /*7f30*/  IABS R122, R2 ;  /* 0x00000002007a7213 */ /* 0x000fca0000000000 */
        /* <DEDUP_REMOVED lines=13> */
[----:B------:R-:W-:Y:S01]  /*8010*/  @!P4 IMAD.IADD R123, R123, 0x1, -R5 ;  /* 0x000000017b7bc824 */ /* 0x000fe200078e0a05 */
[----:B------:R-:W-:Y:S01]  /*8020*/  ISETP.GE.AND P4, PT, R2, RZ, PT ;  /* 0x000000ff0200720c */ /* 0x000fe20003f86270 */
[----:B------:R-:W-:Y:S01]  /*8030*/  IMAD R125, R5, R3, R125 ;  /* 0x00000003057d7224 */ /* 0x000fe200078e027d */
[----:B------:R-:W-:Y:S01]  /*8040*/  LOP3.LUT R2, R7, 0x84, RZ, 0xfc, !PT ;  /* 0x0000008407027812 */ /* 0x000fe200078efcff */
[----:B------:R-:W-:Y:S02]  /*8050*/  @!P6 IMAD.IADD R122, R122, 0x1, -R5 ;  /* 0x000000017a7ae824 */ /* 0x000fe400078e0a05 */
[----:B------:R-:W-:Y:S01]  /*8060*/  @!P5 IMAD.MOV R123, RZ, RZ, -R123 ;  /* 0x000000ffff7bd224 */ /* 0x000fe200078e0a7b */
[----:B------:R-:W-:Y:S02]  /*8070*/  IABS R124, R2 ;  /* 0x00000002007c7213 */ /* 0x000fe40000000000 */
[----:B------:R-:W-:-:S02]  /*8080*/  ISETP.GT.U32.AND P6, PT, R5, R122, PT ;  /* 0x0000007a0500720c */ /* 0x000fc40003fc4070 */
[----:B------:R-:W-:Y:S01]  /*8090*/  ISETP.GT.U32.AND P5, PT, R5, R125, PT ;  /* 0x0000007d0500720c */ /* 0x000fe20003fa4070 */
[----:B------:R-:W-:-:S04]  /*80a0*/  IMAD.HI.U32 R3, R6, R124, RZ ;  /* 0x0000007c06037227 */ /* 0x000fc800078e00ff */
[----:B------:R-:W-:-:S04]  /*80b0*/  IMAD.MOV R3, RZ, RZ, -R3 ;  /* 0x000000ffff037224 */ /* 0x000fc800078e0a03 */
[----:B------:R-:W-:Y:S02]  /*80c0*/  IMAD R124, R5, R3, R124 ;  /* 0x00000003057c7224 */ /* 0x000fe400078e027c */
[--C-:B------:R-:W-:Y:S02]  /*80d0*/  @!P6 IMAD.IADD R122, R122, 0x1, -R5.reuse ;  /* 0x000000017a7ae824 */ /* 0x100fe400078e0a05 */
[----:B------:R-:W-:Y:S01]  /*80e0*/  @!P5 IMAD.IADD R125, R125, 0x1, -R5 ;  /* 0x000000017d7dd824 */ /* 0x000fe200078e0a05 */
[----:B------:R-:W-:Y:S01]  /*80f0*/  ISETP.GE.AND P6, PT, R2, RZ, PT ;  /* 0x000000ff0200720c */ /* 0x000fe20003fc6270 */
[----:B------:R-:W-:Y:S01]  /*8100*/  @!P3 IMAD.MOV R122, RZ, RZ, -R122 ;  /* 0x000000ffff7ab224 */ /* 0x000fe200078e0a7a */
[----:B------:R-:W-:Y:S02]  /*8110*/  LOP3.LUT R2, R7, 0x8c, RZ, 0xfc, !PT ;  /* 0x0000008c07027812 */ /* 0x000fe400078efcff */
[C---:B------:R-:W-:Y:S02]  /*8120*/  ISETP.GT.U32.AND P5, PT, R5.reuse, R125, PT ;  /* 0x0000007d0500720c */ /* 0x040fe40003fa4070 */
        /* <DEDUP_REMOVED lines=10> */
[----:B------:R-:W-:Y:S02]  /*81d0*/  ISETP.GT.U32.AND P3, PT, R5, R124, PT ;  /* 0x0000007c0500720c */ /* 0x000fe40003f64070 */
[----:B------:R-:W-:-:S02]  /*81e0*/  IABS R126, R2 ;  /* 0x00000002007e7213 */ /* 0x000fc40000000000 */
[----:B------:R-:W-:-:S03]  /*81f0*/  ISETP.GT.U32.AND P4, PT, R5, R127, PT ;  /* 0x0000007f0500720c */ /* 0x000fc60003f84070 */
[----:B------:R-:W-:-:S04]  /*8200*/  IMAD.HI.U32 R3, R6, R126, RZ ;  /* 0x0000007e06037227 */ /* 0x000fc800078e00ff */
[----:B------:R-:W-:Y:S02]  /*8210*/  IMAD.MOV R3, RZ, RZ, -R3 ;  /* 0x000000ffff037224 */ /* 0x000fe400078e0a03 */
[--C-:B------:R-:W-:Y:S01]  /*8220*/  @!P3 IMAD.IADD R124, R124, 0x1, -R5.reuse ;  /* 0x000000017c7cb824 */ /* 0x100fe200078e0a05 */
[----:B------:R-:W-:Y:S01]  /*8230*/  ISETP.GE.AND P3, PT, R2, RZ, PT ;  /* 0x000000ff0200720c */ /* 0x000fe20003f66270 */
[----:B------:R-:W-:Y:S02]  /*8240*/  IMAD R126, R5, R3, R126 ;  /* 0x00000003057e7224 */ /* 0x000fe400078e027e */
[----:B------:R-:W-:Y:S02]  /*8250*/  VIADD R2, R8, 0x9c ;  /* 0x0000009c08027836 */ /* 0x000fe40000000000 */
[----:B------:R-:W-:Y:S02]  /*8260*/  @!P4 IMAD.IADD R127, R127, 0x1, -R5 ;  /* 0x000000017f7fc824 */ /* 0x000fe400078e0a05 */
[----:B------:R-:W-:Y:S01]  /*8270*/  @!P6 IMAD.MOV R124, RZ, RZ, -R124 ;  /* 0x000000ffff7ce224 */ /* 0x000fe200078e0a7c */
[----:B------:R-:W-:-:S02]  /*8280*/  ISETP.GT.U32.AND P6, PT, R5, R126, PT ;  /* 0x0000007e0500720c */ /* 0x000fc40003fc4070 */
[----:B------:R-:W-:Y:S02]  /*8290*/  IABS R129, R2 ;  /* 0x0000000200817213 */ /* 0x000fe40000000000 */
[----:B------:R-:W-:-:S03]  /*82a0*/  ISETP.GT.U32.AND P4, PT, R5, R127, PT ;  /* 0x0000007f0500720c */ /* 0x000fc60003f84070 */
[----:B------:R-:W-:-:S04]  /*82b0*/  IMAD.HI.U32 R3, R6, R129, RZ ;  /* 0x0000008106037227 */ /* 0x000fc800078e00ff */
[----:B------:R-:W-:Y:S02]  /*82c0*/  IMAD.MOV R3, RZ, RZ, -R3 ;  /* 0x000000ffff037224 */ /* 0x000fe400078e0a03 */
[----:B------:R-:W-:Y:S02]  /*82d0*/  @!P6 IMAD.IADD R126, R126, 0x1, -R5 ;  /* 0x000000017e7ee824 */ /* 0x000fe400078e0a05 */
[----:B------:R-:W-:Y:S02]  /*82e0*/  IMAD R129, R5, R3, R129 ;  /* 0x0000000305817224 */ /* 0x000fe400078e0281 */
[----:B------:R-:W-:Y:S01]  /*82f0*/  @!P4 IMAD.IADD R127, R127, 0x1, -R5 ;  /* 0x000000017f7fc824 */ /* 0x000fe200078e0a05 */
[----:B------:R-:W-:Y:S02]  /*8300*/  ISETP.GE.AND P4, PT, R2, RZ, PT ;  /* 0x000000ff0200720c */ /* 0x000fe40003f86270 */
[----:B------:R-:W-:Y:S01]  /*8310*/  LOP3.LUT R2, R7, 0xa4, RZ, 0xfc, !PT ;  /* 0x000000a407027812 */ /* 0x000fe200078efcff */
[----:B------:R-:W-:Y:S01]  /*8320*/  @!P5 IMAD.MOV R127, RZ, RZ, -R127 ;  /* 0x000000ffff7fd224 */ /* 0x000fe200078e0a7f */
[----:B------:R-:W-:-:S02]  /*8330*/  ISETP.GT.U32.AND P6, PT, R5, R126, PT ;  /* 0x0000007e0500720c */ /* 0x000fc40003fc4070 */
[----:B------:R-:W-:Y:S02]  /*8340*/  ISETP.GT.U32.AND P5, PT, R5, R129, PT ;  /* 0x000000810500720c */ /* 0x000fe40003fa4070 */
        /* <DEDUP_REMOVED lines=20> */
[----:B------:R-:W-:Y:S02]  /*8490*/  ISETP.GT.U32.AND P4, PT, R5, R131, PT ;  /* 0x000000830500720c */ /* 0x000fe40003f84070 */
[----:B------:R-:W-:-:S02]  /*84a0*/  IABS R130, R2 ;  /* 0x0000000200827213 */ /* 0x000fc40000000000 */
[----:B------:R-:W-:-:S03]  /*84b0*/  ISETP.GT.U32.AND P3, PT, R5, R128, PT ;  /* 0x000000800500720c */ /* 0x000fc60003f64070 */
[----:B------:R-:W-:-:S04]  /*84c0*/  IMAD.HI.U32 R3, R6, R130, RZ ;  /* 0x0000008206037227 */ /* 0x000fc800078e00ff */
[----:B------:R-:W-:Y:S02]  /*84d0*/  IMAD.MOV R3, RZ, RZ, -R3 ;  /* 0x000000ffff037224 */ /* 0x000fe400078e0a03 */
[--C-:B------:R-:W-:Y:S02]  /*84e0*/  @!P4 IMAD.IADD R131, R131, 0x1, -R5.reuse ;  /* 0x000000018383c824 */ /* 0x100fe400078e0a05 */
[C---:B------:R-:W-:Y:S02]  /*84f0*/  IMAD R130, R5.reuse, R3, R130 ;  /* 0x0000000305827224 */ /* 0x040fe400078e0282 */
[----:B------:R-:W-:Y:S01]  /*8500*/  @!P3 IMAD.IADD R128, R128, 0x1, -R5 ;  /* 0x000000018080b824 */ /* 0x000fe200078e0a05 */
[----:B------:R-:W-:Y:S01]  /*8510*/  ISETP.GE.AND P3, PT, R2, RZ, PT ;  /* 0x000000ff0200720c */ /* 0x000fe20003f66270 */
        /* <DEDUP_REMOVED lines=30> */
[----:B------:R-:W-:Y:S02]  /*8700*/  @!P5 IMAD.IADD R133, R133, 0x1, -R5 ;  /* 0x000000018585d824 */ /* 0x000fe400078e0a05 */
[----:B------:R-:W-:Y:S01]  /*8710*/  IMAD R134, R5, R93, R134 ;  /* 0x0000005d05867224 */ /* 0x000fe200078e0286 */
[----:B------:R-:W-:Y:S01]  /*8720*/  ISETP.GE.AND P5, PT, R2, RZ, PT ;  /* 0x000000ff0200720c */ /* 0x000fe20003fa6270 */
[----:B------:R-:W-:Y:S01]  /*8730*/  @!P4 IMAD.MOV R133, RZ, RZ, -R133 ;  /* 0x000000ffff85c224 */ /* 0x000fe200078e0a85 */
[----:B------:R-:W-:Y:S02]  /*8740*/  LOP3.LUT R2, R7, 0xd4, RZ, 0xfc, !PT ;  /* 0x000000d407027812 */ /* 0x000fe400078efcff */
[----:B------:R-:W-:-:S02]  /*8750*/  ISETP.GT.U32.AND P3, PT, R5, R132, PT ;  /* 0x000000840500720c */ /* 0x000fc40003f64070 */
[----:B------:R-:W-:Y:S02]  /*8760*/  ISETP.GT.U32.AND P4, PT, R5, R134, PT ;  /* 0x000000860500720c */ /* 0x000fe40003f84070 */
[----:B------:R-:W-:-:S05]  /*8770*/  IABS R3, R2 ;  /* 0x0000000200037213 */ /* 0x000fca0000000000 */
[----:B------:R-:W-:-:S04]  /*8780*/  IMAD.HI.U32 R93, R6, R3, RZ ;  /* 0x00000003065d7227 */ /* 0x000fc800078e00ff */
[----:B------:R-:W-:Y:S02]  /*8790*/  IMAD.MOV R93, RZ, RZ, -R93 ;  /* 0x000000ffff5d7224 */ /* 0x000fe400078e0a5d */
[--C-:B------:R-:W-:Y:S01]  /*87a0*/  @!P3 IMAD.IADD R132, R132, 0x1, -R5.reuse ;  /* 0x000000018484b824 */ /* 0x100fe200078e0a05 */
[----:B------:R-:W-:Y:S01]  /*87b0*/  ISETP.GE.AND P3, PT, R2, RZ, PT ;  /* 0x000000ff0200720c */ /* 0x000fe20003f66270 */
[----:B------:R-:W-:Y:S02]  /*87c0*/  VIADD R2, R8, 0xdc ;  /* 0x000000dc08027836 */ /* 0x000fe40000000000 */
[----:B------:R-:W-:Y:S02]  /*87d0*/  @!P4 IMAD.IADD R134, R134, 0x1, -R5 ;  /* 0x000000018686c824 */ /* 0x000fe400078e0a05 */
[C---:B------:R-:W-:Y:S01]  /*87e0*/  IMAD R3, R5.reuse, R93, R3 ;  /* 0x0000005d05037224 */ /* 0x040fe200078e0203 */
[----:B------:R-:W-:Y:S01]  /*87f0*/  IABS R136, R2 ;  /* 0x0000000200887213 */ /* 0x000fe20000000000 */
[----:B------:R-:W-:Y:S01]  /*8800*/  @!P6 IMAD.MOV R132, RZ, RZ, -R132 ;  /* 0x000000ffff84e224 */ /* 0x000fe200078e0a84 */
        /* <DEDUP_REMOVED lines=12> */
[----:B------:R-:W-:Y:S01]  /*88d0*/  IABS R93, R2 ;  /* 0x00000002005d7213 */ /* 0x000fe20000000000 */
[----:B--2---:R-:W-:-:S04]  /*88e0*/  @!UP1 UIADD3 UR4, UPT, UPT, -UR6, 0x100000, URZ ;  /* 0x0010000006049890 */ /* 0x004fc8000fffe1ff */
[----:B------:R-:W-:Y:S02]  /*88f0*/  @!UP1 USHF.L.U32 UR5, UR4, 0xb, URZ ;  /* 0x0000000b04059899 */ /* 0x000fe400080006ff */
[----:B------:R-:W-:Y:S01]  /*8900*/  @!UP1 USHF.L.U32 UR4, UR4, 0x1, URZ ;  /* 0x0000000104049899 */ /* 0x000fe200080006ff */
[----:B------:R-:W-:-:S04]  /*8910*/  IMAD.HI.U32 R135, R6, R93, RZ ;  /* 0x0000005d06877227 */ /* 0x000fc800078e00ff */
[----:B------:R-:W-:Y:S02]  /*8920*/  IMAD.MOV R135, RZ, RZ, -R135 ;  /* 0x000000ffff877224 */ /* 0x000fe400078e0a87 */
[--C-:B------:R-:W-:Y:S02]  /*8930*/  @!P5 IMAD.IADD R136, R136, 0x1, -R5.reuse ;  /* 0x000000018888d824 */ /* 0x100fe400078e0a05 */
[----:B------:R-:W-:Y:S01]  /*8940*/  @!P6 IMAD.IADD R3, R3, 0x1, -R5 ;  /* 0x000000010303e824 */ /* 0x000fe200078e0a05 */
[----:B------:R-:W-:Y:S01]  /*8950*/  ISETP.GE.AND P6, PT, R2, RZ, PT ;  /* 0x000000ff0200720c */ /* 0x000fe20003fc6270 */
[----:B------:R-:W-:Y:S01]  /*8960*/  IMAD R2, R5, R135, R93 ;  /* 0x0000008705027224 */ /* 0x000fe200078e025d */
[----:B------:R-:W-:Y:S01]  /*8970*/  LOP3.LUT R93, R7, 0xec, RZ, 0xfc, !PT ;  /* 0x000000ec075d7812 */ /* 0x000fe200078efcff */
[----:B------:R-:W-:Y:S01]  /*8980*/  VOTEU.ALL UP1, P1 ;  /* 0x0000000000ff7886 */ /* 0x000fe20000820000 */
[----:B------:R-:W-:Y:S02]  /*8990*/  ISETP.GT.U32.AND P5, PT, R5, R136, PT ;  /* 0x000000880500720c */ /* 0x000fe40003fa4070 */
[----:B------:R-:W-:-:S02]  /*89a0*/  IABS R135, R93 ;  /* 0x0000005d00877213 */ /* 0x000fc40000000000 */
[----:B------:R0:W1:Y:S01]  /*89b0*/  @!UP1 SYNCS.EXCH.64 URZ, [UR11+0xa008], UR4 ;  /* 0x00a008040bff95b2 */ /* 0x0000620008000100 */
[----:B------:R2:W-:Y:S02]  /*89c0*/  STS.U8 [R51+UR11+0x8000], R79 ;  /* 0x0080004f33007988 */ /* 0x0005e4000800000b */
[----:B--2---:R-:W-:Y:S02]  /*89d0*/  IMAD.MOV.U32 R79, RZ, RZ, R3 ;  /* 0x000000ffff4f7224 */ /* 0x004fe400078e0003 */
[----:B------:R-:W-:Y:S01]  /*89e0*/  IMAD.HI.U32 R3, R6, R135, RZ ;  /* 0x0000008706037227 */ /* 0x000fe200078e00ff */
[----:B------:R2:W-:Y:S03]  /*89f0*/  STS.U8 [R51+UR11+0x8400], R78 ;  /* 0x0084004e33007988 */ /* 0x0005e6000800000b */
[----:B------:R-:W-:Y:S02]  /*8a00*/  IMAD.MOV R3, RZ, RZ, -R3 ;  /* 0x000000ffff037224 */ /* 0x000fe400078e0a03 */
[----:B------:R-:W-:-:S02]  /*8a10*/  @!P5 IMAD.IADD R136, R136, 0x1, -R5 ;  /* 0x000000018888d824 */ /* 0x000fc400078e0a05 */
[C---:B------:R-:W-:Y:S02]  /*8a20*/  IMAD R3, R5.reuse, R3, R135 ;  /* 0x0000000305037224 */ /* 0x040fe400078e0287 */
[----:B--2---:R-:W-:Y:S02]  /*8a30*/  IMAD.MOV.U32 R78, RZ, RZ, R136 ;  /* 0x000000ffff4e7224 */ /* 0x004fe400078e0088 */
[----:B------:R-:W-:Y:S01]  /*8a40*/  @!P3 IMAD.MOV R79, RZ, RZ, -R79 ;  /* 0x000000ffff4fb224 */ /* 0x000fe200078e0a4f */
[C---:B------:R-:W-:Y:S01]  /*8a50*/  ISETP.GT.U32.AND P3, PT, R5.reuse, R2, PT ;  /* 0x000000020500720c */ /* 0x040fe20003f64070 */
[----:B------:R-:W-:Y:S01]  /*8a60*/  @!P4 IMAD.MOV R78, RZ, RZ, -R78 ;  /* 0x000000ffff4ec224 */ /* 0x000fe200078e0a4e */
[----:B------:R-:W-:Y:S02]  /*8a70*/  ISETP.GT.U32.AND P4, PT, R5, R3, PT ;  /* 0x000000030500720c */ /* 0x000fe40003f84070 */
[----:B------:R-:W-:Y:S02]  /*8a80*/  ISETP.GE.AND P5, PT, R93, RZ, PT ;  /* 0x000000ff5d00720c */ /* 0x000fe40003fa6270 */
[----:B------:R-:W-:-:S04]  /*8a90*/  LOP3.LUT R93, R7, 0xf4, RZ, 0xfc, !PT ;  /* 0x000000f4075d7812 */ /* 0x000fc800078efcff */
[----:B------:R-:W-:-:S03]  /*8aa0*/  IABS R135, R93 ;  /* 0x0000005d00877213 */ /* 0x000fc60000000000 */
[--C-:B------:R-:W-:Y:S02]  /*8ab0*/  @!P3 IMAD.IADD R2, R2, 0x1, -R5.reuse ;  /* 0x000000010202b824 */ /* 0x100fe400078e0a05 */
[----:B------:R-:W-:-:S03]  /*8ac0*/  @!P4 IMAD.IADD R3, R3, 0x1, -R5 ;  /* 0x000000010303c824 */ /* 0x000fc600078e0a05 */
[C---:B------:R-:W-:Y:S01]  /*8ad0*/  ISETP.GT.U32.AND P3, PT, R5.reuse, R2, PT ;  /* 0x000000020500720c */ /* 0x040fe20003f64070 */
[----:B------:R-:W-:Y:S01]  /*8ae0*/  IMAD.HI.U32 R137, R6, R135, RZ ;  /* 0x0000008706897227 */ /* 0x000fe200078e00ff */
[----:B------:R-:W-:-:S03]  /*8af0*/  ISETP.GT.U32.AND P4, PT, R5, R3, PT ;  /* 0x000000030500720c */ /* 0x000fc60003f84070 */
[----:B------:R-:W-:-:S04]  /*8b00*/  IMAD.MOV R137, RZ, RZ, -R137 ;  /* 0x000000ffff897224 */ /* 0x000fc800078e0a89 */
[----:B------:R-:W-:-:S04]  /*8b10*/  IMAD R135, R5, R137, R135 ;  /* 0x0000008905877224 */ /* 0x000fc800078e0287 */
[--C-:B------:R-:W-:Y:S01]  /*8b20*/  @!P3 IMAD.IADD R2, R2, 0x1, -R5.reuse ;  /* 0x000000010202b824 */ /* 0x100fe200078e0a05 */
[----:B------:R-:W-:Y:S01]  /*8b30*/  ISETP.GE.AND P3, PT, R93, RZ, PT ;  /* 0x000000ff5d00720c */ /* 0x000fe20003f66270 */
[----:B------:R-:W-:Y:S02]  /*8b40*/  VIADD R93, R8, 0xfc ;  /* 0x000000fc085d7836 */ /* 0x000fe40000000000 */
[----:B------:R-:W-:Y:S01]  /*8b50*/  @!P4 IMAD.IADD R3, R3, 0x1, -R5 ;  /* 0x000000010303c824 */ /* 0x000fe200078e0a05 */
[----:B------:R-:W-:Y:S02]  /*8b60*/  ISETP.GT.U32.AND P4, PT, R5, R135, PT ;  /* 0x000000870500720c */ /* 0x000fe40003f84070 */
[----:B------:R-:W-:-:S05]  /*8b70*/  IABS R136, R93 ;  /* 0x0000005d00887213 */ /* 0x000fca0000000000 */
[----:B------:R-:W-:Y:S01]  /*8b80*/  IMAD.HI.U32 R137, R6, R136, RZ ;  /* 0x0000008806897227 */ /* 0x000fe200078e00ff */
[----:B------:R2:W-:Y:S03]  /*8b90*/  STS.U8 [R51+UR11+0x8800], R77 ;  /* 0x0088004d33007988 */ /* 0x0005e6000800000b */
[----:B------:R-:W-:Y:S02]  /*8ba0*/  IMAD.MOV R137, RZ, RZ, -R137 ;  /* 0x000000ffff897224 */ /* 0x000fe400078e0a89 */
[----:B------:R-:W-:Y:S02]  /*8bb0*/  @!P4 IMAD.IADD R135, R135, 0x1, -R5 ;  /* 0x000000018787c824 */ /* 0x000fe400078e0a05 */
[----:B--2---:R-:W-:-:S03]  /*8bc0*/  IMAD.MOV.U32 R77, RZ, RZ, R2 ;  /* 0x000000ffff4d7224 */ /* 0x004fc600078e0002 */
[C---:B------:R-:W-:Y:S01]  /*8bd0*/  ISETP.GT.U32.AND P4, PT, R5.reuse, R135, PT ;  /* 0x000000870500720c */ /* 0x040fe20003f84070 */
[----:B------:R-:W-:Y:S01]  /*8be0*/  IMAD R2, R5, R137, R136 ;  /* 0x0000008905027224 */ /* 0x000fe200078e0288 */
[----:B------:R-:W-:Y:S01]  /*8bf0*/  LOP3.LUT R136, R7, 0x104, RZ, 0xfc, !PT ;  /* 0x0000010407887812 */ /* 0x000fe200078efcff */
[----:B------:R2:W-:Y:S03]  /*8c00*/  STS.U8 [R51+UR11+0x8c00], R76 ;  /* 0x008c004c33007988 */ /* 0x0005e6000800000b */
[----:B------:R-:W-:Y:S01]  /*8c10*/  IABS R137, R136 ;  /* 0x0000008800897213 */ /* 0x000fe20000000000 */
[----:B------:R-:W-:Y:S01]  /*8c20*/  @!P6 IMAD.MOV R77, RZ, RZ, -R77 ;  /* 0x000000ffff4de224 */ /* 0x000fe200078e0a4d */
[----:B------:R-:W-:Y:S02]  /*8c30*/  ISETP.GE.AND P6, PT, R93, RZ, PT ;  /* 0x000000ff5d00720c */ /* 0x000fe40003fc6270 */
[----:B------:R-:W-:Y:S01]  /*8c40*/  LOP3.LUT R93, R51, 0x10, RZ, 0x3c, !PT ;  /* 0x00000010335d7812 */ /* 0x000fe200078e3cff */
[----:B--2---:R-:W-:-:S02]  /*8c50*/  IMAD.MOV.U32 R76, RZ, RZ, R3 ;  /* 0x000000ffff4c7224 */ /* 0x004fc400078e0003 */
[----:B------:R-:W-:Y:S02]  /*8c60*/  IMAD.HI.U32 R3, R6, R137, RZ ;  /* 0x0000008906037227 */ /* 0x000fe400078e00ff */
[----:B------:R2:W-:Y:S02]  /*8c70*/  STS.U8 [R93+UR11+0x8480], R106 ;  /* 0x0084806a5d007988 */ /* 0x0005e4000800000b */
[----:B------:R-:W-:Y:S02]  /*8c80*/  IMAD.MOV R3, RZ, RZ, -R3 ;  /* 0x000000ffff037224 */ /* 0x000fe400078e0a03 */
[----:B------:R-:W-:Y:S02]  /*8c90*/  @!P4 IMAD.IADD R135, R135, 0x1, -R5 ;  /* 0x000000018787c824 */ /* 0x000fe400078e0a05 */
[----:B------:R-:W-:Y:S01]  /*8ca0*/  @!P5 IMAD.MOV R76, RZ, RZ, -R76 ;  /* 0x000000ffff4cd224 */ /* 0x000fe200078e0a4c */
[C---:B------:R-:W-:Y:S01]  /*8cb0*/  ISETP.GT.U32.AND P5, PT, R5.reuse, R2, PT ;  /* 0x000000020500720c */ /* 0x040fe20003fa4070 */
[----:B------:R-:W-:-:S02]  /*8cc0*/  IMAD R3, R5, R3, R137 ;  /* 0x0000000305037224 */ /* 0x000fc400078e0289 */
[----:B--2---:R-:W-:-:S04]  /*8cd0*/  IMAD.MOV.U32 R106, RZ, RZ, R135 ;  /* 0x000000ffff6a7224 */ /* 0x004fc800078e0087 */
[----:B------:R-:W-:Y:S01]  /*8ce0*/  @!P3 IMAD.MOV R106, RZ, RZ, -R106 ;  /* 0x000000ffff6ab224 */ /* 0x000fe200078e0a6a */
[----:B------:R-:W-:Y:S01]  /*8cf0*/  ISETP.GT.U32.AND P3, PT, R5, R3, PT ;  /* 0x000000030500720c */ /* 0x000fe20003f64070 */
[----:B------:R2:W-:Y:S04]  /*8d00*/  STS.U8 [R93+UR11+0x8080], R113 ;  /* 0x008080715d007988 */ /* 0x0005e8000800000b */
[----:B------:R-:W-:Y:S01]  /*8d10*/  @!P5 IMAD.IADD R2, R2, 0x1, -R5 ;  /* 0x000000010202d824 */ /* 0x000fe200078e0a05 */
[----:B------:R-:W-:Y:S02]  /*8d20*/  ISETP.GE.AND P4, PT, R136, RZ, PT ;  /* 0x000000ff8800720c */ /* 0x000fe40003f86270 */
[----:B--2---:R-:W-:Y:S02]  /*8d30*/  LOP3.LUT R113, R7, 0x10c, RZ, 0xfc, !PT ;  /* 0x0000010c07717812 */ /* 0x004fe400078efcff */
[----:B------:R-:W-:-:S03]  /*8d40*/  ISETP.GT.U32.AND P5, PT, R5, R2, PT ;  /* 0x000000020500720c */ /* 0x000fc60003fa4070 */
[----:B------:R-:W-:Y:S01]  /*8d50*/  @!P3 IMAD.IADD R3, R3, 0x1, -R5 ;  /* 0x000000010303b824 */ /* 0x000fe200078e0a05 */
[----:B------:R-:W-:-:S04]  /*8d60*/  IABS R136, R113 ;  /* 0x0000007100887213 */ /* 0x000fc80000000000 */
[----:B------:R-:W-:Y:S01]  /*8d70*/  ISETP.GT.U32.AND P3, PT, R5, R3, PT ;  /* 0x000000030500720c */ /* 0x000fe20003f64070 */
[----:B------:R-:W-:-:S04]  /*8d80*/  IMAD.HI.U32 R137, R6, R136, RZ ;  /* 0x0000008806897227 */ /* 0x000fc800078e00ff */
[----:B------:R-:W-:Y:S02]  /*8d90*/  IMAD.MOV R137, RZ, RZ, -R137 ;  /* 0x000000ffff897224 */ /* 0x000fe400078e0a89 */
[----:B------:R-:W-:Y:S01]  /*8da0*/  @!P5 IMAD.IADD R2, R2, 0x1, -R5 ;  /* 0x000000010202d824 */ /* 0x000fe200078e0a05 */
[----:B------:R-:W-:Y:S01]  /*8db0*/  ISETP.GE.AND P5, PT, R113, RZ, PT ;  /* 0x000000ff7100720c */ /* 0x000fe20003fa6270 */
[----:B------:R-:W-:-:S04]  /*8dc0*/  IMAD R113, R5, R137, R136 ;  /* 0x0000008905717224 */ /* 0x000fc800078e0288 */
[----:B------:R-:W-:Y:S01]  /*8dd0*/  @!P3 IMAD.IADD R3, R3, 0x1, -R5 ;  /* 0x000000010303b824 */ /* 0x000fe200078e0a05 */
[----:B------:R-:W-:Y:S02]  /*8de0*/  ISETP.GT.U32.AND P3, PT, R5, R113, PT ;  /* 0x000000710500720c */ /* 0x000fe40003f64070 */
[----:B------:R-:W-:Y:S01]  /*8df0*/  LOP3.LUT R135, R7, 0x114, RZ, 0xfc, !PT ;  /* 0x0000011407877812 */ /* 0x000fe200078efcff */
[----:B------:R2:W-:Y:S03]  /*8e00*/  STS.U8 [R93+UR11+0x8880], R99 ;  /* 0x008880635d007988 */ /* 0x0005e6000800000b */
[----:B------:R-:W-:-:S05]  /*8e10*/  IABS R136, R135 ;  /* 0x0000008700887213 */ /* 0x000fca0000000000 */
[----:B------:R-:W-:-:S04]  /*8e20*/  IMAD.HI.U32 R137, R6, R136, RZ ;  /* 0x0000008806897227 */ /* 0x000fc800078e00ff */
[----:B--2---:R-:W-:Y:S02]  /*8e30*/  IMAD.MOV.U32 R99, RZ, RZ, R2 ;  /* 0x000000ffff637224 */ /* 0x004fe400078e0002 */
[----:B------:R-:W-:Y:S02]  /*8e40*/  @!P3 IMAD.IADD R113, R113, 0x1, -R5 ;  /* 0x000000017171b824 */ /* 0x000fe400078e0a05 */
[----:B------:R-:W-:Y:S01]  /*8e50*/  @!P6 IMAD.MOV R99, RZ, RZ, -R99 ;  /* 0x000000ffff63e224 */ /* 0x000fe200078e0a63 */
[----:B------:R-:W-:Y:S01]  /*8e60*/  ISETP.GE.AND P6, PT, R135, RZ, PT ;  /* 0x000000ff8700720c */ /* 0x000fe20003fc6270 */
[----:B------:R-:W-:Y:S01]  /*8e70*/  IMAD.MOV R137, RZ, RZ, -R137 ;  /* 0x000000ffff897224 */ /* 0x000fe200078e0a89 */
[C---:B------:R-:W-:Y:S01]  /*8e80*/  ISETP.GT.U32.AND P3, PT, R5.reuse, R113, PT ;  /* 0x000000710500720c */ /* 0x040fe20003f64070 */
[----:B------:R-:W-:Y:S02]  /*8e90*/  VIADD R135, R8, 0x11c ;  /* 0x0000011c08877836 */ /* 0x000fe40000000000 */
[----:B------:R-:W-:-:S03]  /*8ea0*/  IMAD R2, R5, R137, R136 ;  /* 0x0000008905027224 */ /* 0x000fc600078e0288 */
[----:B------:R-:W-:Y:S01]  /*8eb0*/  IABS R136, R135 ;  /* 0x0000008700887213 */ /* 0x000fe20000000000 */
[----:B------:R2:W-:Y:S01]  /*8ec0*/  STS.U8 [R93+UR11+0x8c80], R91 ;  /* 0x008c805b5d007988 */ /* 0x0005e2000800000b */
[----:B------:R-:W-:Y:S01]  /*8ed0*/  LOP3.LUT R151, R51, 0x20, RZ, 0x3c, !PT ;  /* 0x0000002033977812 */ /* 0x000fe200078e3cff */
[----:B--2---:R-:W-:Y:S02]  /*8ee0*/  IMAD.MOV.U32 R91, RZ, RZ, R3 ;  /* 0x000000ffff5b7224 */ /* 0x004fe400078e0003 */
[----:B------:R-:W-:Y:S02]  /*8ef0*/  IMAD.HI.U32 R3, R6, R136, RZ ;  /* 0x0000008806037227 */ /* 0x000fe400078e00ff */
[----:B------:R-:W-:Y:S02]  /*8f00*/  STS.U8 [R151+UR11+0x8100], R112 ;  /* 0x0081007097007988 */ /* 0x000fe4000800000b */
[----:B------:R-:W-:Y:S02]  /*8f10*/  IMAD.MOV R3, RZ, RZ, -R3 ;  /* 0x000000ffff037224 */ /* 0x000fe400078e0a03 */
[----:B------:R-:W-:Y:S01]  /*8f20*/  @!P3 IMAD.IADD R113, R113, 0x1, -R5 ;  /* 0x000000017171b824 */ /* 0x000fe200078e0a05 */
[----:B------:R2:W-:Y:S01]  /*8f30*/  STS.U8 [R151+UR11+0x8500], R105 ;  /* 0x0085006997007988 */ /* 0x0005e2000800000b */
[----:B------:R-:W-:Y:S01]  /*8f40*/  @!P4 IMAD.MOV R91, RZ, RZ, -R91 ;  /* 0x000000ffff5bc224 */ /* 0x000fe200078e0a5b */
[C---:B------:R-:W-:Y:S01]  /*8f50*/  ISETP.GT.U32.AND P4, PT, R5.reuse, R2, PT ;  /* 0x000000020500720c */ /* 0x040fe20003f84070 */
[----:B------:R-:W-:-:S02]  /*8f60*/  IMAD R3, R5, R3, R136 ;  /* 0x0000000305037224 */ /* 0x000fc400078e0288 */
[----:B--2---:R-:W-:-:S04]  /*8f70*/  IMAD.MOV.U32 R105, RZ, RZ, R113 ;  /* 0x000000ffff697224 */ /* 0x004fc800078e0071 */
[----:B------:R-:W-:Y:S01]  /*8f80*/  @!P5 IMAD.MOV R105, RZ, RZ, -R105 ;  /* 0x000000ffff69d224 */ /* 0x000fe200078e0a69 */
[----:B------:R-:W-:-:S05]  /*8f90*/  ISETP.GT.U32.AND P5, PT, R5, R3, PT ;  /* 0x000000030500720c */ /* 0x000fca0003fa4070 */
[--C-:B------:R-:W-:Y:S01]  /*8fa0*/  @!P4 IMAD.IADD R2, R2, 0x1, -R5.reuse ;  /* 0x000000010202c824 */ /* 0x100fe200078e0a05 */
[----:B------:R-:W-:Y:S02]  /*8fb0*/  LOP3.LUT R112, R7, 0x124, RZ, 0xfc, !PT ;  /* 0x0000012407707812 */ /* 0x000fe400078efcff */
[----:B------:R-:W-:Y:S02]  /*8fc0*/  ISETP.GE.AND P3, PT, R135, RZ, PT ;  /* 0x000000ff8700720c */ /* 0x000fe40003f66270 */
[----:B------:R-:W-:Y:S02]  /*8fd0*/  ISETP.GT.U32.AND P4, PT, R5, R2, PT ;  /* 0x000000020500720c */ /* 0x000fe40003f84070 */
[----:B------:R-:W-:Y:S01]  /*8fe0*/  IABS R135, R112 ;  /* 0x0000007000877213 */ /* 0x000fe20000000000 */
[----:B------:R-:W-:-:S04]  /*8ff0*/  @!P5 IMAD.IADD R3, R3, 0x1, -R5 ;  /* 0x000000010303d824 */ /* 0x000fc800078e0a05 */
[----:B------:R-:W-:Y:S01]  /*9000*/  IMAD.HI.U32 R136, R6, R135, RZ ;  /* 0x0000008706887227 */ /* 0x000fe200078e00ff */
[----:B------:R-:W-:-:S03]  /*9010*/  ISETP.GT.U32.AND P5, PT, R5, R3, PT ;  /* 0x000000030500720c */ /* 0x000fc60003fa4070 */
[----:B------:R-:W-:Y:S02]  /*9020*/  IMAD.MOV R136, RZ, RZ, -R136 ;  /* 0x000000ffff887224 */ /* 0x000fe400078e0a88 */
[----:B------:R-:W-:Y:S01]  /*9030*/  @!P4 IMAD.IADD R2, R2, 0x1, -R5 ;  /* 0x000000010202c824 */ /* 0x000fe200078e0a05 */
[----:B------:R-:W-:Y:S01]  /*9040*/  ISETP.GE.AND P4, PT, R112, RZ, PT ;  /* 0x000000ff7000720c */ /* 0x000fe20003f86270 */
[----:B------:R-:W-:Y:S01]  /*9050*/  IMAD R112, R5, R136, R135 ;  /* 0x0000008805707224 */ /* 0x000fe200078e0287 */
[----:B------:R-:W-:-:S05]  /*9060*/  LOP3.LUT R113, R7, 0x12c, RZ, 0xfc, !PT ;  /* 0x0000012c07717812 */ /* 0x000fca00078efcff */
[----:B------:R-:W-:Y:S01]  /*9070*/  @!P5 IMAD.IADD R3, R3, 0x1, -R5 ;  /* 0x000000010303d824 */ /* 0x000fe200078e0a05 */
[----:B------:R-:W-:Y:S02]  /*9080*/  ISETP.GT.U32.AND P5, PT, R5, R112, PT ;  /* 0x000000700500720c */ /* 0x000fe40003fa4070 */
[----:B------:R-:W-:Y:S01]  /*9090*/  IABS R135, R113 ;  /* 0x0000007100877213 */ /* 0x000fe20000000000 */
[----:B------:R2:W-:Y:S04]  /*90a0*/  STS.U8 [R151+UR11+0x8900], R98 ;  /* 0x0089006297007988 */ /* 0x0005e8000800000b */
[----:B------:R-:W-:-:S04]  /*90b0*/  IMAD.HI.U32 R136, R6, R135, RZ ;  /* 0x0000008706887227 */ /* 0x000fc800078e00ff */
[----:B--2---:R-:W-:Y:S02]  /*90c0*/  IMAD.MOV.U32 R98, RZ, RZ, R2 ;  /* 0x000000ffff627224 */ /* 0x004fe400078e0002 */
[----:B------:R-:W-:Y:S02]  /*90d0*/  @!P5 IMAD.IADD R112, R112, 0x1, -R5 ;  /* 0x000000017070d824 */ /* 0x000fe400078e0a05 */
[----:B------:R-:W-:Y:S01]  /*90e0*/  @!P6 IMAD.MOV R98, RZ, RZ, -R98 ;  /* 0x000000ffff62e224 */ /* 0x000fe200078e0a62 */
[----:B------:R-:W-:Y:S01]  /*90f0*/  ISETP.GE.AND P6, PT, R113, RZ, PT ;  /* 0x000000ff7100720c */ /* 0x000fe20003fc6270 */
[----:B------:R-:W-:Y:S01]  /*9100*/  IMAD.MOV R136, RZ, RZ, -R136 ;  /* 0x000000ffff887224 */ /* 0x000fe200078e0a88 */
[----:B------:R-:W-:Y:S02]  /*9110*/  LOP3.LUT R113, R7, 0x134, RZ, 0xfc, !PT ;  /* 0x0000013407717812 */ /* 0x000fe400078efcff */
[C---:B------:R-:W-:Y:S01]  /*9120*/  ISETP.GT.U32.AND P5, PT, R5.reuse, R112, PT ;  /* 0x000000700500720c */ /* 0x040fe20003fa4070 */
[----:B------:R-:W-:Y:S01]  /*9130*/  IMAD R2, R5, R136, R135 ;  /* 0x0000008805027224 */ /* 0x000fe200078e0287 */
[----:B------:R-:W-:Y:S01]  /*9140*/  IABS R135, R113 ;  /* 0x0000007100877213 */ /* 0x000fe20000000000 */
[----:B------:R2:W-:Y:S01]  /*9150*/  STS.U8 [R151+UR11+0x8d00], R90 ;  /* 0x008d005a97007988 */ /* 0x0005e2000800000b */
[----:B------:R-:W-:Y:S01]  /*9160*/  LOP3.LUT R136, R51, 0x30, RZ, 0x3c, !PT ;  /* 0x0000003033887812 */ /* 0x000fe200078e3cff */
[----:B--2---:R-:W-:-:S02]  /*9170*/  IMAD.MOV.U32 R90, RZ, RZ, R3 ;  /* 0x000000ffff5a7224 */ /* 0x004fc400078e0003 */
        /* <DEDUP_REMOVED lines=11> */
[--C-:B------:R-:W-:Y:S02]  /*9230*/  @!P3 IMAD.IADD R2, R2, 0x1, -R5.reuse ;  /* 0x000000010202b824 */ /* 0x100fe400078e0a05 */
[----:B------:R-:W-:Y:S01]  /*9240*/  VIADD R111, R8, 0x13c ;  /* 0x0000013c086f7836 */ /* 0x000fe20000000000 */
        /* <DEDUP_REMOVED lines=50> */
[----:B------:R-:W-:Y:S02]  /*9570*/  IMAD R110, R5, R113, R112 ;  /* 0x00000071056e7224 */ /* 0x000fe400078e0270 */
[----:B------:R-:W-:-:S04]  /*9580*/  VIADD R111, R8, 0x15c ;  /* 0x0000015c086f7836 */ /* 0x000fc80000000000 */
        /* <DEDUP_REMOVED lines=14> */
[----:B------:R2:W-:Y:S02]  /*9670*/  STS.U8 [R135+UR11+0x8e00], R88 ;  /* 0x008e005887007988 */ /* 0x0005e4000800000b */
[----:B--2---:R-:W-:Y:S01]  /*9680*/  IMAD.MOV.U32 R88, RZ, RZ, R3 ;  /* 0x000000ffff587224 */ /* 0x004fe200078e0003 */
[----:B------:R-:W-:Y:S01]  /*9690*/  LOP3.LUT R135, R51, 0x50, RZ, 0x3c, !PT ;  /* 0x0000005033877812 */ /* 0x000fe200078e3cff */
[----:B------:R-:W-:-:S04]  /*96a0*/  IMAD.HI.U32 R3, R6, R112, RZ ;  /* 0x0000007006037227 */ /* 0x000fc800078e00ff */
[----:B------:R-:W-:Y:S02]  /*96b0*/  IMAD.MOV R3, RZ, RZ, -R3 ;  /* 0x000000ffff037224 */ /* 0x000fe400078e0a03 */
[----:B------:R-:W-:Y:S01]  /*96c0*/  @!P3 IMAD.IADD R110, R110, 0x1, -R5 ;  /* 0x000000016e6eb824 */ /* 0x000fe200078e0a05 */
[----:B------:R-:W-:Y:S01]  /*96d0*/  STS.U8 [R135+UR11+0x8280], R109 ;  /* 0x0082806d87007988 */ /* 0x000fe2000800000b */
[----:B------:R-:W-:Y:S01]  /*96e0*/  @!P4 IMAD.MOV R88, RZ, RZ, -R88 ;  /* 0x000000ffff58c224 */ /* 0x000fe200078e0a58 */
[C---:B------:R-:W-:Y:S01]  /*96f0*/  ISETP.GT.U32.AND P4, PT, R5.reuse, R2, PT ;  /* 0x000000020500720c */ /* 0x040fe20003f84070 */
[----:B------:R-:W-:Y:S01]  /*9700*/  IMAD R3, R5, R3, R112 ;  /* 0x0000000305037224 */ /* 0x000fe200078e0270 */
[----:B---3--:R2:W-:Y:S02]  /*9710*/  STS.U8 [R135+UR11+0x8680], R102 ;  /* 0x0086806687007988 */ /* 0x0085e4000800000b */
[----:B--2---:R-:W-:-:S04]  /*9720*/  IMAD.MOV.U32 R102, RZ, RZ, R110 ;  /* 0x000000ffff667224 */ /* 0x004fc800078e006e */
[----:B------:R-:W-:Y:S01]  /*9730*/  @!P5 IMAD.MOV R102, RZ, RZ, -R102 ;  /* 0x000000ffff66d224 */ /* 0x000fe200078e0a66 */
[----:B------:R-:W-:-:S04]  /*9740*/  ISETP.GT.U32.AND P5, PT, R5, R3, PT ;  /* 0x000000030500720c */ /* 0x000fc80003fa4070 */
[--C-:B------:R-:W-:Y:S01]  /*9750*/  @!P4 IMAD.IADD R2, R2, 0x1, -R5.reuse ;  /* 0x000000010202c824 */ /* 0x100fe200078e0a05 */
[----:B------:R-:W-:Y:S02]  /*9760*/  LOP3.LUT R109, R7, 0x16c, RZ, 0xfc, !PT ;  /* 0x0000016c076d7812 */ /* 0x000fe400078efcff */
[----:B------:R-:W-:Y:S02]  /*9770*/  ISETP.GE.AND P3, PT, R111, RZ, PT ;  /* 0x000000ff6f00720c */ /* 0x000fe40003f66270 */
[----:B------:R-:W-:Y:S02]  /*9780*/  ISETP.GT.U32.AND P4, PT, R5, R2, PT ;  /* 0x000000020500720c */ /* 0x000fe40003f84070 */
[----:B------:R-:W-:Y:S02]  /*9790*/  IABS R111, R109 ;  /* 0x0000006d006f7213 */ /* 0x000fe40000000000 */
[----:B------:R-:W-:-:S03]  /*97a0*/  @!P5 IMAD.IADD R3, R3, 0x1, -R5 ;  /* 0x000000010303d824 */ /* 0x000fc600078e0a05 */
[----:B------:R-:W-:Y:S02]  /*97b0*/  IMAD.HI.U32 R112, R6, R111, RZ ;  /* 0x0000006f06707227 */ /* 0x000fe400078e00ff */
[----:B------:R-:W-:Y:S02]  /*97c0*/  ISETP.GT.U32.AND P5, PT, R5, R3, PT ;  /* 0x000000030500720c */ /* 0x000fe40003fa4070 */
[----:B------:R-:W-:Y:S02]  /*97d0*/  IMAD.MOV R112, RZ, RZ, -R112 ;  /* 0x000000ffff707224 */ /* 0x000fe400078e0a70 */
[----:B------:R-:W-:Y:S01]  /*97e0*/  @!P4 IMAD.IADD R2, R2, 0x1, -R5 ;  /* 0x000000010202c824 */ /* 0x000fe200078e0a05 */
[----:B------:R-:W-:Y:S01]  /*97f0*/  ISETP.GE.AND P4, PT, R109, RZ, PT ;  /* 0x000000ff6d00720c */ /* 0x000fe20003f86270 */
[----:B------:R-:W-:Y:S01]  /*9800*/  IMAD R109, R5, R112, R111 ;  /* 0x00000070056d7224 */ /* 0x000fe200078e026f */
[----:B------:R-:W-:-:S06]  /*9810*/  LOP3.LUT R110, R7, 0x174, RZ, 0xfc, !PT ;  /* 0x00000174076e7812 */ /* 0x000fcc00078efcff */
[----:B------:R-:W-:Y:S01]  /*9820*/  @!P5 IMAD.IADD R3, R3, 0x1, -R5 ;  /* 0x000000010303d824 */ /* 0x000fe200078e0a05 */
[----:B------:R-:W-:Y:S02]  /*9830*/  ISETP.GT.U32.AND P5, PT, R5, R109, PT ;  /* 0x0000006d0500720c */ /* 0x000fe40003fa4070 */
[----:B------:R-:W-:Y:S01]  /*9840*/  IABS R111, R110 ;  /* 0x0000006e006f7213 */ /* 0x000fe20000000000 */
[----:B----4-:R2:W-:Y:S04]  /*9850*/  STS.U8 [R135+UR11+0x8a80], R95 ;  /* 0x008a805f87007988 */ /* 0x0105e8000800000b */
        /* <DEDUP_REMOVED lines=20> */
[----:B-----5:R2:W-:Y:S02]  /*99a0*/  STS.U8 [R135+UR11+0x8700], R101 ;  /* 0x0087006587007988 */ /* 0x0205e4000800000b */
        /* <DEDUP_REMOVED lines=10> */
[C---:B------:R-:W-:Y:S02]  /*9a50*/  ISETP.GT.U32.AND P4, PT, R5.reuse, R3, PT ;  /* 0x000000030500720c */ /* 0x040fe40003f84070 */
        /* <DEDUP_REMOVED lines=8> */
[----:B------:R2:W-:Y:S04]  /*9ae0*/  STS.U8 [R135+UR11+0x8b00], R94 ;  /* 0x008b005e87007988 */ /* 0x0005e8000800000b */
[----:B------:R-:W-:Y:S01]  /*9af0*/  IMAD.HI.U32 R111, R6, R110, RZ ;  /* 0x0000006e066f7227 */ /* 0x000fe200078e00ff */
[----:B------:R3:W-:Y:S03]  /*9b00*/  STS.U8 [R135+UR11+0x8f00], R86 ;  /* 0x008f005687007988 */ /* 0x0007e6000800000b */
[----:B------:R-:W-:-:S02]  /*9b10*/  IMAD.MOV R111, RZ, RZ, -R111 ;  /* 0x000000ffff6f7224 */ /* 0x000fc400078e0a6f */
[----:B--2---:R-:W-:Y:S02]  /*9b20*/  IMAD.MOV.U32 R94, RZ, RZ, R2 ;  /* 0x000000ffff5e7224 */ /* 0x004fe400078e0002 */
[----:B------:R-:W-:Y:S02]  /*9b30*/  @!P4 IMAD.IADD R108, R108, 0x1, -R5 ;  /* 0x000000016c6cc824 */ /* 0x000fe400078e0a05 */
[----:B------:R-:W-:Y:S01]  /*9b40*/  @!P6 IMAD.MOV R94, RZ, RZ, -R94 ;  /* 0x000000ffff5ee224 */ /* 0x000fe200078e0a5e */
[----:B------:R-:W-:Y:S01]  /*9b50*/  ISETP.GE.AND P6, PT, R109, RZ, PT ;  /* 0x000000ff6d00720c */ /* 0x000fe20003fc6270 */
[----:B------:R-:W-:Y:S01]  /*9b60*/  IMAD R2, R5, R111, R110 ;  /* 0x0000006f05027224 */ /* 0x000fe200078e026e */
[----:B------:R-:W-:Y:S01]  /*9b70*/  LOP3.LUT R109, R7, 0x194, RZ, 0xfc, !PT ;  /* 0x00000194076d7812 */ /* 0x000fe200078efcff */
[----:B---3--:R-:W-:Y:S01]  /*9b80*/  IMAD.MOV.U32 R86, RZ, RZ, R3 ;  /* 0x000000ffff567224 */ /* 0x008fe200078e0003 */
[----:B------:R-:W-:Y:S02]  /*9b90*/  ISETP.GT.U32.AND P4, PT, R5, R108, PT ;  /* 0x0000006c0500720c */ /* 0x000fe40003f84070 */
[----:B------:R-:W-:Y:S01]  /*9ba0*/  LOP3.LUT R111, R51, 0x70, RZ, 0x3c, !PT ;  /* 0x00000070336f7812 */ /* 0x000fe200078e3cff */
[----:B------:R-:W-:Y:S01]  /*9bb0*/  @!P5 IMAD.MOV R86, RZ, RZ, -R86 ;  /* 0x000000ffff56d224 */ /* 0x000fe200078e0a56 */
[----:B------:R-:W-:-:S02]  /*9bc0*/  IABS R110, R109 ;  /* 0x0000006d006e7213 */ /* 0x000fc40000000000 */
[----:B------:R-:W-:Y:S01]  /*9bd0*/  ISETP.GT.U32.AND P5, PT, R5, R2, PT ;  /* 0x000000020500720c */ /* 0x000fe20003fa4070 */
[----:B------:R2:W-:Y:S06]  /*9be0*/  STS.U8 [R111+UR11+0x8380], R107 ;  /* 0x0083806b6f007988 */ /* 0x0005ec000800000b */
[----:B------:R-:W-:Y:S02]  /*9bf0*/  @!P4 IMAD.IADD R108, R108, 0x1, -R5 ;  /* 0x000000016c6cc824 */ /* 0x000fe400078e0a05 */
[----:B--2---:R-:W-:Y:S01]  /*9c00*/  IMAD.HI.U32 R107, R6, R110, RZ ;  /* 0x0000006e066b7227 */ /* 0x004fe200078e00ff */
[----:B------:R2:W-:Y:S03]  /*9c10*/  STS.U8 [R111+UR11+0x8780], R100 ;  /* 0x008780646f007988 */ /* 0x0005e6000800000b */
[----:B------:R-:W-:-:S02]  /*9c20*/  IMAD.MOV R107, RZ, RZ, -R107 ;  /* 0x000000ffff6b7224 */ /* 0x000fc400078e0a6b */
[----:B------:R-:W-:Y:S02]  /*9c30*/  @!P5 IMAD.IADD R2, R2, 0x1, -R5 ;  /* 0x000000010202d824 */ /* 0x000fe400078e0a05 */
[C---:B------:R-:W-:Y:S02]  /*9c40*/  IMAD R3, R5.reuse, R107, R110 ;  /* 0x0000006b05037224 */ /* 0x040fe400078e026e */
[----:B--2---:R-:W-:Y:S01]  /*9c50*/  IMAD.MOV.U32 R100, RZ, RZ, R108 ;  /* 0x000000ffff647224 */ /* 0x004fe200078e006c */
[C---:B------:R-:W-:Y:S01]  /*9c60*/  ISETP.GT.U32.AND P5, PT, R5.reuse, R2, PT ;  /* 0x000000020500720c */ /* 0x040fe20003fa4070 */
[----:B------:R-:W-:Y:S02]  /*9c70*/  VIADD R107, R8, 0x19c ;  /* 0x0000019c086b7836 */ /* 0x000fe40000000000 */
[----:B------:R-:W-:Y:S01]  /*9c80*/  @!P3 IMAD.MOV R100, RZ, RZ, -R100 ;  /* 0x000000ffff64b224 */ /* 0x000fe200078e0a64 */
[----:B------:R-:W-:Y:S02]  /*9c90*/  ISETP.GT.U32.AND P3, PT, R5, R3, PT ;  /* 0x000000030500720c */ /* 0x000fe40003f64070 */
[----:B------:R-:W-:-:S02]  /*9ca0*/  ISETP.GE.AND P4, PT, R109, RZ, PT ;  /* 0x000000ff6d00720c */ /* 0x000fc40003f86270 */
[----:B------:R-:W-:-:S05]  /*9cb0*/  IABS R109, R107 ;  /* 0x0000006b006d7213 */ /* 0x000fca0000000000 */
[----:B------:R-:W-:-:S04]  /*9cc0*/  IMAD.HI.U32 R110, R6, R109, RZ ;  /* 0x0000006d066e7227 */ /* 0x000fc800078e00ff */
[--C-:B------:R-:W-:Y:S02]  /*9cd0*/  @!P3 IMAD.IADD R3, R3, 0x1, -R5.reuse ;  /* 0x000000010303b824 */ /* 0x100fe400078e0a05 */
[----:B------:R-:W-:Y:S02]  /*9ce0*/  IMAD.MOV R110, RZ, RZ, -R110 ;  /* 0x000000ffff6e7224 */ /* 0x000fe400078e0a6e */
[----:B------:R-:W-:Y:S01]  /*9cf0*/  @!P5 IMAD.IADD R2, R2, 0x1, -R5 ;  /* 0x000000010202d824 */ /* 0x000fe200078e0a05 */
[----:B------:R-:W-:Y:S01]  /*9d00*/  ISETP.GE.AND P5, PT, R107, RZ, PT ;  /* 0x000000ff6b00720c */ /* 0x000fe20003fa6270 */
[----:B------:R2:W-:Y:S01]  /*9d10*/  STS.U8 [R111+UR11+0x8b80], R92 ;  /* 0x008b805c6f007988 */ /* 0x0005e2000800000b */
[----:B------:R-:W-:Y:S01]  /*9d20*/  IMAD R107, R5, R110, R109 ;  /* 0x0000006e056b7224 */ /* 0x000fe200078e026d */
[----:B------:R-:W-:Y:S02]  /*9d30*/  LOP3.LUT R108, R7, 0x1a4, RZ, 0xfc, !PT ;  /* 0x000001a4076c7812 */ /* 0x000fe400078efcff */
[----:B------:R-:W-:-:S02]  /*9d40*/  ISETP.GT.U32.AND P3, PT, R5, R3, PT ;  /* 0x000000030500720c */ /* 0x000fc40003f64070 */
[----:B------:R-:W-:Y:S01]  /*9d50*/  IABS R109, R108 ;  /* 0x0000006c006d7213 */ /* 0x000fe20000000000 */
[----:B--2---:R-:W-:-:S04]  /*9d60*/  IMAD.MOV.U32 R92, RZ, RZ, R2 ;  /* 0x000000ffff5c7224 */ /* 0x004fc800078e0002 */
[----:B------:R-:W-:Y:S01]  /*9d70*/  @!P6 IMAD.MOV R92, RZ, RZ, -R92 ;  /* 0x000000ffff5ce224 */ /* 0x000fe200078e0a5c */
[----:B------:R-:W-:Y:S01]  /*9d80*/  ISETP.GT.U32.AND P6, PT, R5, R107, PT ;  /* 0x0000006b0500720c */ /* 0x000fe20003fc4070 */
[----:B------:R-:W-:Y:S01]  /*9d90*/  IMAD.HI.U32 R110, R6, R109, RZ ;  /* 0x0000006d066e7227 */ /* 0x000fe200078e00ff */
[----:B------:R2:W-:Y:S03]  /*9da0*/  STS.U8 [R111+UR11+0x8f80], R85 ;  /* 0x008f80556f007988 */ /* 0x0005e6000800000b */
[----:B------:R-:W-:Y:S02]  /*9db0*/  IMAD.MOV R110, RZ, RZ, -R110 ;  /* 0x000000ffff6e7224 */ /* 0x000fe400078e0a6e */
[----:B------:R-:W-:Y:S01]  /*9dc0*/  @!P3 IMAD.IADD R3, R3, 0x1, -R5 ;  /* 0x000000010303b824 */ /* 0x000fe200078e0a05 */
[----:B------:R-:W-:Y:S01]  /*9dd0*/  ISETP.GE.AND P3, PT, R108, RZ, PT ;  /* 0x000000ff6c00720c */ /* 0x000fe20003f66270 */
[----:B------:R-:W-:-:S02]  /*9de0*/  IMAD R108, R5, R110, R109 ;  /* 0x0000006e056c7224 */ /* 0x000fc400078e026d */
[----:B--2---:R-:W-:Y:S02]  /*9df0*/  IMAD.MOV.U32 R85, RZ, RZ, R3 ;  /* 0x000000ffff557224 */ /* 0x004fe400078e0003 */
[----:B------:R-:W-:Y:S02]  /*9e00*/  @!P6 IMAD.IADD R107, R107, 0x1, -R5 ;  /* 0x000000016b6be824 */ /* 0x000fe400078e0a05 */
[----:B------:R-:W-:Y:S01]  /*9e10*/  @!P4 IMAD.MOV R85, RZ, RZ, -R85 ;  /* 0x000000ffff55c224 */ /* 0x000fe200078e0a55 */
[----:B------:R-:W-:Y:S02]  /*9e20*/  ISETP.GT.U32.AND P4, PT, R5, R108, PT ;  /* 0x0000006c0500720c */ /* 0x000fe40003f84070 */
[----:B------:R-:W-:Y:S02]  /*9e30*/  LOP3.LUT R2, R7, 0x1ac, RZ, 0xfc, !PT ;  /* 0x000001ac07027812 */ /* 0x000fe400078efcff */
[----:B------:R-:W-:Y:S02]  /*9e40*/  ISETP.GT.U32.AND P6, PT, R5, R107, PT ;  /* 0x0000006b0500720c */ /* 0x000fe40003fc4070 */
[----:B------:R-:W-:-:S05]  /*9e50*/  IABS R109, R2 ;  /* 0x00000002006d7213 */ /* 0x000fca0000000000 */
[----:B------:R-:W-:-:S04]  /*9e60*/  IMAD.HI.U32 R110, R6, R109, RZ ;  /* 0x0000006d066e7227 */ /* 0x000fc800078e00ff */
[--C-:B------:R-:W-:Y:S02]  /*9e70*/  @!P4 IMAD.IADD R108, R108, 0x1, -R5.reuse ;  /* 0x000000016c6cc824 */ /* 0x100fe400078e0a05 */
[----:B------:R-:W-:Y:S02]  /*9e80*/  IMAD.MOV R110, RZ, RZ, -R110 ;  /* 0x000000ffff6e7224 */ /* 0x000fe400078e0a6e */
[----:B------:R-:W-:Y:S01]  /*9e90*/  @!P6 IMAD.IADD R107, R107, 0x1, -R5 ;  /* 0x000000016b6be824 */ /* 0x000fe200078e0a05 */
[----:B------:R-:W-:Y:S02]  /*9ea0*/  ISETP.GE.AND P6, PT, R2, RZ, PT ;  /* 0x000000ff0200720c */ /* 0x000fe40003fc6270 */
[----:B------:R-:W-:Y:S01]  /*9eb0*/  LOP3.LUT R2, R7, 0x1b4, RZ, 0xfc, !PT ;  /* 0x000001b407027812 */ /* 0x000fe200078efcff */
[C---:B------:R-:W-:Y:S01]  /*9ec0*/  IMAD R109, R5.reuse, R110, R109 ;  /* 0x0000006e056d7224 */ /* 0x040fe200078e026d */
[C---:B------:R-:W-:Y:S02]  /*9ed0*/  ISETP.GT.U32.AND P4, PT, R5.reuse, R108, PT ;  /* 0x0000006c0500720c */ /* 0x040fe40003f84070 */
[----:B------:R-:W-:Y:S01]  /*9ee0*/  IABS R3, R2 ;  /* 0x0000000200037213 */ /* 0x000fe20000000000 */
[----:B------:R-:W-:Y:S01]  /*9ef0*/  @!P5 IMAD.MOV R107, RZ, RZ, -R107 ;  /* 0x000000ffff6bd224 */ /* 0x000fe200078e0a6b */
[----:B------:R-:W-:Y:S01]  /*9f00*/  ISETP.GT.U32.AND P5, PT, R5, R109, PT ;  /* 0x0000006d0500720c */ /* 0x000fe20003fa4070 */
[----:B------:R2:W-:Y:S02]  /*9f10*/  STS.U8 [R51+UR11], R80 ;  /* 0x0000005033007988 */ /* 0x0005e4000800000b */
[----:B--2---:R-:W-:-:S04]  /*9f20*/  IMAD.HI.U32 R80, R6, R3, RZ ;  /* 0x0000000306507227 */ /* 0x004fc800078e00ff */
[----:B------:R-:W-:Y:S02]  /*9f30*/  IMAD.MOV R80, RZ, RZ, -R80 ;  /* 0x000000ffff507224 */ /* 0x000fe400078e0a50 */
[----:B------:R-:W-:Y:S01]  /*9f40*/  @!P4 IMAD.IADD R108, R108, 0x1, -R5 ;  /* 0x000000016c6cc824 */ /* 0x000fe200078e0a05 */
[----:B------:R-:W-:Y:S01]  /*9f50*/  ISETP.GE.AND P4, PT, R2, RZ, PT ;  /* 0x000000ff0200720c */ /* 0x000fe20003f86270 */
[----:B------:R-:W-:Y:S02]  /*9f60*/  IMAD R2, R5, R80, R3 ;  /* 0x0000005005027224 */ /* 0x000fe400078e0203 */
[----:B------:R-:W-:Y:S02]  /*9f70*/  @!P5 IMAD.IADD R109, R109, 0x1, -R5 ;  /* 0x000000016d6dd824 */ /* 0x000fe400078e0a05 */
[----:B------:R-:W-:Y:S01]  /*9f80*/  @!P3 IMAD.MOV R108, RZ, RZ, -R108 ;  /* 0x000000ffff6cb224 */ /* 0x000fe200078e0a6c */
[C---:B------:R-:W-:Y:S01]  /*9f90*/  ISETP.GT.U32.AND P3, PT, R5.reuse, R2, PT ;  /* 0x000000020500720c */ /* 0x040fe20003f64070 */
[----:B------:R-:W-:Y:S01]  /*9fa0*/  VIADD R3, R8, 0x1bc ;  /* 0x000001bc08037836 */ /* 0x000fe20000000000 */
[----:B------:R-:W-:Y:S01]  /*9fb0*/  ISETP.GT.U32.AND P5, PT, R5, R109, PT ;  /* 0x0000006d0500720c */ /* 0x000fe20003fa4070 */
[----:B------:R2:W-:Y:S03]  /*9fc0*/  STS.U8 [R51+UR11+0x100], R20 ;  /* 0x0001001433007988 */ /* 0x0005e6000800000b */
[----:B--2---:R-:W-:-:S07]  /*9fd0*/  IABS R20, R3 ;  /* 0x0000000300147213 */ /* 0x004fce0000000000 */
[----:B------:R-:W-:Y:S02]  /*9fe0*/  @!P3 IMAD.IADD R2, R2, 0x1, -R5 ;  /* 0x000000010202b824 */ /* 0x000fe400078e0a05 */
[----:B------:R-:W-:-:S03]  /*9ff0*/  IMAD.HI.U32 R80, R6, R20, RZ ;  /* 0x0000001406507227 */ /* 0x000fc600078e00ff */
[----:B------:R-:W-:Y:S01]  /*a000*/  ISETP.GT.U32.AND P3, PT, R5, R2, PT ;  /* 0x000000020500720c */ /* 0x000fe20003f64070 */
[----:B------:R-:W-:Y:S01]  /*a010*/  @!P5 IMAD.IADD R109, R109, 0x1, -R5 ;  /* 0x000000016d6dd824 */ /* 0x000fe200078e0a05 */
[----:B------:R-:W-:Y:S01]  /*a020*/  ISETP.GE.AND P5, PT, R3, RZ, PT ;  /* 0x000000ff0300720c */ /* 0x000fe20003fa6270 */
[----:B------:R-:W-:Y:S01]  /*a030*/  IMAD.MOV R80, RZ, RZ, -R80 ;  /* 0x000000ffff507224 */ /* 0x000fe200078e0a50 */
[----:B------:R-:W-:-:S03]  /*a040*/  LOP3.LUT R3, R7, 0x1c4, RZ, 0xfc, !PT ;  /* 0x000001c407037812 */ /* 0x000fc600078efcff */
[C---:B------:R-:W-:Y:S01]  /*a050*/  IMAD R20, R5.reuse, R80, R20 ;  /* 0x0000005005147224 */ /* 0x040fe200078e0214 */
[----:B------:R-:W-:Y:S01]  /*a060*/  IABS R80, R3 ;  /* 0x0000000300507213 */ /* 0x000fe20000000000 */
[----:B------:R2:W-:Y:S04]  /*a070*/  STS.U8 [R51+UR11+0x200], R19 ;  /* 0x0002001333007988 */ /* 0x0005e8000800000b */
[----:B------:R-:W-:Y:S02]  /*a080*/  @!P3 IMAD.IADD R2, R2, 0x1, -R5 ;  /* 0x000000010202b824 */ /* 0x000fe400078e0a05 */
[----:B------:R-:W-:Y:S02]  /*a090*/  @!P6 IMAD.MOV R109, RZ, RZ, -R109 ;  /* 0x000000ffff6de224 */ /* 0x000fe400078e0a6d */
[----:B--2---:R-:W-:Y:S01]  /*a0a0*/  IMAD.HI.U32 R19, R6, R80, RZ ;  /* 0x0000005006137227 */ /* 0x004fe200078e00ff */
[----:B------:R-:W-:-:S03]  /*a0b0*/  ISETP.GT.U32.AND P6, PT, R5, R20, PT ;  /* 0x000000140500720c */ /* 0x000fc60003fc4070 */
[----:B------:R-:W-:Y:S01]  /*a0c0*/  IMAD.MOV R19, RZ, RZ, -R19 ;  /* 0x000000ffff137224 */ /* 0x000fe200078e0a13 */
[----:B------:R2:W-:Y:S03]  /*a0d0*/  STS.U8 [R51+UR11+0x300], R18 ;  /* 0x0003001233007988 */ /* 0x0005e6000800000b */
[----:B------:R-:W-:Y:S02]  /*a0e0*/  IMAD R19, R5, R19, R80 ;  /* 0x0000001305137224 */ /* 0x000fe400078e0250 */
[----:B--2---:R-:W-:-:S04]  /*a0f0*/  IMAD.MOV.U32 R18, RZ, RZ, R2 ;  /* 0x000000ffff127224 */ /* 0x004fc800078e0002 */
[----:B------:R-:W-:Y:S01]  /*a100*/  @!P4 IMAD.MOV R18, RZ, RZ, -R18 ;  /* 0x000000ffff12c224 */ /* 0x000fe200078e0a12 */
[----:B------:R-:W-:Y:S01]  /*a110*/  ISETP.GT.U32.AND P4, PT, R5, R19, PT ;  /* 0x000000130500720c */ /* 0x000fe20003f84070 */
[----:B------:R-:W-:Y:S01]  /*a120*/  @!P6 IMAD.IADD R20, R20, 0x1, -R5 ;  /* 0x000000011414e824 */ /* 0x000fe200078e0a05 */
[----:B------:R-:W-:Y:S02]  /*a130*/  ISETP.GE.AND P3, PT, R3, RZ, PT ;  /* 0x000000ff0300720c */ /* 0x000fe40003f66270 */
[----:B------:R-:W-:Y:S02]  /*a140*/  LOP3.LUT R3, R7, 0x1cc, RZ, 0xfc, !PT ;  /* 0x000001cc07037812 */ /* 0x000fe400078efcff */
[----:B------:R-:W-:Y:S02]  /*a150*/  ISETP.GT.U32.AND P6, PT, R5, R20, PT ;  /* 0x000000140500720c */ /* 0x000fe40003fc4070 */
[----:B------:R-:W-:-:S05]  /*a160*/  IABS R80, R3 ;  /* 0x0000000300507213 */ /* 0x000fca0000000000 */
[----:B------:R-:W-:Y:S02]  /*a170*/  @!P4 IMAD.IADD R19, R19, 0x1, -R5 ;  /* 0x000000011313c824 */ /* 0x000fe400078e0a05 */
[----:B------:R-:W-:-:S03]  /*a180*/  IMAD.HI.U32 R2, R6, R80, RZ ;  /* 0x0000005006027227 */ /* 0x000fc600078e00ff */
[----:B------:R-:W-:Y:S01]  /*a190*/  ISETP.GT.U32.AND P4, PT, R5, R19, PT ;  /* 0x000000130500720c */ /* 0x000fe20003f84070 */
[----:B------:R-:W-:Y:S02]  /*a1a0*/  IMAD.MOV R2, RZ, RZ, -R2 ;  /* 0x000000ffff027224 */ /* 0x000fe400078e0a02 */
[----:B------:R-:W-:Y:S01]  /*a1b0*/  @!P6 IMAD.IADD R20, R20, 0x1, -R5 ;  /* 0x000000011414e824 */ /* 0x000fe200078e0a05 */
[----:B------:R-:W-:Y:S01]  /*a1c0*/  ISETP.GE.AND P6, PT, R3, RZ, PT ;  /* 0x000000ff0300720c */ /* 0x000fe20003fc6270 */
[----:B------:R-:W-:-:S08]  /*a1d0*/  IMAD R3, R5, R2, R80 ;  /* 0x0000000205037224 */ /* 0x000fd000078e0250 */
[----:B------:R-:W-:Y:S01]  /*a1e0*/  @!P4 IMAD.IADD R19, R19, 0x1, -R5 ;  /* 0x000000011313c824 */ /* 0x000fe200078e0a05 */
[----:B------:R-:W-:Y:S01]  /*a1f0*/  ISETP.GT.U32.AND P4, PT, R5, R3, PT ;  /* 0x000000030500720c */ /* 0x000fe20003f84070 */
[----:B------:R-:W-:Y:S01]  /*a200*/  VIADD R110, R8, 0x1dc ;  /* 0x000001dc086e7836 */ /* 0x000fe20000000000 */
[----:B------:R-:W-:-:S11]  /*a210*/  LOP3.LUT R80, R7, 0x1d4, RZ, 0xfc, !PT ;  /* 0x000001d407507812 */ /* 0x000fd600078efcff */
[----:B------:R-:W-:Y:S01]  /*a220*/  @!P4 IMAD.IADD R3, R3, 0x1, -R5 ;  /* 0x000000010303c824 */ /* 0x000fe200078e0a05 */
[----:B------:R-:W-:-:S04]  /*a230*/  IABS R111, R110 ;  /* 0x0000006e006f7213 */ /* 0x000fc80000000000 */
[----:B------:R-:W-:Y:S01]  /*a240*/  ISETP.GT.U32.AND P4, PT, R5, R3, PT ;  /* 0x000000030500720c */ /* 0x000fe20003f84070 */
[----:B------:R-:W-:Y:S01]  /*a250*/  IMAD.MOV.U32 R8, RZ, RZ, R19 ;  /* 0x000000ffff087224 */ /* 0x000fe200078e0013 */
[----:B------:R-:W-:Y:S01]  /*a260*/  IABS R2, R80 ;  /* 0x0000005000027213 */ /* 0x000fe20000000000 */
[----:B------:R-:W-:Y:S01]  /*a270*/  IMAD.HI.U32 R19, R6, R111, RZ ;  /* 0x0000006f06137227 */ /* 0x000fe200078e00ff */
[----:B------:R2:W-:Y:S03]  /*a280*/  STS.U8 [R51+UR11+0x400], R17 ;  /* 0x0004001133007988 */ /* 0x0005e6000800000b */
[----:B------:R-:W-:Y:S01]  /*a290*/  IMAD.MOV R19, RZ, RZ, -R19 ;  /* 0x000000ffff137224 */ /* 0x000fe200078e0a13 */
[----:B------:R3:W-:Y:S05]  /*a2a0*/  STS.U8 [R51+UR11+0x500], R15 ;  /* 0x0005000f33007988 */ /* 0x0007ea000800000b */
[----:B------:R-:W-:-:S02]  /*a2b0*/  @!P4 IMAD.IADD R3, R3, 0x1, -R5 ;  /* 0x000000010303c824 */ /* 0x000fc400078e0a05 */
[----:B--2---:R-:W-:Y:S01]  /*a2c0*/  IMAD.HI.U32 R17, R6, R2, RZ ;  /* 0x0000000206117227 */ /* 0x004fe200078e00ff */
[----:B------:R-:W-:-:S03]  /*a2d0*/  ISETP.GE.AND P4, PT, R110, RZ, PT ;  /* 0x000000ff6e00720c */ /* 0x000fc60003f86270 */
[C---:B------:R-:W-:Y:S02]  /*a2e0*/  IMAD R110, R5.reuse, R19, R111 ;  /* 0x00000013056e7224 */ /* 0x040fe400078e026f */
[----:B---3--:R-:W-:Y:S02]  /*a2f0*/  IMAD.MOV.U32 R15, RZ, RZ, R3 ;  /* 0x000000ffff0f7224 */ /* 0x008fe400078e0003 */
[----:B------:R-:W-:Y:S02]  /*a300*/  IMAD.MOV R17, RZ, RZ, -R17 ;  /* 0x000000ffff117224 */ /* 0x000fe400078e0a11 */
[----:B------:R-:W-:Y:S01]  /*a310*/  @!P6 IMAD.MOV R15, RZ, RZ, -R15 ;  /* 0x000000ffff0fe224 */ /* 0x000fe200078e0a0f */
[C---:B------:R-:W-:Y:S01]  /*a320*/  ISETP.GT.U32.AND P6, PT, R5.reuse, R110, PT ;  /* 0x0000006e0500720c */ /* 0x040fe20003fc4070 */
[----:B------:R-:W-:Y:S02]  /*a330*/  IMAD R2, R5, R17, R2 ;  /* 0x0000001105027224 */ /* 0x000fe400078e0202 */
[----:B------:R-:W-:-:S03]  /*a340*/  @!P3 IMAD.MOV R8, RZ, RZ, -R8 ;  /* 0x000000ffff08b224 */ /* 0x000fc600078e0a08 */
[----:B------:R-:W-:Y:S02]  /*a350*/  ISETP.GT.U32.AND P3, PT, R5, R2, PT ;  /* 0x000000020500720c */ /* 0x000fe40003f64070 */
[----:B------:R-:W-:Y:S01]  /*a360*/  LOP3.LUT R19, R7, 0x1e4, RZ, 0xfc, !PT ;  /* 0x000001e407137812 */ /* 0x000fe200078efcff */
[----:B------:R-:W-:-:S03]  /*a370*/  IMAD.MOV.U32 R17, RZ, RZ, R20 ;  /* 0x000000ffff117224 */ /* 0x000fc600078e0014 */
[----:B------:R-:W-:Y:S01]  /*a380*/  IABS R20, R19 ;  /* 0x0000001300147213 */ /* 0x000fe20000000000 */
[----:B------:R-:W-:-:S04]  /*a390*/  @!P6 IMAD.IADD R110, R110, 0x1, -R5 ;  /* 0x000000016e6ee824 */ /* 0x000fc800078e0a05 */
[----:B------:R-:W-:Y:S01]  /*a3a0*/  IMAD.HI.U32 R3, R6, R20, RZ ;  /* 0x0000001406037227 */ /* 0x000fe200078e00ff */
[----:B------:R-:W-:-:S03]  /*a3b0*/  ISETP.GT.U32.AND P6, PT, R5, R110, PT ;  /* 0x0000006e0500720c */ /* 0x000fc60003fc4070 */
[----:B------:R-:W-:Y:S02]  /*a3c0*/  @!P3 IMAD.IADD R2, R2, 0x1, -R5 ;  /* 0x000000010202b824 */ /* 0x000fe400078e0a05 */
[----:B------:R-:W-:-:S03]  /*a3d0*/  IMAD.MOV R3, RZ, RZ, -R3 ;  /* 0x000000ffff037224 */ /* 0x000fc600078e0a03 */
[C---:B------:R-:W-:Y:S01]  /*a3e0*/  ISETP.GT.U32.AND P3, PT, R5.reuse, R2, PT ;  /* 0x000000020500720c */ /* 0x040fe20003f64070 */
[----:B------:R-:W-:Y:S01]  /*a3f0*/  @!P5 IMAD.MOV R17, RZ, RZ, -R17 ;  /* 0x000000ffff11d224 */ /* 0x000fe200078e0a11 */
[----:B------:R-:W-:Y:S01]  /*a400*/  ISETP.GE.AND P5, PT, R80, RZ, PT ;  /* 0x000000ff5000720c */ /* 0x000fe20003fa6270 */
[----:B------:R-:W-:Y:S02]  /*a410*/  IMAD R80, R5, R3, R20 ;  /* 0x0000000305507224 */ /* 0x000fe400078e0214 */
[----:B------:R-:W-:-:S03]  /*a420*/  @!P6 IMAD.IADD R110, R110, 0x1, -R5 ;  /* 0x000000016e6ee824 */ /* 0x000fc600078e0a05 */
[----:B------:R-:W-:-:S05]  /*a430*/  ISETP.GT.U32.AND P6, PT, R5, R80, PT ;  /* 0x000000500500720c */ /* 0x000fca0003fc4070 */
[--C-:B------:R-:W-:Y:S01]  /*a440*/  @!P3 IMAD.IADD R2, R2, 0x1, -R5.reuse ;  /* 0x000000010202b824 */ /* 0x100fe200078e0a05 */
[----:B------:R-:W-:Y:S02]  /*a450*/  ISETP.GE.AND P3, PT, R19, RZ, PT ;  /* 0x000000ff1300720c */ /* 0x000fe40003f66270 */
[----:B------:R-:W-:Y:S01]  /*a460*/  LOP3.LUT R19, R7, 0x1ec, RZ, 0xfc, !PT ;  /* 0x000001ec07137812 */ /* 0x000fe200078efcff */
[----:B------:R2:W-:Y:S04]  /*a470*/  STS.U8 [R51+UR11+0x600], R14 ;  /* 0x0006000e33007988 */ /* 0x0005e8000800000b */
[----:B------:R-:W-:Y:S01]  /*a480*/  @!P6 IMAD.IADD R80, R80, 0x1, -R5 ;  /* 0x000000015050e824 */ /* 0x000fe200078e0a05 */
[----:B--2---:R-:W-:-:S04]  /*a490*/  IABS R14, R19 ;  /* 0x00000013000e7213 */ /* 0x004fc80000000000 */
[----:B------:R-:W-:Y:S01]  /*a4a0*/  ISETP.GT.U32.AND P6, PT, R5, R80, PT ;  /* 0x000000500500720c */ /* 0x000fe20003fc4070 */
[----:B------:R-:W-:-:S04]  /*a4b0*/  IMAD.HI.U32 R3, R6, R14, RZ ;  /* 0x0000000e06037227 */ /* 0x000fc800078e00ff */
[----:B------:R-:W-:-:S04]  /*a4c0*/  IMAD.MOV R3, RZ, RZ, -R3 ;  /* 0x000000ffff037224 */ /* 0x000fc800078e0a03 */
[----:B------:R-:W-:Y:S01]  /*a4d0*/  IMAD R14, R5, R3, R14 ;  /* 0x00000003050e7224 */ /* 0x000fe200078e020e */
[----:B------:R-:W-:-:S03]  /*a4e0*/  LOP3.LUT R3, R7, 0x1f4, RZ, 0xfc, !PT ;  /* 0x000001f407037812 */ /* 0x000fc600078efcff */
[----:B------:R-:W-:Y:S01]  /*a4f0*/  @!P6 IMAD.IADD R80, R80, 0x1, -R5 ;  /* 0x000000015050e824 */ /* 0x000fe200078e0a05 */
[----:B------:R-:W-:Y:S02]  /*a500*/  IABS R7, R3 ;  /* 0x0000000300077213 */ /* 0x000fe40000000000 */
[----:B------:R-:W-:-:S03]  /*a510*/  ISETP.GT.U32.AND P6, PT, R5, R14, PT ;  /* 0x0000000e0500720c */ /* 0x000fc60003fc4070 */
[----:B------:R-:W-:-:S04]  /*a520*/  IMAD.HI.U32 R6, R6, R7, RZ ;  /* 0x0000000706067227 */ /* 0x000fc800078e00ff */
[----:B------:R-:W-:-:S04]  /*a530*/  IMAD.MOV R6, RZ, RZ, -R6 ;  /* 0x000000ffff067224 */ /* 0x000fc800078e0a06 */
[----:B------:R-:W-:Y:S02]  /*a540*/  IMAD R6, R5, R6, R7 ;  /* 0x0000000605067224 */ /* 0x000fe400078e0207 */
[----:B------:R-:W-:-:S03]  /*a550*/  @!P6 IMAD.IADD R14, R14, 0x1, -R5 ;  /* 0x000000010e0ee824 */ /* 0x000fc600078e0a05 */
[----:B------:R-:W-:Y:S01]  /*a560*/  ISETP.GT.U32.AND P6, PT, R5, R6, PT ;  /* 0x000000060500720c */ /* 0x000fe20003fc4070 */
[----:B------:R-:W-:-:S04]  /*a570*/  IMAD.MOV.U32 R7, RZ, RZ, R2 ;  /* 0x000000ffff077224 */ /* 0x000fc800078e0002 */
[----:B------:R-:W-:-:S08]  /*a580*/  @!P5 IMAD.MOV R7, RZ, RZ, -R7 ;  /* 0x000000ffff07d224 */ /* 0x000fd000078e0a07 */
[----:B------:R-:W-:Y:S01]  /*a590*/  @!P6 IMAD.IADD R6, R6, 0x1, -R5 ;  /* 0x000000010606e824 */ /* 0x000fe200078e0a05 */
[----:B------:R-:W-:-:S04]  /*a5a0*/  ISETP.GT.U32.AND P6, PT, R5, R14, PT ;  /* 0x0000000e0500720c */ /* 0x000fc80003fc4070 */
[----:B------:R-:W-:Y:S02]  /*a5b0*/  ISETP.GT.U32.AND P5, PT, R5, R6, PT ;  /* 0x000000060500720c */ /* 0x000fe40003fa4070 */
[----:B------:R-:W-:-:S05]  /*a5c0*/  SEL R2, R4, R9, !P2 ;  /* 0x0000000904027207 */ /* 0x000fca0005000000 */
[----:B------:R-:W-:Y:S02]  /*a5d0*/  IMAD R2, R2, UR9, RZ ;  /* 0x0000000902027c24 */ /* 0x000fe4000f8e02ff */
[----:B------:R-:W-:-:S04]  /*a5e0*/  @!P6 IMAD.IADD R14, R14, 0x1, -R5 ;  /* 0x000000010e0ee824 */ /* 0x000fc800078e0a05 */
[----:B------:R-:W-:Y:S01]  /*a5f0*/  @!P5 IMAD.IADD R6, R6, 0x1, -R5 ;  /* 0x000000010606d824 */ /* 0x000fe200078e0a05 */
[C---:B------:R-:W-:Y:S02]  /*a600*/  IADD3 R20, P5, PT, R2.reuse, R84, RZ ;  /* 0x0000005402147210 */ /* 0x040fe40007fbe0ff */
[----:B------:R-:W-:Y:S02]  /*a610*/  ISETP.GE.AND P6, PT, R19, RZ, PT ;  /* 0x000000ff1300720c */ /* 0x000fe40003fc6270 */
[----:B------:R-:W-:Y:S02]  /*a620*/  LEA.HI.X.SX32 R19, R2, R81, 0x1, P5 ;  /* 0x0000005102137211 */ /* 0x000fe400028f0eff */
[----:B------:R-:W-:Y:S01]  /*a630*/  ISETP.GE.AND P5, PT, R3, RZ, PT ;  /* 0x000000ff0300720c */ /* 0x000fe20003fa6270 */
[----:B------:R-:W-:Y:S01]  /*a640*/  @P0 IMAD.MOV.U32 R2, RZ, RZ, R20 ;  /* 0x000000ffff020224 */ /* 0x000fe200078e0014 */
[----:B------:R-:W-:Y:S01]  /*a650*/  PRMT R112, RZ, 0x7610, R112 ;  /* 0x00007610ff707816 */ /* 0x000fe20000000070 */
[----:B------:R-:W-:Y:S01]  /*a660*/  @P0 IMAD.MOV.U32 R3, RZ, RZ, R19 ;  /* 0x000000ffff030224 */ /* 0x000fe200078e0013 */
[----:B------:R-:W-:Y:S01]  /*a670*/  SEL R13, R4, R13, !P2 ;  /* 0x0000000d040d7207 */ /* 0x000fe20005000000 */
[----:B------:R-:W-:-:S02]  /*a680*/  IMAD.MOV.U32 R9, RZ, RZ, R14 ;  /* 0x000000ffff097224 */ /* 0x000fc400078e000e */
[----:B------:R-:W-:Y:S01]  /*a690*/  IMAD.MOV.U32 R14, RZ, RZ, R6 ;  /* 0x000000ffff0e7224 */ /* 0x000fe200078e0006 */
[----:B------:R2:W3:Y:S01]  /*a6a0*/  @P0 LDG.E.U8 R112, desc[UR24][R2.64] ;  /* 0x0000001802700981 */ /* 0x0004e2000c1e1100 */
[----:B------:R-:W-:Y:S01]  /*a6b0*/  @!P6 IMAD.MOV R9, RZ, RZ, -R9 ;  /* 0x000000ffff09e224 */ /* 0x000fe200078e0a09 */
[----:B------:R-:W-:Y:S01]  /*a6c0*/  SEL R10, R4, R10, !P2 ;  /* 0x0000000a040a7207 */ /* 0x000fe20005000000 */
[----:B------:R-:W-:Y:S02]  /*a6d0*/  IMAD R13, R13, UR9, RZ ;  /* 0x000000090d0d7c24 */ /* 0x000fe4000f8e02ff */
[----:B------:R-:W-:Y:S02]  /*a6e0*/  @!P5 IMAD.MOV R14, RZ, RZ, -R14 ;  /* 0x000000ffff0ed224 */ /* 0x000fe400078e0a0e */
[----:B--2---:R-:W-:Y:S02]  /*a6f0*/  IMAD.MOV.U32 R3, RZ, RZ, R110 ;  /* 0x000000ffff037224 */ /* 0x004fe400078e006e */
[----:B------:R-:W-:-:S02]  /*a700*/  IMAD.MOV.U32 R2, RZ, RZ, R80 ;  /* 0x000000ffff027224 */ /* 0x000fc400078e0050 */
[----:B------:R-:W-:Y:S02]  /*a710*/  @!P4 IMAD.MOV R3, RZ, RZ, -R3 ;  /* 0x000000ffff03c224 */ /* 0x000fe400078e0a03 */
[----:B------:R-:W-:Y:S01]  /*a720*/  @!P3 IMAD.MOV R2, RZ, RZ, -R2 ;  /* 0x000000ffff02b224 */ /* 0x000fe200078e0a02 */
[C---:B------:R-:W-:Y:S02]  /*a730*/  SEL R187, R4.reuse, R79, !P2 ;  /* 0x0000004f04bb7207 */ /* 0x040fe40005000000 */
[C---:B------:R-:W-:Y:S02]  /*a740*/  SEL R191, R4.reuse, R78, !P2 ;  /* 0x0000004e04bf7207 */ /* 0x040fe40005000000 */
[C---:B------:R-:W-:Y:S02]  /*a750*/  SEL R195, R4.reuse, R77, !P2 ;  /* 0x0000004d04c37207 */ /* 0x040fe40005000000 */
[C---:B------:R-:W-:Y:S02]  /*a760*/  SEL R199, R4.reuse, R76, !P2 ;  /* 0x0000004c04c77207 */ /* 0x040fe40005000000 */
[----:B------:R-:W-:-:S02]  /*a770*/  SEL R203, R4, R106, !P2 ;  /* 0x0000006a04cb7207 */ /* 0x000fc40005000000 */
[C---:B------:R-:W-:Y:S02]  /*a780*/  SEL R207, R4.reuse, R99, !P2 ;  /* 0x0000006304cf7207 */ /* 0x040fe40005000000 */
        /* <DEDUP_REMOVED lines=53> */
[----:B------:R-:W-:Y:S01]  /*aae0*/  SEL R76, R4, R14, !P2 ;  /* 0x0000000e044c7207 */ /* 0x000fe20005000000 */
[----:B------:R-:W-:Y:S01]  /*aaf0*/  IMAD R10, R10, UR9, RZ ;  /* 0x000000090a0a7c24 */ /* 0x000fe2000f8e02ff */
[CC--:B------:R-:W-:Y:S01]  /*ab00*/  IADD3 R18, P2, PT, R13.reuse, R84.reuse, RZ ;  /* 0x000000540d127210 */ /* 0x0c0fe20007f5e0ff */
[----:B------:R2:W-:Y:S03]  /*ab10*/  STS.U8 [R51+UR11+0x700], R16 ;  /* 0x0007001033007988 */ /* 0x0005e6000800000b */
[----:B------:R-:W-:Y:S01]  /*ab20*/  LEA.HI.X.SX32 R17, R13, R81, 0x1, P2 ;  /* 0x000000510d117211 */ /* 0x000fe200010f0eff */
[----:B------:R-:W-:Y:S01]  /*ab30*/  @P0 IMAD.MOV.U32 R2, RZ, RZ, R18 ;  /* 0x000000ffff020224 */ /* 0x000fe200078e0012 */
[----:B------:R-:W-:Y:S02]  /*ab40*/  PRMT R113, RZ, 0x7610, R113 ;  /* 0x00007610ff717816 */ /* 0x000fe40000000071 */
[----:B--2---:R-:W-:Y:S01]  /*ab50*/  IADD3 R16, P2, PT, R10, R84, RZ ;  /* 0x000000540a107210 */ /* 0x004fe20007f5e0ff */
[----:B------:R-:W-:-:S03]  /*ab60*/  @P0 IMAD.MOV.U32 R3, RZ, RZ, R17 ;  /* 0x000000ffff030224 */ /* 0x000fc600078e0011 */
[----:B------:R-:W-:Y:S02]  /*ab70*/  LEA.HI.X.SX32 R15, R10, R81, 0x1, P2 ;  /* 0x000000510a0f7211 */ /* 0x000fe400010f0eff */
[----:B------:R2:W4:Y:S01]  /*ab80*/  @P0 LDG.E.U8 R113, desc[UR24][R2.64] ;  /* 0x0000001802710981 */ /* 0x000522000c1e1100 */
[----:B------:R-:W-:Y:S01]  /*ab90*/  PRMT R116, RZ, 0x7610, R116 ;  /* 0x00007610ff747816 */ /* 0x000fe20000000074 */
[----:B--2---:R-:W-:Y:S02]  /*aba0*/  @P0 IMAD.MOV.U32 R2, RZ, RZ, R16 ;  /* 0x000000ffff020224 */ /* 0x004fe400078e0010 */
[----:B------:R-:W-:-:S05]  /*abb0*/  @P0 IMAD.MOV.U32 R3, RZ, RZ, R15 ;  /* 0x000000ffff030224 */ /* 0x000fca00078e000f */
[----:B------:R2:W5:Y:S01]  /*abc0*/  @P0 LDG.E.U8 R116, desc[UR24][R2.64] ;  /* 0x0000001802740981 */ /* 0x000562000c1e1100 */
[----:B------:R-:W-:Y:S02]  /*abd0*/  IMAD R12, R12, UR9, RZ ;  /* 0x000000090c0c7c24 */ /* 0x000fe4000f8e02ff */
[----:B------:R-:W-:-:S03]  /*abe0*/  IMAD R11, R11, UR9, RZ ;  /* 0x000000090b0b7c24 */ /* 0x000fc6000f8e02ff */
[----:B------:R-:W-:Y:S01]  /*abf0*/  IADD3 R14, P2, PT, R12, R84, RZ ;  /* 0x000000540c0e7210 */ /* 0x000fe20007f5e0ff */
[----:B------:R-:W-:-:S03]  /*ac00*/  IMAD R115, R115, UR9, RZ ;  /* 0x0000000973737c24 */ /* 0x000fc6000f8e02ff */
[-C--:B------:R-:W-:Y:S02]  /*ac10*/  LEA.HI.X.SX32 R13, R12, R81.reuse, 0x1, P2 ;  /* 0x000000510c0d7211 */ /* 0x080fe400010f0eff */
[CC--:B------:R-:W-:Y:S01]  /*ac20*/  IADD3 R12, P2, PT, R11.reuse, R84.reuse, RZ ;  /* 0x000000540b0c7210 */ /* 0x0c0fe20007f5e0ff */
[----:B--2---:R-:W-:Y:S01]  /*ac30*/  @P0 IMAD.MOV.U32 R2, RZ, RZ, R14 ;  /* 0x000000ffff020224 */ /* 0x004fe200078e000e */
[----:B------:R-:W-:Y:S01]  /*ac40*/  PRMT R118, RZ, 0x7610, R118 ;  /* 0x00007610ff767816 */ /* 0x000fe20000000076 */
[----:B------:R-:W-:Y:S01]  /*ac50*/  @P0 IMAD.MOV.U32 R3, RZ, RZ, R13 ;  /* 0x000000ffff030224 */ /* 0x000fe200078e000d */
[----:B------:R-:W-:Y:S01]  /*ac60*/  LEA.HI.X.SX32 R11, R11, R81, 0x1, P2 ;  /* 0x000000510b0b7211 */ /* 0x000fe200010f0eff */
[----:B------:R-:W-:Y:S01]  /*ac70*/  IMAD R6, R6, UR9, RZ ;  /* 0x0000000906067c24 */ /* 0x000fe2000f8e02ff */
[----:B------:R-:W-:Y:S02]  /*ac80*/  IADD3 R10, P2, PT, R115, R84, RZ ;  /* 0x00000054730a7210 */ /* 0x000fe40007f5e0ff */
[----:B------:R2:W3:Y:S01]  /*ac90*/  @P0 LDG.E.U8 R118, desc[UR24][R2.64] ;  /* 0x0000001802760981 */ /* 0x0004e2000c1e1100 */
[----:B------:R-:W-:-:S02]  /*aca0*/  PRMT R117, RZ, 0x7610, R117 ;  /* 0x00007610ff757816 */ /* 0x000fc40000000075 */
[-C--:B------:R-:W-:Y:S01]  /*acb0*/  LEA.HI.X.SX32 R9, R115, R81.reuse, 0x1, P2 ;  /* 0x0000005173097211 */ /* 0x080fe200010f0eff */
[----:B------:R-:W-:Y:S01]  /*acc0*/  IMAD R5, R5, UR9, RZ ;  /* 0x0000000905057c24 */ /* 0x000fe2000f8e02ff */
[CC--:B------:R-:W-:Y:S01]  /*acd0*/  IADD3 R8, P2, PT, R6.reuse, R84.reuse, RZ ;  /* 0x0000005406087210 */ /* 0x0c0fe20007f5e0ff */
[----:B--2---:R-:W-:Y:S02]  /*ace0*/  @P0 IMAD.MOV.U32 R2, RZ, RZ, R12 ;  /* 0x000000ffff020224 */ /* 0x004fe400078e000c */
[----:B------:R-:W-:Y:S01]  /*acf0*/  @P0 IMAD.MOV.U32 R3, RZ, RZ, R11 ;  /* 0x000000ffff030224 */ /* 0x000fe200078e000b */
[----:B------:R-:W-:Y:S02]  /*ad00*/  PRMT R114, RZ, 0x7610, R114 ;  /* 0x00007610ff727816 */ /* 0x000fe40000000072 */
[----:B------:R-:W-:Y:S02]  /*ad10*/  LEA.HI.X.SX32 R7, R6, R81, 0x1, P2 ;  /* 0x0000005106077211 */ /* 0x000fe400010f0eff */
[----:B------:R2:W3:Y:S01]  /*ad20*/  @P0 LDG.E.U8 R117, desc[UR24][R2.64] ;  /* 0x0000001802750981 */ /* 0x0004e2000c1e1100 */
[----:B------:R-:W-:-:S02]  /*ad30*/  IADD3 R6, P2, PT, R5, R84, RZ ;  /* 0x0000005405067210 */ /* 0x000fc40007f5e0ff */
[----:B------:R-:W-:Y:S01]  /*ad40*/  PRMT R115, RZ, 0x7610, R115 ;  /* 0x00007610ff737816 */ /* 0x000fe20000000073 */
[----:B--2---:R-:W-:Y:S02]  /*ad50*/  @P0 IMAD.MOV.U32 R2, RZ, RZ, R10 ;  /* 0x000000ffff020224 */ /* 0x004fe400078e000a */
[----:B------:R-:W-:Y:S01]  /*ad60*/  @P0 IMAD.MOV.U32 R3, RZ, RZ, R9 ;  /* 0x000000ffff030224 */ /* 0x000fe200078e0009 */
[----:B------:R-:W-:Y:S01]  /*ad70*/  LEA.HI.X.SX32 R5, R5, R81, 0x1, P2 ;  /* 0x0000005105057211 */ /* 0x000fe200010f0eff */
[----:B------:R-:W-:-:S03]  /*ad80*/  IMAD R80, R80, UR9, RZ ;  /* 0x0000000950507c24 */ /* 0x000fc6000f8e02ff */
[----:B------:R2:W3:Y:S01]  /*ad90*/  @P0 LDG.E.U8 R114, desc[UR24][R2.64] ;  /* 0x0000001802720981 */ /* 0x0004e2000c1e1100 */
[----:B------:R-:W-:Y:S02]  /*ada0*/  PRMT R110, RZ, 0x7610, R110 ;  /* 0x00007610ff6e7816 */ /* 0x000fe4000000006e */
[----:B------:R-:W-:Y:S01]  /*adb0*/  IADD3 R4, P2, PT, R80, R84, RZ ;  /* 0x0000005450047210 */ /* 0x000fe20007f5e0ff */
[----:B--2---:R-:W-:Y:S02]  /*adc0*/  @P0 IMAD.MOV.U32 R2, RZ, RZ, R8 ;  /* 0x000000ffff020224 */ /* 0x004fe400078e0008 */
[----:B------:R-:W-:-:S05]  /*add0*/  @P0 IMAD.MOV.U32 R3, RZ, RZ, R7 ;  /* 0x000000ffff030224 */ /* 0x000fca00078e0007 */
[----:B------:R2:W3:Y:S01]  /*ade0*/  @P0 LDG.E.U8 R115, desc[UR24][R2.64] ;  /* 0x0000001802730981 */ /* 0x0004e2000c1e1100 */
[----:B------:R-:W-:Y:S01]  /*adf0*/  PRMT R111, RZ, 0x7610, R111 ;  /* 0x00007610ff6f7816 */ /* 0x000fe2000000006f */
[----:B------:R-:W-:Y:S02]  /*ae00*/  IMAD R119, R119, UR9, RZ ;  /* 0x0000000977777c24 */ /* 0x000fe4000f8e02ff */
[----:B--2---:R-:W-:Y:S02]  /*ae10*/  @P0 IMAD.MOV.U32 R2, RZ, RZ, R6 ;  /* 0x000000ffff020224 */ /* 0x004fe400078e0006 */
[----:B------:R-:W-:-:S05]  /*ae20*/  @P0 IMAD.MOV.U32 R3, RZ, RZ, R5 ;  /* 0x000000ffff030224 */ /* 0x000fca00078e0005 */
[----:B------:R2:W3:Y:S01]  /*ae30*/  @P0 LDG.E.U8 R110, desc[UR24][R2.64] ;  /* 0x00000018026e0981 */ /* 0x0004e2000c1e1100 */
[----:B------:R-:W-:Y:S01]  /*ae40*/  IMAD R135, R135, UR9, RZ ;  /* 0x0000000987877c24 */ /* 0x000fe2000f8e02ff */
[----:B--2---:R-:W-:Y:S01]  /*ae50*/  LEA.HI.X.SX32 R3, R80, R81, 0x1, P2 ;  /* 0x0000005150037211 */ /* 0x004fe200010f0eff */
[----:B------:R-:W-:-:S05]  /*ae60*/  @P0 IMAD.MOV.U32 R2, RZ, RZ, R4 ;  /* 0x000000ffff020224 */ /* 0x000fca00078e0004 */
[----:B------:R2:W3:Y:S01]  /*ae70*/  @P0 LDG.E.U8 R111, desc[UR24][R2.64] ;  /* 0x00000018026f0981 */ /* 0x0004e2000c1e1100 */
[----:B------:R-:W-:Y:S01]  /*ae80*/  IMAD R121, R121, UR9, RZ ;  /* 0x0000000979797c24 */ /* 0x000fe2000f8e02ff */
[----:B------:R-:W-:Y:S02]  /*ae90*/  PRMT R94, RZ, 0x7610, R94 ;  /* 0x00007610ff5e7816 */ /* 0x000fe4000000005e */
[----:B--2---:R-:W-:-:S04]  /*aea0*/  IADD3 R2, P2, PT, R119, R84, RZ ;  /* 0x0000005477027210 */ /* 0x004fc80007f5e0ff */
[-C--:B------:R-:W-:Y:S02]  /*aeb0*/  LEA.HI.X.SX32 R96, R119, R81.reuse, 0x1, P2 ;  /* 0x0000005177607211 */ /* 0x080fe400010f0eff */
[C---:B------:R-:W-:Y:S01]  /*aec0*/  IADD3 R80, P2, PT, R135.reuse, R84, RZ ;  /* 0x0000005487507210 */ /* 0x040fe20007f5e0ff */
[----:B------:R2:W-:Y:S04]  /*aed0*/  STS.U8 [R51+UR11+0xb00], R70 ;  /* 0x000b004633007988 */ /* 0x0005e8000800000b */
[----:B------:R0:W-:Y:S01]  /*aee0*/  STS.U8 [R51+UR11+0xd00], R71 ;  /* 0x000d004733007988 */ /* 0x0001e2000800000b */
[----:B------:R-:W-:-:S03]  /*aef0*/  LEA.HI.X.SX32 R97, R135, R81, 0x1, P2 ;  /* 0x0000005187617211 */ /* 0x000fc600010f0eff */
[----:B------:R1:W-:Y:S01]  /*af00*/  STS.U8 [R51+UR11+0x1500], R141 ;  /* 0x0015008d33007988 */ /* 0x0003e2000800000b */
[----:B--2---:R-:W-:Y:S02]  /*af10*/  @P0 IMAD.MOV.U32 R70, RZ, RZ, R2 ;  /* 0x000000ffff460224 */ /* 0x004fe400078e0002 */
[----:B0-----:R-:W-:Y:S01]  /*af20*/  @P0 IMAD.MOV.U32 R71, RZ, RZ, R96 ;  /* 0x000000ffff470224 */ /* 0x001fe200078e0060 */
[----:B------:R0:W-:Y:S01]  /*af30*/  STS.U8 [R51+UR11+0x1200], R144 ;  /* 0x0012009033007988 */ /* 0x0001e2000800000b */
[----:B------:R-:W-:Y:S02]  /*af40*/  IMAD R120, R120, UR9, RZ ;  /* 0x0000000978787c24 */ /* 0x000fe4000f8e02ff */
[----:B-1----:R-:W-:Y:S01]  /*af50*/  IMAD.MOV.U32 R141, RZ, RZ, R79 ;  /* 0x000000ffff8d7224 */ /* 0x002fe200078e004f */
[----:B------:R-:W-:Y:S01]  /*af60*/  IADD3 R79, P2, PT, R121, R84, RZ ;  /* 0x00000054794f7210 */ /* 0x000fe20007f5e0ff */
[----:B------:R1:W2:Y:S01]  /*af70*/  @P0 LDG.E.U8 R94, desc[UR24][R70.64] ;  /* 0x00000018465e0981 */ /* 0x0002a2000c1e1100 */
[----:B------:R-:W-:-:S03]  /*af80*/  PRMT R95, RZ, 0x7610, R95 ;  /* 0x00007610ff5f7816 */ /* 0x000fc6000000005f */
[----:B------:R1:W-:Y:S01]  /*af90*/  STS.U8 [R51+UR11+0x1000], R142 ;  /* 0x0010008e33007988 */ /* 0x0003e2000800000b */
[----:B0-----:R-:W-:Y:S01]  /*afa0*/  IMAD.MOV.U32 R144, RZ, RZ, R98 ;  /* 0x000000ffff907224 */ /* 0x001fe200078e0062 */
[----:B------:R-:W-:Y:S01]  /*afb0*/  LEA.HI.X.SX32 R98, R121, R81, 0x1, P2 ;  /* 0x0000005179627211 */ /* 0x000fe200010f0eff */
[----:B-1----:R-:W-:Y:S02]  /*afc0*/  @P0 IMAD.MOV.U32 R70, RZ, RZ, R80 ;  /* 0x000000ffff460224 */ /* 0x002fe400078e0050 */
[----:B------:R-:W-:Y:S02]  /*afd0*/  @P0 IMAD.MOV.U32 R71, RZ, RZ, R97 ;  /* 0x000000ffff470224 */ /* 0x000fe400078e0061 */
[----:B------:R-:W-:Y:S01]  /*afe0*/  IMAD.MOV.U32 R142, RZ, RZ, R78 ;  /* 0x000000ffff8e7224 */ /* 0x000fe200078e004e */
[----:B------:R-:W-:Y:S01]  /*aff0*/  IADD3 R78, P2, PT, R120, R84, RZ ;  /* 0x00000054784e7210 */ /* 0x000fe20007f5e0ff */
[----:B------:R-:W-:Y:S01]  /*b000*/  IMAD R123, R123, UR9, RZ ;  /* 0x000000097b7b7c24 */ /* 0x000fe2000f8e02ff */
[----:B------:R0:W-:Y:S01]  /*b010*/  STS.U8 [R51+UR11+0x1700], R143 ;  /* 0x0017008f33007988 */ /* 0x0001e2000800000b */
[----:B------:R-:W-:-:S03]  /*b020*/  PRMT R91, RZ, 0x7610, R91 ;  /* 0x00007610ff5b7816 */ /* 0x000fc6000000005b */
[----:B------:R1:W2:Y:S01]  /*b030*/  @P0 LDG.E.U8 R95, desc[UR24][R70.64] ;  /* 0x00000018465f0981 */ /* 0x0002a2000c1e1100 */
[----:B------:R-:W-:-:S03]  /*b040*/  IMAD R122, R122, UR9, RZ ;  /* 0x000000097a7a7c24 */ /* 0x000fc6000f8e02ff */
[----:B------:R1:W-:Y:S01]  /*b050*/  STS.U8 [R51+UR11+0x1300], R139 ;  /* 0x0013008b33007988 */ /* 0x0003e2000800000b */
[----:B0-----:R-:W-:Y:S01]  /*b060*/  IMAD.MOV.U32 R143, RZ, RZ, R99 ;  /* 0x000000ffff8f7224 */ /* 0x001fe200078e0063 */
[----:B------:R-:W-:Y:S01]  /*b070*/  LEA.HI.X.SX32 R99, R120, R81, 0x1, P2 ;  /* 0x0000005178637211 */ /* 0x000fe200010f0eff */
[----:B-1----:R-:W-:Y:S02]  /*b080*/  @P0 IMAD.MOV.U32 R70, RZ, RZ, R79 ;  /* 0x000000ffff460224 */ /* 0x002fe400078e004f */
[----:B------:R-:W-:Y:S02]  /*b090*/  @P0 IMAD.MOV.U32 R71, RZ, RZ, R98 ;  /* 0x000000ffff470224 */ /* 0x000fe400078e0062 */
[----:B------:R-:W-:Y:S01]  /*b0a0*/  IMAD.MOV.U32 R139, RZ, RZ, R77 ;  /* 0x000000ffff8b7224 */ /* 0x000fe200078e004d */
[----:B------:R-:W-:Y:S02]  /*b0b0*/  IADD3 R77, P2, PT, R123, R84, RZ ;  /* 0x000000547b4d7210 */ /* 0x000fe40007f5e0ff */
[----:B------:R0:W2:Y:S01]  /*b0c0*/  @P0 LDG.E.U8 R91, desc[UR24][R70.64] ;  /* 0x00000018465b0981 */ /* 0x0000a2000c1e1100 */
[----:B------:R-:W-:-:S02]  /*b0d0*/  PRMT R92, RZ, 0x7610, R92 ;  /* 0x00007610ff5c7816 */ /* 0x000fc4000000005c */
[----:B------:R-:W-:Y:S01]  /*b0e0*/  LEA.HI.X.SX32 R100, R123, R81, 0x1, P2 ;  /* 0x000000517b647211 */ /* 0x000fe200010f0eff */
[----:B------:R1:W-:Y:S01]  /*b0f0*/  STS.U8 [R51+UR11+0xc00], R138 ;  /* 0x000c008a33007988 */ /* 0x0003e2000800000b */
[----:B------:R-:W-:Y:S02]  /*b100*/  IMAD R125, R125, UR9, RZ ;  /* 0x000000097d7d7c24 */ /* 0x000fe4000f8e02ff */
[----:B0-----:R-:W-:Y:S02]  /*b110*/  @P0 IMAD.MOV.U32 R70, RZ, RZ, R78 ;  /* 0x000000ffff460224 */ /* 0x001fe400078e004e */
[----:B------:R-:W-:Y:S02]  /*b120*/  @P0 IMAD.MOV.U32 R71, RZ, RZ, R99 ;  /* 0x000000ffff470224 */ /* 0x000fe400078e0063 */
[----:B-1----:R-:W-:Y:S01]  /*b130*/  IMAD.MOV.U32 R138, RZ, RZ, R76 ;  /* 0x000000ffff8a7224 */ /* 0x002fe200078e004c */
[----:B------:R-:W-:Y:S02]  /*b140*/  IADD3 R76, P2, PT, R122, R84, RZ ;  /* 0x000000547a4c7210 */ /* 0x000fe40007f5e0ff */
[----:B------:R0:W2:Y:S01]  /*b150*/  @P0 LDG.E.U8 R92, desc[UR24][R70.64] ;  /* 0x00000018465c0981 */ /* 0x0000a2000c1e1100 */
[----:B------:R-:W-:-:S02]  /*b160*/  PRMT R89, RZ, 0x7610, R89 ;  /* 0x00007610ff597816 */ /* 0x000fc40000000059 */
[-C--:B------:R-:W-:Y:S01]  /*b170*/  LEA.HI.X.SX32 R101, R122, R81.reuse, 0x1, P2 ;  /* 0x000000517a657211 */ /* 0x080fe200010f0eff */
[----:B------:R1:W-:Y:S01]  /*b180*/  STS.U8 [R51+UR11+0x1100], R75 ;  /* 0x0011004b33007988 */ /* 0x0003e2000800000b */
[----:B------:R-:W-:Y:S02]  /*b190*/  IMAD R124, R124, UR9, RZ ;  /* 0x000000097c7c7c24 */ /* 0x000fe4000f8e02ff */
[----:B0-----:R-:W-:Y:S02]  /*b1a0*/  @P0 IMAD.MOV.U32 R70, RZ, RZ, R77 ;  /* 0x000000ffff460224 */ /* 0x001fe400078e004d */
[----:B------:R-:W-:Y:S01]  /*b1b0*/  @P0 IMAD.MOV.U32 R71, RZ, RZ, R100 ;  /* 0x000000ffff470224 */ /* 0x000fe200078e0064 */
[C---:B-1----:R-:W-:Y:S02]  /*b1c0*/  IADD3 R75, P2, PT, R125.reuse, R84, RZ ;  /* 0x000000547d4b7210 */ /* 0x042fe40007f5e0ff */
[----:B------:R-:W-:Y:S02]  /*b1d0*/  PRMT R90, RZ, 0x7610, R90 ;  /* 0x00007610ff5a7816 */ /* 0x000fe4000000005a */
[----:B------:R0:W2:Y:S01]  /*b1e0*/  @P0 LDG.E.U8 R89, desc[UR24][R70.64] ;  /* 0x0000001846590981 */ /* 0x0000a2000c1e1100 */
[----:B------:R-:W-:Y:S01]  /*b1f0*/  LEA.HI.X.SX32 R102, R125, R81, 0x1, P2 ;  /* 0x000000517d667211 */ /* 0x000fe200010f0eff */
[----:B------:R-:W-:-:S02]  /*b200*/  IMAD R127, R127, UR9, RZ ;  /* 0x000000097f7f7c24 */ /* 0x000fc4000f8e02ff */
[----:B------:R1:W-:Y:S01]  /*b210*/  STS.U8 [R51+UR11+0xa00], R74 ;  /* 0x000a004a33007988 */ /* 0x0003e2000800000b */
[----:B------:R-:W-:Y:S01]  /*b220*/  PRMT R87, RZ, 0x7610, R87 ;  /* 0x00007610ff577816 */ /* 0x000fe20000000057 */
[----:B0-----:R-:W-:Y:S02]  /*b230*/  @P0 IMAD.MOV.U32 R70, RZ, RZ, R76 ;  /* 0x000000ffff460224 */ /* 0x001fe400078e004c */
[----:B------:R-:W-:Y:S01]  /*b240*/  @P0 IMAD.MOV.U32 R71, RZ, RZ, R101 ;  /* 0x000000ffff470224 */ /* 0x000fe200078e0065 */
[----:B-1----:R-:W-:-:S04]  /*b250*/  IADD3 R74, P2, PT, R124, R84, RZ ;  /* 0x000000547c4a7210 */ /* 0x002fc80007f5e0ff */
[----:B------:R0:W2:Y:S01]  /*b260*/  @P0 LDG.E.U8 R90, desc[UR24][R70.64] ;  /* 0x00000018465a0981 */ /* 0x0000a2000c1e1100 */
[----:B------:R-:W-:Y:S01]  /*b270*/  LEA.HI.X.SX32 R103, R124, R81, 0x1, P2 ;  /* 0x000000517c677211 */ /* 0x000fe200010f0eff */
[----:B------:R-:W-:Y:S02]  /*b280*/  IMAD R126, R126, UR9, RZ ;  /* 0x000000097e7e7c24 */ /* 0x000fe4000f8e02ff */
[----:B------:R1:W-:Y:S01]  /*b290*/  STS.U8 [R51+UR11+0xf00], R73 ;  /* 0x000f004933007988 */ /* 0x0003e2000800000b */
[----:B------:R-:W-:Y:S01]  /*b2a0*/  PRMT R88, RZ, 0x7610, R88 ;  /* 0x00007610ff587816 */ /* 0x000fe20000000058 */
[----:B0-----:R-:W-:Y:S02]  /*b2b0*/  @P0 IMAD.MOV.U32 R70, RZ, RZ, R75 ;  /* 0x000000ffff460224 */ /* 0x001fe400078e004b */
[----:B------:R-:W-:Y:S01]  /*b2c0*/  @P0 IMAD.MOV.U32 R71, RZ, RZ, R102 ;  /* 0x000000ffff470224 */ /* 0x000fe200078e0066 */
[----:B-1----:R-:W-:Y:S01]  /*b2d0*/  IADD3 R73, P2, PT, R127, R84, RZ ;  /* 0x000000547f497210 */ /* 0x002fe20007f5e0ff */
[----:B------:R0:W-:Y:S04]  /*b2e0*/  STS.U8 [R51+UR11+0x1600], R148 ;  /* 0x0016009433007988 */ /* 0x0001e8000800000b */
[----:B------:R1:W2:Y:S01]  /*b2f0*/  @P0 LDG.E.U8 R87, desc[UR24][R70.64] ;  /* 0x0000001846570981 */ /* 0x0002a2000c1e1100 */
[----:B------:R-:W-:-:S03]  /*b300*/  PRMT R85, RZ, 0x7610, R85 ;  /* 0x00007610ff557816 */ /* 0x000fc60000000055 */
[----:B------:R1:W-:Y:S01]  /*b310*/  STS.U8 [R51+UR11+0x800], R72 ;  /* 0x0008004833007988 */ /* 0x0003e2000800000b */
[----:B0-----:R-:W-:Y:S01]  /*b320*/  IMAD.MOV.U32 R148, RZ, RZ, R104 ;  /* 0x000000ffff947224 */ /* 0x001fe200078e0068 */
[-C--:B------:R-:W-:Y:S01]  /*b330*/  LEA.HI.X.SX32 R104, R127, R81.reuse, 0x1, P2 ;  /* 0x000000517f687211 */ /* 0x080fe200010f0eff */
[----:B-1----:R-:W-:Y:S02]  /*b340*/  @P0 IMAD.MOV.U32 R70, RZ, RZ, R74 ;  /* 0x000000ffff460224 */ /* 0x002fe400078e004a */
[----:B------:R-:W-:Y:S01]  /*b350*/  @P0 IMAD.MOV.U32 R71, RZ, RZ, R103 ;  /* 0x000000ffff470224 */ /* 0x000fe200078e0067 */
[C---:B------:R-:W-:Y:S01]  /*b360*/  IADD3 R72, P2, PT, R126.reuse, R84, RZ ;  /* 0x000000547e487210 */ /* 0x040fe20007f5e0ff */
[----:B------:R0:W-:Y:S04]  /*b370*/  STS.U8 [R51+UR11+0xe00], R140 ;  /* 0x000e008c33007988 */ /* 0x0001e8000800000b */
[----:B------:R1:W2:Y:S01]  /*b380*/  @P0 LDG.E.U8 R88, desc[UR24][R70.64] ;  /* 0x0000001846580981 */ /* 0x0002a2000c1e1100 */
[----:B------:R-:W-:Y:S01]  /*b390*/  PRMT R86, RZ, 0x7610, R86 ;  /* 0x00007610ff567816 */ /* 0x000fe20000000056 */
[----:B0-----:R-:W-:Y:S01]  /*b3a0*/  IMAD.MOV.U32 R140, RZ, RZ, R105 ;  /* 0x000000ffff8c7224 */ /* 0x001fe200078e0069 */
[----:B------:R-:W-:Y:S01]  /*b3b0*/  LEA.HI.X.SX32 R105, R126, R81, 0x1, P2 ;  /* 0x000000517e697211 */ /* 0x000fe200010f0eff */
[----:B-1----:R-:W-:-:S02]  /*b3c0*/  @P0 IMAD.MOV.U32 R70, RZ, RZ, R73 ;  /* 0x000000ffff460224 */ /* 0x002fc400078e0049 */
[----:B------:R-:W-:-:S05]  /*b3d0*/  @P0 IMAD.MOV.U32 R71, RZ, RZ, R104 ;  /* 0x000000ffff470224 */ /* 0x000fca00078e0068 */
[----:B------:R0:W2:Y:S01]  /*b3e0*/  @P0 LDG.E.U8 R85, desc[UR24][R70.64] ;  /* 0x0000001846550981 */ /* 0x0000a2000c1e1100 */
[----:B------:R-:W-:Y:S02]  /*b3f0*/  IMAD R129, R129, UR9, RZ ;  /* 0x0000000981817c24 */ /* 0x000fe4000f8e02ff */
[----:B0-----:R-:W-:Y:S02]  /*b400*/  @P0 IMAD.MOV.U32 R70, RZ, RZ, R72 ;  /* 0x000000ffff460224 */ /* 0x001fe400078e0048 */
[----:B------:R-:W-:-:S05]  /*b410*/  @P0 IMAD.MOV.U32 R71, RZ, RZ, R105 ;  /* 0x000000ffff470224 */ /* 0x000fca00078e0069 */
[----:B------:R0:W2:Y:S01]  /*b420*/  @P0 LDG.E.U8 R86, desc[UR24][R70.64] ;  /* 0x0000001846560981 */ /* 0x0000a2000c1e1100 */
[----:B------:R-:W-:-:S03]  /*b430*/  IMAD R128, R128, UR9, RZ ;  /* 0x0000000980807c24 */ /* 0x000fc6000f8e02ff */
[----:B------:R1:W-:Y:S01]  /*b440*/  STS.U8 [R51+UR11+0x1400], R146 ;  /* 0x0014009233007988 */ /* 0x0003e2000800000b */
[----:B0-----:R-:W-:Y:S01]  /*b450*/  IADD3 R71, P2, PT, R129, R84, RZ ;  /* 0x0000005481477210 */ /* 0x001fe20007f5e0ff */
[----:B-1----:R-:W-:-:S03]  /*b460*/  IMAD.MOV.U32 R146, RZ, RZ, R106 ;  /* 0x000000ffff927224 */ /* 0x002fc600078e006a */
[-C--:B------:R-:W-:Y:S01]  /*b470*/  LEA.HI.X.SX32 R106, R129, R81.reuse, 0x1, P2 ;  /* 0x00000051816a7211 */ /* 0x080fe200010f0eff */
[----:B------:R0:W-:Y:S01]  /*b480*/  STS.U8 [R51+UR11+0x1800], R150 ;  /* 0x0018009633007988 */ /* 0x0001e2000800000b */
[C---:B------:R-:W-:Y:S01]  /*b490*/  IADD3 R70, P2, PT, R128.reuse, R84, RZ ;  /* 0x0000005480467210 */ /* 0x040fe20007f5e0ff */
[----:B------:R-:W-:Y:S01]  /*b4a0*/  @P0 IMAD.MOV.U32 R108, RZ, RZ, R71 ;  /* 0x000000ffff6c0224 */ /* 0x000fe200078e0047 */
[----:B------:R-:W-:Y:S02]  /*b4b0*/  PRMT R120, RZ, 0x7610, R120 ;  /* 0x00007610ff787816 */ /* 0x000fe40000000078 */
[----:B------:R-:W-:Y:S01]  /*b4c0*/  LEA.HI.X.SX32 R107, R128, R81, 0x1, P2 ;  /* 0x00000051806b7211 */ /* 0x000fe200010f0eff */
[----:B------:R-:W-:Y:S02]  /*b4d0*/  IMAD R131, R131, UR9, RZ ;  /* 0x0000000983837c24 */ /* 0x000fe4000f8e02ff */
[----:B0-----:R-:W-:Y:S02]  /*b4e0*/  IMAD.MOV.U32 R150, RZ, RZ, R109 ;  /* 0x000000ffff967224 */ /* 0x001fe400078e006d */
[----:B------:R-:W-:Y:S01]  /*b4f0*/  @P0 IMAD.MOV.U32 R109, RZ, RZ, R106 ;  /* 0x000000ffff6d0224 */ /* 0x000fe200078e006a */
[----:B------:R-:W-:Y:S01]  /*b500*/  PRMT R119, RZ, 0x7610, R119 ;  /* 0x00007610ff777816 */ /* 0x000fe20000000077 */
[----:B------:R0:W-:Y:S01]  /*b510*/  STS.U8 [R51+UR11+0x900], R69 ;  /* 0x0009004533007988 */ /* 0x0001e2000800000b */
[----:B------:R-:W-:-:S03]  /*b520*/  IMAD R130, R130, UR9, RZ ;  /* 0x0000000982827c24 */ /* 0x000fc6000f8e02ff */
[----:B------:R1:W2:Y:S01]  /*b530*/  @P0 LDG.E.U8 R120, desc[UR24][R108.64] ;  /* 0x000000186c780981 */ /* 0x0002a2000c1e1100 */
[----:B------:R-:W-:Y:S01]  /*b540*/  IMAD R133, R133, UR9, RZ ;  /* 0x0000000985857c24 */ /* 0x000fe2000f8e02ff */
[----:B0-----:R-:W-:Y:S01]  /*b550*/  IADD3 R69, P2, PT, R131, R84, RZ ;  /* 0x0000005483457210 */ /* 0x001fe20007f5e0ff */
[----:B-1----:R-:W-:Y:S02]  /*b560*/  @P0 IMAD.MOV.U32 R108, RZ, RZ, R70 ;  /* 0x000000ffff6c0224 */ /* 0x002fe400078e0046 */
[----:B------:R-:W-:Y:S01]  /*b570*/  @P0 IMAD.MOV.U32 R109, RZ, RZ, R107 ;  /* 0x000000ffff6d0224 */ /* 0x000fe200078e006b */
[----:B------:R0:W-:Y:S04]  /*b580*/  STS.U8 [R51+UR11+0x2900], R171 ;  /* 0x002900ab33007988 */ /* 0x0001e8000800000b */
[----:B------:R1:W2:Y:S01]  /*b590*/  @P0 LDG.E.U8 R119, desc[UR24][R108.64] ;  /* 0x000000186c770981 */ /* 0x0002a2000c1e1100 */
[----:B------:R-:W-:-:S03]  /*b5a0*/  IMAD R132, R132, UR9, RZ ;  /* 0x0000000984847c24 */ /* 0x000fc6000f8e02ff */
[----:B------:R4:W-:Y:S01]  /*b5b0*/  STS.U8 [R51+UR11+0x2800], R175 ;  /* 0x002800af33007988 */ /* 0x0009e2000800000b */
[----:B-1----:R-:W-:Y:S02]  /*b5c0*/  LEA.HI.X.SX32 R108, R131, R81, 0x1, P2 ;  /* 0x00000051836c7211 */ /* 0x002fe400010f0eff */
[----:B0-----:R-:W-:-:S04]  /*b5d0*/  IADD3 R171, P2, PT, R130, R84, RZ ;  /* 0x0000005482ab7210 */ /* 0x001fc80007f5e0ff */
[----:B------:R-:W-:Y:S02]  /*b5e0*/  LEA.HI.X.SX32 R109, R130, R81, 0x1, P2 ;  /* 0x00000051826d7211 */ /* 0x000fe400010f0eff */
[----:B----4-:R-:W-:Y:S01]  /*b5f0*/  IADD3 R175, P2, PT, R133, R84, RZ ;  /* 0x0000005485af7210 */ /* 0x010fe20007f5e0ff */
[----:B------:R0:W-:Y:S01]  /*b600*/  STS.U8 [R51+UR11+0x2600], R174 ;  /* 0x002600ae33007988 */ /* 0x0001e2000800000b */
[----:B------:R-:W-:-:S03]  /*b610*/  IMAD R134, R134, UR9, RZ ;  /* 0x0000000986867c24 */ /* 0x000fc6000f8e02ff */
[----:B------:R1:W-:Y:S01]  /*b620*/  STS.U8 [R51+UR11+0x2f00], R180 ;  /* 0x002f00b433007988 */ /* 0x0003e2000800000b */
[----:B0-----:R-:W-:-:S03]  /*b630*/  LEA.HI.X.SX32 R174, R133, R81, 0x1, P2 ;  /* 0x0000005185ae7211 */ /* 0x001fc600010f0eff */
[----:B------:R0:W-:Y:S01]  /*b640*/  STS.U8 [R51+UR11+0x2a00], R179 ;  /* 0x002a00b333007988 */ /* 0x0001e2000800000b */
[----:B-1----:R-:W-:-:S03]  /*b650*/  IADD3 R180, P2, PT, R132, R84, RZ ;  /* 0x0000005484b47210 */ /* 0x002fc60007f5e0ff */
[----:B------:R1:W-:Y:S01]  /*b660*/  STS.U8 [R51+UR11+0x3100], R184 ;  /* 0x003100b833007988 */ /* 0x0003e2000800000b */
[----:B------:R-:W-:Y:S01]  /*b670*/  IMAD R187, R187, UR9, RZ ;  /* 0x00000009bbbb7c24 */ /* 0x000fe2000f8e02ff */
[----:B0-----:R-:W-:Y:S02]  /*b680*/  LEA.HI.X.SX32 R179, R132, R81, 0x1, P2 ;  /* 0x0000005184b37211 */ /* 0x001fe400010f0eff */
[----:B------:R0:W-:Y:S01]  /*b690*/  STS.U8 [R51+UR11+0x2c00], R183 ;  /* 0x002c00b733007988 */ /* 0x0001e2000800000b */
[----:B-1----:R-:W-:-:S03]  /*b6a0*/  IADD3 R184, P2, PT, R134, R84, RZ ;  /* 0x0000005486b87210 */ /* 0x002fc60007f5e0ff */
[----:B------:R1:W-:Y:S01]  /*b6b0*/  STS.U8 [R51+UR11+0x2e00], R188 ;  /* 0x002e00bc33007988 */ /* 0x0003e2000800000b */
[----:B------:R-:W-:Y:S01]  /*b6c0*/  IMAD R191, R191, UR9, RZ ;  /* 0x00000009bfbf7c24 */ /* 0x000fe2000f8e02ff */
[-C--:B0-----:R-:W-:Y:S02]  /*b6d0*/  LEA.HI.X.SX32 R183, R134, R81.reuse, 0x1, P2 ;  /* 0x0000005186b77211 */ /* 0x081fe400010f0eff */
[-C--:B-1----:R-:W-:Y:S01]  /*b6e0*/  IADD3 R188, P2, PT, R187, R84.reuse, RZ ;  /* 0x00000054bbbc7210 */ /* 0x082fe20007f5e0ff */
[----:B------:R0:W-:Y:S01]  /*b6f0*/  STS.U8 [R51+UR11+0x3000], R192 ;  /* 0x003000c033007988 */ /* 0x0001e2000800000b */
[----:B------:R-:W-:Y:S02]  /*b700*/  IMAD R195, R195, UR9, RZ ;  /* 0x00000009c3c37c24 */ /* 0x000fe4000f8e02ff */
[----:B------:R-:W-:Y:S01]  /*b710*/  LEA.HI.X.SX32 R187, R187, R81, 0x1, P2 ;  /* 0x00000051bbbb7211 */ /* 0x000fe200010f0eff */
[----:B------:R1:W-:Y:S01]  /*b720*/  STS.U8 [R51+UR11+0x3500], R196 ;  /* 0x003500c433007988 */ /* 0x0003e2000800000b */
[----:B------:R-:W-:Y:S01]  /*b730*/  IMAD R199, R199, UR9, RZ ;  /* 0x00000009c7c77c24 */ /* 0x000fe2000f8e02ff */
[----:B0-----:R-:W-:-:S04]  /*b740*/  IADD3 R192, P2, PT, R191, R84, RZ ;  /* 0x00000054bfc07210 */ /* 0x001fc80007f5e0ff */
[-C--:B------:R-:W-:Y:S02]  /*b750*/  LEA.HI.X.SX32 R191, R191, R81.reuse, 0x1, P2 ;  /* 0x00000051bfbf7211 */ /* 0x080fe400010f0eff */
        /* <DEDUP_REMOVED lines=8> */
[CC--:B-1----:R-:W-:Y:S01]  /*b7e0*/  IADD3 R204, P2, PT, R203.reuse, R84.reuse, RZ ;  /* 0x00000054cbcc7210 */ /* 0x0c2fe20007f5e0ff */
[----:B------:R0:W-:Y:S03]  /*b7f0*/  STS.U8 [R51+UR11+0x3200], R208 ;  /* 0x003200d033007988 */ /* 0x0001e6000800000b */
[----:B------:R-:W-:Y:S01]  /*b800*/  LEA.HI.X.SX32 R203, R203, R81, 0x1, P2 ;  /* 0x00000051cbcb7211 */ /* 0x000fe200010f0eff */
[----:B------:R-:W-:Y:S01]  /*b810*/  STS.U8 [R51+UR11+0x1900], R145 ;  /* 0x0019009133007988 */ /* 0x000fe2000800000b */
[----:B0-----:R-:W-:-:S03]  /*b820*/  IADD3 R208, P2, PT, R207, R84, RZ ;  /* 0x00000054cfd07210 */ /* 0x001fc60007f5e0ff */
[----:B------:R-:W-:Y:S01]  /*b830*/  STS.U8 [R51+UR11+0x1a00], R153 ;  /* 0x001a009933007988 */ /* 0x000fe2000800000b */
[----:B------:R-:W-:-:S03]  /*b840*/  LEA.HI.X.SX32 R207, R207, R81, 0x1, P2 ;  /* 0x00000051cfcf7211 */ /* 0x000fc600010f0eff */
[----:B------:R-:W-:Y:S04]  /*b850*/  STS.U8 [R51+UR11+0x1b00], R147 ;  /* 0x001b009333007988 */ /* 0x000fe8000800000b */
        /* <DEDUP_REMOVED lines=23> */
[----:B-----5:R0:W-:Y:S04]  /*b9d0*/  STS.U8 [R93+UR11+0x280], R116 ;  /* 0x000280745d007988 */ /* 0x0201e8000800000b */
[----:B---3--:R1:W-:Y:S04]  /*b9e0*/  STS.U8 [R93+UR11+0x80], R112 ;  /* 0x000080705d007988 */ /* 0x0083e8000800000b */
[----:B------:R3:W-:Y:S01]  /*b9f0*/  STS.U8 [R93+UR11+0x180], R113 ;  /* 0x000180715d007988 */ /* 0x0007e2000800000b */
[----:B0-----:R-:W-:Y:S01]  /*ba00*/  PRMT R116, RZ, 0x7610, R116 ;  /* 0x00007610ff747816 */ /* 0x001fe20000000074 */
[----:B-1----:R-:W-:-:S02]  /*ba10*/  @P0 IMAD.MOV.U32 R112, RZ, RZ, R208 ;  /* 0x000000ffff700224 */ /* 0x002fc400078e00d0 */
[----:B---3--:R-:W-:-:S05]  /*ba20*/  @P0 IMAD.MOV.U32 R113, RZ, RZ, R207 ;  /* 0x000000ffff710224 */ /* 0x008fca00078e00cf */
[----:B------:R-:W3:Y:S01]  /*ba30*/  @P0 LDG.E.U8 R116, desc[UR24][R112.64] ;  /* 0x0000001870740981 */ /* 0x000ee2000c1e1100 */
[----:B------:R-:W-:Y:S01]  /*ba40*/  PRMT R122, RZ, 0x7610, R122 ;  /* 0x00007610ff7a7816 */ /* 0x000fe2000000007a */
[----:B------:R-:W-:Y:S02]  /*ba50*/  @P0 IMAD.MOV.U32 R124, RZ, RZ, R69 ;  /* 0x000000ffff7c0224 */ /* 0x000fe400078e0045 */
[----:B------:R-:W-:Y:S01]  /*ba60*/  @P0 IMAD.MOV.U32 R125, RZ, RZ, R108 ;  /* 0x000000ffff7d0224 */ /* 0x000fe200078e006c */
[----:B------:R-:W-:-:S04]  /*ba70*/  PRMT R121, RZ, 0x7610, R121 ;  /* 0x00007610ff797816 */ /* 0x000fc80000000079 */
[----:B------:R0:W4:Y:S01]  /*ba80*/  @P0 LDG.E.U8 R122, desc[UR24][R124.64] ;  /* 0x000000187c7a0981 */ /* 0x000122000c1e1100 */
[----:B------:R-:W-:Y:S02]  /*ba90*/  @P0 IMAD.MOV.U32 R126, RZ, RZ, R175 ;  /* 0x000000ffff7e0224 */ /* 0x000fe400078e00af */
[----:B------:R-:W-:Y:S02]  /*baa0*/  @P0 IMAD.MOV.U32 R127, RZ, RZ, R174 ;  /* 0x000000ffff7f0224 */ /* 0x000fe400078e00ae */
[----:B0-----:R-:W-:Y:S02]  /*bab0*/  @P0 IMAD.MOV.U32 R124, RZ, RZ, R171 ;  /* 0x000000ffff7c0224 */ /* 0x001fe400078e00ab */
[----:B------:R-:W-:-:S05]  /*bac0*/  @P0 IMAD.MOV.U32 R125, RZ, RZ, R109 ;  /* 0x000000ffff7d0224 */ /* 0x000fca00078e006d */
[----:B------:R0:W5:Y:S01]  /*bad0*/  @P0 LDG.E.U8 R121, desc[UR24][R124.64] ;  /* 0x000000187c790981 */ /* 0x000162000c1e1100 */
[----:B------:R-:W-:Y:S02]  /*bae0*/  PRMT R123, RZ, 0x7610, R123 ;  /* 0x00007610ff7b7816 */ /* 0x000fe4000000007b */
[----:B0-----:R-:W-:-:S06]  /*baf0*/  PRMT R124, RZ, 0x7610, R124 ;  /* 0x00007610ff7c7816 */ /* 0x001fcc000000007c */
[----:B------:R0:W3:Y:S01]  /*bb00*/  @P0 LDG.E.U8 R124, desc[UR24][R126.64] ;  /* 0x000000187e7c0981 */ /* 0x0000e2000c1e1100 */
[----:B------:R-:W-:Y:S02]  /*bb10*/  @P0 IMAD.MOV.U32 R128, RZ, RZ, R184 ;  /* 0x000000ffff800224 */ /* 0x000fe400078e00b8 */
[----:B------:R-:W-:Y:S02]  /*bb20*/  @P0 IMAD.MOV.U32 R129, RZ, RZ, R183 ;  /* 0x000000ffff810224 */ /* 0x000fe400078e00b7 */
[----:B0-----:R-:W-:Y:S02]  /*bb30*/  @P0 IMAD.MOV.U32 R126, RZ, RZ, R180 ;  /* 0x000000ffff7e0224 */ /* 0x001fe400078e00b4 */
[----:B------:R-:W-:-:S05]  /*bb40*/  @P0 IMAD.MOV.U32 R127, RZ, RZ, R179 ;  /* 0x000000ffff7f0224 */ /* 0x000fca00078e00b3 */
[----:B------:R0:W3:Y:S01]  /*bb50*/  @P0 LDG.E.U8 R123, desc[UR24][R126.64] ;  /* 0x000000187e7b0981 */ /* 0x0000e2000c1e1100 */
[----:B------:R-:W-:Y:S02]  /*bb60*/  PRMT R125, RZ, 0x7610, R125 ;  /* 0x00007610ff7d7816 */ /* 0x000fe4000000007d */
[----:B0-----:R-:W-:Y:S01]  /*bb70*/  PRMT R126, RZ, 0x7610, R126 ;  /* 0x00007610ff7e7816 */ /* 0x001fe2000000007e */
[----:B------:R-:W-:-:S05]  /*bb80*/  IMAD R211, R211, UR9, RZ ;  /* 0x00000009d3d37c24 */ /* 0x000fca000f8e02ff */
[----:B------:R0:W3:Y:S01]  /*bb90*/  @P0 LDG.E.U8 R126, desc[UR24][R128.64] ;  /* 0x00000018807e0981 */ /* 0x0000e2000c1e1100 */
[----:B------:R-:W-:Y:S02]  /*bba0*/  @P0 IMAD.MOV.U32 R130, RZ, RZ, R192 ;  /* 0x000000ffff820224 */ /* 0x000fe400078e00c0 */
[----:B------:R-:W-:Y:S02]  /*bbb0*/  @P0 IMAD.MOV.U32 R131, RZ, RZ, R191 ;  /* 0x000000ffff830224 */ /* 0x000fe400078e00bf */
[----:B0-----:R-:W-:Y:S02]  /*bbc0*/  @P0 IMAD.MOV.U32 R128, RZ, RZ, R188 ;  /* 0x000000ffff800224 */ /* 0x001fe400078e00bc */
[----:B------:R-:W-:Y:S01]  /*bbd0*/  @P0 IMAD.MOV.U32 R129, RZ, RZ, R187 ;  /* 0x000000ffff810224 */ /* 0x000fe200078e00bb */
[----:B------:R-:W-:-:S04]  /*bbe0*/  IADD3 R212, P2, PT, R211, R84, RZ ;  /* 0x00000054d3d47210 */ /* 0x000fc80007f5e0ff */
[----:B------:R0:W3:Y:S01]  /*bbf0*/  @P0 LDG.E.U8 R125, desc[UR24][R128.64] ;  /* 0x00000018807d0981 */ /* 0x0000e2000c1e1100 */
[----:B------:R-:W-:Y:S01]  /*bc00*/  IMAD R215, R215, UR9, RZ ;  /* 0x00000009d7d77c24 */ /* 0x000fe2000f8e02ff */
[----:B------:R-:W-:Y:S02]  /*bc10*/  PRMT R127, RZ, 0x7610, R127 ;  /* 0x00007610ff7f7816 */ /* 0x000fe4000000007f */
[----:B0-----:R-:W-:Y:S01]  /*bc20*/  PRMT R128, RZ, 0x7610, R128 ;  /* 0x00007610ff807816 */ /* 0x001fe20000000080 */
[----:B------:R-:W-:Y:S01]  /*bc30*/  IMAD R219, R219, UR9, RZ ;  /* 0x00000009dbdb7c24 */ /* 0x000fe2000f8e02ff */
[-C--:B------:R-:W-:Y:S02]  /*bc40*/  LEA.HI.X.SX32 R211, R211, R81.reuse, 0x1, P2 ;  /* 0x00000051d3d37211 */ /* 0x080fe400010f0eff */
[-C--:B------:R-:W-:Y:S02]  /*bc50*/  IADD3 R216, P2, PT, R215, R84.reuse, RZ ;  /* 0x00000054d7d87210 */ /* 0x080fe40007f5e0ff */
[----:B------:R0:W4:Y:S01]  /*bc60*/  @P0 LDG.E.U8 R128, desc[UR24][R130.64] ;  /* 0x0000001882800981 */ /* 0x000122000c1e1100 */
[----:B------:R-:W-:Y:S01]  /*bc70*/  IMAD R223, R223, UR9, RZ ;  /* 0x00000009dfdf7c24 */ /* 0x000fe2000f8e02ff */
[----:B------:R-:W-:Y:S01]  /*bc80*/  LEA.HI.X.SX32 R215, R215, R81, 0x1, P2 ;  /* 0x00000051d7d77211 */ /* 0x000fe200010f0eff */
[----:B------:R-:W-:Y:S01]  /*bc90*/  @P0 IMAD.MOV.U32 R132, RZ, RZ, R200 ;  /* 0x000000ffff840224 */ /* 0x000fe200078e00c8 */
[----:B------:R-:W-:Y:S01]  /*bca0*/  IADD3 R220, P2, PT, R219, R84, RZ ;  /* 0x00000054dbdc7210 */ /* 0x000fe20007f5e0ff */
[----:B0-----:R-:W-:-:S02]  /*bcb0*/  @P0 IMAD.MOV.U32 R130, RZ, RZ, R196 ;  /* 0x000000ffff820224 */ /* 0x001fc400078e00c4 */
[----:B------:R-:W-:Y:S02]  /*bcc0*/  @P0 IMAD.MOV.U32 R131, RZ, RZ, R195 ;  /* 0x000000ffff830224 */ /* 0x000fe400078e00c3 */
[----:B------:R-:W-:-:S03]  /*bcd0*/  @P0 IMAD.MOV.U32 R133, RZ, RZ, R199 ;  /* 0x000000ffff850224 */ /* 0x000fc600078e00c7 */
[----:B------:R0:W4:Y:S01]  /*bce0*/  @P0 LDG.E.U8 R127, desc[UR24][R130.64] ;  /* 0x00000018827f0981 */ /* 0x000122000c1e1100 */
[----:B------:R-:W-:Y:S01]  /*bcf0*/  LEA.HI.X.SX32 R219, R219, R81, 0x1, P2 ;  /* 0x00000051dbdb7211 */ /* 0x000fe200010f0eff */
[----:B------:R-:W-:Y:S01]  /*bd00*/  IMAD R227, R227, UR9, RZ ;  /* 0x00000009e3e37c24 */ /* 0x000fe2000f8e02ff */
[----:B------:R-:W-:Y:S02]  /*bd10*/  IADD3 R224, P2, PT, R223, R84, RZ ;  /* 0x00000054dfe07210 */ /* 0x000fe40007f5e0ff */
[----:B0-----:R-:W-:Y:S02]  /*bd20*/  PRMT R130, RZ, 0x7610, R130 ;  /* 0x00007610ff827816 */ /* 0x001fe40000000082 */
[----:B------:R-:W-:-:S04]  /*bd30*/  PRMT R129, RZ, 0x7610, R129 ;  /* 0x00007610ff817816 */ /* 0x000fc80000000081 */
[----:B------:R0:W4:Y:S01]  /*bd40*/  @P0 LDG.E.U8 R130, desc[UR24][R132.64] ;  /* 0x0000001884820981 */ /* 0x000122000c1e1100 */
[-C--:B------:R-:W-:Y:S01]  /*bd50*/  LEA.HI.X.SX32 R223, R223, R81.reuse, 0x1, P2 ;  /* 0x00000051dfdf7211 */ /* 0x080fe200010f0eff */
[----:B------:R-:W-:Y:S01]  /*bd60*/  IMAD R231, R231, UR9, RZ ;  /* 0x00000009e7e77c24 */ /* 0x000fe2000f8e02ff */
[C---:B------:R-:W-:Y:S02]  /*bd70*/  IADD3 R228, P2, PT, R227.reuse, R84, RZ ;  /* 0x00000054e3e47210 */ /* 0x040fe40007f5e0ff */
[----:B------:R-:W-:Y:S01]  /*bd80*/  PRMT R113, RZ, 0x7610, R113 ;  /* 0x00007610ff717816 */ /* 0x000fe20000000071 */
[----:B0-----:R-:W-:Y:S02]  /*bd90*/  @P0 IMAD.MOV.U32 R132, RZ, RZ, R204 ;  /* 0x000000ffff840224 */ /* 0x001fe400078e00cc */
[----:B------:R-:W-:Y:S01]  /*bda0*/  @P0 IMAD.MOV.U32 R133, RZ, RZ, R203 ;  /* 0x000000ffff850224 */ /* 0x000fe200078e00cb */
[----:B------:R-:W-:Y:S01]  /*bdb0*/  LEA.HI.X.SX32 R227, R227, R81, 0x1, P2 ;  /* 0x00000051e3e37211 */ /* 0x000fe200010f0eff */
[----:B------:R-:W-:-:S03]  /*bdc0*/  IMAD R235, R235, UR9, RZ ;  /* 0x00000009ebeb7c24 */ /* 0x000fc6000f8e02ff */
[----:B------:R0:W4:Y:S01]  /*bdd0*/  @P0 LDG.E.U8 R129, desc[UR24][R132.64] ;  /* 0x0000001884810981 */ /* 0x000122000c1e1100 */
[-C--:B------:R-:W-:Y:S01]  /*bde0*/  IADD3 R232, P2, PT, R231, R84.reuse, RZ ;  /* 0x00000054e7e87210 */ /* 0x080fe20007f5e0ff */
[----:B------:R-:W-:Y:S02]  /*bdf0*/  IMAD R239, R239, UR9, RZ ;  /* 0x00000009efef7c24 */ /* 0x000fe4000f8e02ff */
[----:B0-----:R-:W-:Y:S02]  /*be00*/  @P0 IMAD.MOV.U32 R132, RZ, RZ, R212 ;  /* 0x000000ffff840224 */ /* 0x001fe400078e00d4 */
[----:B------:R-:W-:Y:S01]  /*be10*/  @P0 IMAD.MOV.U32 R133, RZ, RZ, R211 ;  /* 0x000000ffff850224 */ /* 0x000fe200078e00d3 */
[-C--:B------:R-:W-:Y:S02]  /*be20*/  LEA.HI.X.SX32 R231, R231, R81.reuse, 0x1, P2 ;  /* 0x00000051e7e77211 */ /* 0x080fe400010f0eff */
[CC--:B------:R-:W-:Y:S02]  /*be30*/  IADD3 R236, P2, PT, R235.reuse, R84.reuse, RZ ;  /* 0x00000054ebec7210 */ /* 0x0c0fe40007f5e0ff */
[----:B------:R0:W4:Y:S02]  /*be40*/  @P0 LDG.E.U8 R113, desc[UR24][R132.64] ;  /* 0x0000001884710981 */ /* 0x000124000c1e1100 */
[----:B------:R-:W-:Y:S01]  /*be50*/  LEA.HI.X.SX32 R235, R235, R81, 0x1, P2 ;  /* 0x00000051ebeb7211 */ /* 0x000fe200010f0eff */
[----:B------:R-:W-:Y:S01]  /*be60*/  IMAD R243, R243, UR9, RZ ;  /* 0x00000009f3f37c24 */ /* 0x000fe2000f8e02ff */
[----:B------:R-:W-:Y:S01]  /*be70*/  IADD3 R240, P2, PT, R239, R84, RZ ;  /* 0x00000054eff07210 */ /* 0x000fe20007f5e0ff */
[----:B--2---:R1:W-:Y:S01]  /*be80*/  STS.U8 [R93+UR11+0x980], R94 ;  /* 0x0009805e5d007988 */ /* 0x0043e2000800000b */
[----:B------:R-:W-:-:S03]  /*be90*/  PRMT R112, RZ, 0x7610, R112 ;  /* 0x00007610ff707816 */ /* 0x000fc60000000070 */
[----:B------:R2:W-:Y:S01]  /*bea0*/  STS.U8 [R93+UR11+0xa80], R95 ;  /* 0x000a805f5d007988 */ /* 0x0005e2000800000b */
[----:B------:R-:W-:Y:S02]  /*beb0*/  LEA.HI.X.SX32 R239, R239, R81, 0x1, P2 ;  /* 0x00000051efef7211 */ /* 0x000fe400010f0eff */
[----:B------:R-:W-:Y:S01]  /*bec0*/  IADD3 R244, P2, PT, R243, R84, RZ ;  /* 0x00000054f3f47210 */ /* 0x000fe20007f5e0ff */
[----:B-1----:R-:W-:Y:S02]  /*bed0*/  @P0 IMAD.MOV.U32 R94, RZ, RZ, R224 ;  /* 0x000000ffff5e0224 */ /* 0x002fe400078e00e0 */
[----:B--2---:R-:W-:Y:S01]  /*bee0*/  @P0 IMAD.MOV.U32 R95, RZ, RZ, R223 ;  /* 0x000000ffff5f0224 */ /* 0x004fe200078e00df */
[----:B------:R1:W-:Y:S01]  /*bef0*/  STS.U8 [R93+UR11+0x780], R110 ;  /* 0x0007806e5d007988 */ /* 0x0003e2000800000b */
[----:B------:R-:W-:-:S03]  /*bf00*/  IMAD R247, R247, UR9, RZ ;  /* 0x00000009f7f77c24 */ /* 0x000fc6000f8e02ff */
[----:B------:R2:W-:Y:S01]  /*bf10*/  STS.U8 [R93+UR11+0xc80], R92 ;  /* 0x000c805c5d007988 */ /* 0x0005e2000800000b */
[----:B0-----:R-:W-:Y:S01]  /*bf20*/  @P0 IMAD.MOV.U32 R132, RZ, RZ, R216 ;  /* 0x000000ffff840224 */ /* 0x001fe200078e00d8 */
[----:B------:R-:W-:Y:S02]  /*bf30*/  LEA.HI.X.SX32 R243, R243, R81, 0x1, P2 ;  /* 0x00000051f3f37211 */ /* 0x000fe400010f0eff */
[----:B------:R0:W-:Y:S01]  /*bf40*/  STS.U8 [R93+UR11+0x580], R114 ;  /* 0x000580725d007988 */ /* 0x0001e2000800000b */
[----:B-1----:R-:W-:-:S03]  /*bf50*/  PRMT R110, RZ, 0x7610, R110 ;  /* 0x00007610ff6e7816 */ /* 0x002fc6000000006e */
[----:B------:R1:W5:Y:S01]  /*bf60*/  @P0 LDG.E.U8 R112, desc[UR24][R94.64] ;  /* 0x000000185e700981 */ /* 0x000362000c1e1100 */
[----:B--2---:R-:W-:-:S03]  /*bf70*/  PRMT R92, RZ, 0x7610, R92 ;  /* 0x00007610ff5c7816 */ /* 0x004fc6000000005c */
[----:B------:R2:W-:Y:S01]  /*bf80*/  STS.U8 [R93+UR11+0xf80], R87 ;  /* 0x000f80575d007988 */ /* 0x0005e2000800000b */
[----:B------:R-:W-:Y:S01]  /*bf90*/  @P0 IMAD.MOV.U32 R133, RZ, RZ, R215 ;  /* 0x000000ffff850224 */ /* 0x000fe200078e00d7 */
[----:B0-----:R-:W-:Y:S02]  /*bfa0*/  PRMT R114, RZ, 0x7610, R114 ;  /* 0x00007610ff727816 */ /* 0x001fe40000000072 */
[----:B------:R0:W-:Y:S01]  /*bfb0*/  STS.U8 [R93+UR11+0x1280], R86 ;  /* 0x001280565d007988 */ /* 0x0001e2000800000b */
[----:B-1----:R-:W-:Y:S02]  /*bfc0*/  @P0 IMAD.MOV.U32 R94, RZ, RZ, R228 ;  /* 0x000000ffff5e0224 */ /* 0x002fe400078e00e4 */
[----:B------:R-:W-:Y:S01]  /*bfd0*/  @P0 IMAD.MOV.U32 R95, RZ, RZ, R227 ;  /* 0x000000ffff5f0224 */ /* 0x000fe200078e00e3 */
[----:B------:R1:W-:Y:S01]  /*bfe0*/  STS.U8 [R93+UR11+0x1180], R85 ;  /* 0x001180555d007988 */ /* 0x0003e2000800000b */
[----:B--2---:R-:W-:Y:S01]  /*bff0*/  @P0 IMAD.MOV.U32 R87, RZ, RZ, R239 ;  /* 0x000000ffff570224 */ /* 0x004fe200078e00ef */
[----:B------:R-:W-:Y:S01]  /*c000*/  IADD3 R248, P2, PT, R247, R84, RZ ;  /* 0x00000054f7f87210 */ /* 0x000fe20007f5e0ff */
[----:B------:R-:W-:Y:S01]  /*c010*/  IMAD R251, R251, UR9, RZ ;  /* 0x00000009fbfb7c24 */ /* 0x000fe2000f8e02ff */
[----:B------:R2:W-:Y:S01]  /*c020*/  STS.U8 [R93+UR11+0x880], R111 ;  /* 0x0008806f5d007988 */ /* 0x0005e2000800000b */
[----:B0-----:R-:W-:-:S03]  /*c030*/  @P0 IMAD.MOV.U32 R86, RZ, RZ, R240 ;  /* 0x000000ffff560224 */ /* 0x001fc600078e00f0 */
[----:B------:R0:W5:Y:S01]  /*c040*/  @P0 LDG.E.U8 R110, desc[UR24][R94.64] ;  /* 0x000000185e6e0981 */ /* 0x000162000c1e1100 */
[----:B-1----:R-:W-:-:S03]  /*c050*/  PRMT R85, RZ, 0x7610, R85 ;  /* 0x00007610ff557816 */ /* 0x002fc60000000055 */
[----:B------:R1:W5:Y:S01]  /*c060*/  @P0 LDG.E.U8 R92, desc[UR24][R86.64] ;  /* 0x00000018565c0981 */ /* 0x000362000c1e1100 */
[----:B--2---:R-:W-:-:S03]  /*c070*/  PRMT R111, RZ, 0x7610, R111 ;  /* 0x00007610ff6f7816 */ /* 0x004fc6000000006f */
[----:B------:R2:W5:Y:S01]  /*c080*/  @P0 LDG.E.U8 R114, desc[UR24][R132.64] ;  /* 0x0000001884720981 */ /* 0x000562000c1e1100 */
[----:B0-----:R-:W-:-:S03]  /*c090*/  PRMT R94, RZ, 0x7610, R94 ;  /* 0x00007610ff5e7816 */ /* 0x001fc6000000005e */
[----:B------:R0:W-:Y:S01]  /*c0a0*/  STS.U8 [R93+UR11+0xd80], R89 ;  /* 0x000d80595d007988 */ /* 0x0001e2000800000b */
[----:B-1----:R-:W-:-:S03]  /*c0b0*/  @P0 IMAD.MOV.U32 R86, RZ, RZ, R244 ;  /* 0x000000ffff560224 */ /* 0x002fc600078e00f4 */
[----:B------:R1:W-:Y:S01]  /*c0c0*/  STS.U8 [R93+UR11+0x1080], R88 ;  /* 0x001080585d007988 */ /* 0x0003e2000800000b */
[----:B------:R-:W-:Y:S01]  /*c0d0*/  @P0 IMAD.MOV.U32 R87, RZ, RZ, R243 ;  /* 0x000000ffff570224 */ /* 0x000fe200078e00f3 */
[----:B------:R-:W-:Y:S01]  /*c0e0*/  LEA.HI.X.SX32 R247, R247, R81, 0x1, P2 ;  /* 0x00000051f7f77211 */ /* 0x000fe200010f0eff */
[----:B--2---:R-:W-:Y:S02]  /*c0f0*/  @P0 IMAD.MOV.U32 R132, RZ, RZ, R220 ;  /* 0x000000ffff840224 */ /* 0x004fe400078e00dc */
[----:B------:R-:W-:Y:S01]  /*c100*/  @P0 IMAD.MOV.U32 R133, RZ, RZ, R219 ;  /* 0x000000ffff850224 */ /* 0x000fe200078e00db */
[----:B------:R2:W-:Y:S01]  /*c110*/  STS.U8 [R93+UR11+0x3f80], R252 ;  /* 0x003f80fc5d007988 */ /* 0x0005e2000800000b */
[----:B0-----:R-:W-:Y:S02]  /*c120*/  @P0 IMAD.MOV.U32 R89, RZ, RZ, R235 ;  /* 0x000000ffff590224 */ /* 0x001fe400078e00eb */
[----:B-1----:R-:W-:Y:S01]  /*c130*/  @P0 IMAD.MOV.U32 R88, RZ, RZ, R236 ;  /* 0x000000ffff580224 */ /* 0x002fe200078e00ec */
[----:B------:R0:W5:Y:S04]  /*c140*/  @P0 LDG.E.U8 R85, desc[UR24][R86.64] ;  /* 0x0000001856550981 */ /* 0x000168000c1e1100 */
[----:B------:R-:W5:Y:S01]  /*c150*/  @P0 LDG.E.U8 R111, desc[UR24][R132.64] ;  /* 0x00000018846f0981 */ /* 0x000f62000c1e1100 */
[----:B--2---:R-:W-:-:S03]  /*c160*/  IADD3 R252, P2, PT, R251, R84, RZ ;  /* 0x00000054fbfc7210 */ /* 0x004fc60007f5e0ff */
[----:B------:R1:W2:Y:S01]  /*c170*/  @P0 LDG.E.U8 R94, desc[UR24][R88.64] ;  /* 0x00000018585e0981 */ /* 0x0002a2000c1e1100 */
[----:B0-----:R-:W-:Y:S02]  /*c180*/  PRMT R87, RZ, 0x7610, R87 ;  /* 0x00007610ff577816 */ /* 0x001fe40000000057 */
[----:B------:R-:W-:Y:S01]  /*c190*/  LEA.HI.X.SX32 R251, R251, R81, 0x1, P2 ;  /* 0x00000051fbfb7211 */ /* 0x000fe200010f0eff */
[----:B-1----:R-:W-:Y:S02]  /*c1a0*/  @P0 IMAD.MOV.U32 R88, RZ, RZ, R248 ;  /* 0x000000ffff580224 */ /* 0x002fe400078e00f8 */
[----:B------:R-:W-:Y:S01]  /*c1b0*/  @P0 IMAD.MOV.U32 R89, RZ, RZ, R247 ;  /* 0x000000ffff590224 */ /* 0x000fe200078e00f7 */
[----:B------:R-:W-:Y:S01]  /*c1c0*/  PRMT R86, RZ, 0x7610, R86 ;  /* 0x00007610ff567816 */ /* 0x000fe20000000056 */
[----:B------:R0:W-:Y:S01]  /*c1d0*/  STS.U8 [R93+UR11+0xb80], R91 ;  /* 0x000b805b5d007988 */ /* 0x0001e2000800000b */
[----:B------:R-:W-:-:S03]  /*c1e0*/  PRMT R95, RZ, 0x7610, R95 ;  /* 0x00007610ff5f7816 */ /* 0x000fc6000000005f */
[----:B------:R1:W2:Y:S04]  /*c1f0*/  @P0 LDG.E.U8 R87, desc[UR24][R88.64] ;  /* 0x0000001858570981 */ /* 0x0002a8000c1e1100 */
[----:B------:R1:W-:Y:S01]  /*c200*/  STS.U8 [R93+UR11+0xe80], R90 ;  /* 0x000e805a5d007988 */ /* 0x0003e2000800000b */
[----:B0-----:R-:W-:Y:S02]  /*c210*/  @P0 IMAD.MOV.U32 R91, RZ, RZ, R231 ;  /* 0x000000ffff5b0224 */ /* 0x001fe400078e00e7 */
[----:B-1----:R-:W-:Y:S02]  /*c220*/  @P0 IMAD.MOV.U32 R88, RZ, RZ, R252 ;  /* 0x000000ffff580224 */ /* 0x002fe400078e00fc */
[----:B------:R-:W-:Y:S02]  /*c230*/  @P0 IMAD.MOV.U32 R89, RZ, RZ, R251 ;  /* 0x000000ffff590224 */ /* 0x000fe400078e00fb */
[----:B------:R-:W-:-:S03]  /*c240*/  @P0 IMAD.MOV.U32 R90, RZ, RZ, R232 ;  /* 0x000000ffff5a0224 */ /* 0x000fc600078e00e8 */
[----:B------:R0:W2:Y:S04]  /*c250*/  @P0 LDG.E.U8 R86, desc[UR24][R88.64] ;  /* 0x0000001858560981 */ /* 0x0000a8000c1e1100 */
[----:B------:R1:W2:Y:S01]  /*c260*/  @P0 LDG.E.U8 R95, desc[UR24][R90.64] ;  /* 0x000000185a5f0981 */ /* 0x0002a2000c1e1100 */
[----:B0-----:R-:W-:-:S05]  /*c270*/  IMAD R88, R136, UR9, RZ ;  /* 0x0000000988587c24 */ /* 0x001fca000f8e02ff */
[----:B------:R-:W-:-:S04]  /*c280*/  IADD3 R145, P2, PT, R88, R84, RZ ;  /* 0x0000005458917210 */ /* 0x000fc80007f5e0ff */
[----:B------:R-:W-:Y:S01]  /*c290*/  LEA.HI.X.SX32 R135, R88, R81, 0x1, P2 ;  /* 0x0000005158877211 */ /* 0x000fe200010f0eff */
[----:B------:R-:W-:Y:S01]  /*c2a0*/  IMAD R88, R137, UR9, RZ ;  /* 0x0000000989587c24 */ /* 0x000fe2000f8e02ff */
[----:B------:R0:W-:Y:S01]  /*c2b0*/  STS.U8 [R93+UR11+0x680], R115 ;  /* 0x000680735d007988 */ /* 0x0001e2000800000b */
[----:B------:R-:W-:Y:S01]  /*c2c0*/  PRMT R89, RZ, 0x7610, R89 ;  /* 0x00007610ff597816 */ /* 0x000fe20000000059 */
[----:B-1----:R-:W-:Y:S02]  /*c2d0*/  @P0 IMAD.MOV.U32 R90, RZ, RZ, R145 ;  /* 0x000000ffff5a0224 */ /* 0x002fe400078e0091 */
[----:B------:R1:W-:Y:S01]  /*c2e0*/  STS.U8 [R93+UR11+0x480], R117 ;  /* 0x000480755d007988 */ /* 0x0003e2000800000b */
[----:B------:R-:W-:Y:S01]  /*c2f0*/  @P0 IMAD.MOV.U32 R91, RZ, RZ, R135 ;  /* 0x000000ffff5b0224 */ /* 0x000fe200078e0087 */
[----:B0-----:R-:W-:-:S04]  /*c300*/  IADD3 R115, P2, PT, R88, R84, RZ ;  /* 0x0000005458737210 */ /* 0x001fc80007f5e0ff */
[----:B------:R0:W2:Y:S01]  /*c310*/  @P0 LDG.E.U8 R89, desc[UR24][R90.64] ;  /* 0x000000185a590981 */ /* 0x0000a2000c1e1100 */
[----:B-1----:R-:W-:Y:S02]  /*c320*/  LEA.HI.X.SX32 R117, R88, R81, 0x1, P2 ;  /* 0x0000005158757211 */ /* 0x002fe400010f0eff */
[----:B------:R-:W-:Y:S01]  /*c330*/  PRMT R88, RZ, 0x7610, R88 ;  /* 0x00007610ff587816 */ /* 0x000fe20000000058 */
[----:B0-----:R-:W-:Y:S02]  /*c340*/  @P0 IMAD.MOV.U32 R90, RZ, RZ, R115 ;  /* 0x000000ffff5a0224 */ /* 0x001fe400078e0073 */
[----:B------:R-:W-:-:S05]  /*c350*/  @P0 IMAD.MOV.U32 R91, RZ, RZ, R117 ;  /* 0x000000ffff5b0224 */ /* 0x000fca00078e0075 */
[----:B------:R0:W2:Y:S04]  /*c360*/  @P0 LDG.E.U8 R88, desc[UR24][R90.64] ;  /* 0x000000185a580981 */ /* 0x0000a8000c1e1100 */
[----:B------:R-:W-:Y:S01]  /*c370*/  STL [R1+0xc], R145 ;  /* 0x00000c9101007387 */ /* 0x000fe20000100800 */
[----:B0-----:R-:W-:-:S03]  /*c380*/  IMAD R90, R151, UR9, RZ ;  /* 0x00000009975a7c24 */ /* 0x001fc6000f8e02ff */
[----:B------:R-:W-:Y:S04]  /*c390*/  STL [R1+0x8], R135 ;  /* 0x0000088701007387 */ /* 0x000fe80000100800 */
[----:B------:R0:W-:Y:S04]  /*c3a0*/  STL [R1+0x1c], R115 ;  /* 0x00001c7301007387 */ /* 0x0001e80000100800 */
[----:B------:R1:W-:Y:S01]  /*c3b0*/  STL [R1+0x18], R117 ;  /* 0x0000187501007387 */ /* 0x0003e20000100800 */
[----:B0-----:R-:W-:-:S04]  /*c3c0*/  IADD3 R115, P2, PT, R90, R84, RZ ;  /* 0x000000545a737210 */ /* 0x001fc80007f5e0ff */
[----:B-1----:R-:W-:Y:S01]  /*c3d0*/  LEA.HI.X.SX32 R117, R90, R81, 0x1, P2 ;  /* 0x000000515a757211 */ /* 0x002fe200010f0eff */
[----:B------:R-:W-:Y:S01]  /*c3e0*/  IMAD R90, R154, UR9, RZ ;  /* 0x000000099a5a7c24 */ /* 0x000fe2000f8e02ff */
[----:B------:R0:W-:Y:S04]  /*c3f0*/  STS.U8 [R93+UR11+0x380], R118 ;  /* 0x000380765d007988 */ /* 0x0001e8000800000b */
[----:B------:R1:W-:Y:S01]  /*c400*/  STL [R1+0x2c], R115 ;  /* 0x00002c7301007387 */ /* 0x0003e20000100800 */
[----:B0-----:R-:W-:-:S03]  /*c410*/  @P0 IMAD.MOV.U32 R118, RZ, RZ, R115 ;  /* 0x000000ffff760224 */ /* 0x001fc600078e0073 */
[----:B------:R0:W-:Y:S01]  /*c420*/  STS.U8 [R93+UR11+0x1480], R119 ;  /* 0x001480775d007988 */ /* 0x0001e2000800000b */
[----:B-1----:R-:W-:-:S03]  /*c430*/  IADD3 R115, P2, PT, R90, R84, RZ ;  /* 0x000000545a737210 */ /* 0x002fc60007f5e0ff */
[----:B------:R1:W-:Y:S04]  /*c440*/  STL [R1+0x28], R117 ;  /* 0x0000287501007387 */ /* 0x0003e80000100800 */
[----:B---3--:R3:W-:Y:S01]  /*c450*/  STS.U8 [R93+UR11+0x1f80], R116 ;  /* 0x001f80745d007988 */ /* 0x0087e2000800000b */
[----:B0-----:R-:W-:Y:S01]  /*c460*/  @P0 IMAD.MOV.U32 R119, RZ, RZ, R117 ;  /* 0x000000ffff770224 */ /* 0x001fe200078e0075 */
[----:B-1----:R-:W-:Y:S02]  /*c470*/  LEA.HI.X.SX32 R117, R90, R81, 0x1, P2 ;  /* 0x000000515a757211 */ /* 0x002fe400010f0eff */
[----:B------:R-:W-:Y:S01]  /*c480*/  PRMT R90, RZ, 0x7610, R90 ;  /* 0x00007610ff5a7816 */ /* 0x000fe2000000005a */
[----:B---3--:R-:W-:Y:S01]  /*c490*/  @P0 IMAD.MOV.U32 R116, RZ, RZ, R115 ;  /* 0x000000ffff740224 */ /* 0x008fe200078e0073 */
[----:B------:R-:W-:-:S04]  /*c4a0*/  PRMT R91, RZ, 0x7610, R91 ;  /* 0x00007610ff5b7816 */ /* 0x000fc8000000005b */
[----:B------:R-:W3:Y:S04]  /*c4b0*/  @P0 LDG.E.U8 R90, desc[UR24][R116.64] ;  /* 0x00000018745a0981 */ /* 0x000ee8000c1e1100 */
[----:B------:R0:W3:Y:S04]  /*c4c0*/  @P0 LDG.E.U8 R91, desc[UR24][R118.64] ;  /* 0x00000018765b0981 */ /* 0x0000e8000c1e1100 */
[----:B------:R-:W-:Y:S04]  /*c4d0*/  STL [R1+0x3c], R115 ;  /* 0x00003c7301007387 */ /* 0x000fe80000100800 */
[----:B------:R-:W-:Y:S04]  /*c4e0*/  STL [R1+0x38], R117 ;  /* 0x0000387501007387 */ /* 0x000fe80000100800 */
[----:B----4-:R1:W-:Y:S02]  /*c4f0*/  STS.U8 [R93+UR11+0x2080], R113 ;  /* 0x002080715d007988 */ /* 0x0103e4000800000b */
[----:B-1----:R-:W-:-:S05]  /*c500*/  IMAD R113, R155, UR9, RZ ;  /* 0x000000099b717c24 */ /* 0x002fca000f8e02ff */
[----:B------:R-:W-:-:S04]  /*c510*/  IADD3 R115, P2, PT, R113, R84, RZ ;  /* 0x0000005471737210 */ /* 0x000fc80007f5e0ff */
[----:B0-----:R-:W-:Y:S01]  /*c520*/  LEA.HI.X.SX32 R118, R113, R81, 0x1, P2 ;  /* 0x0000005171767211 */ /* 0x001fe200010f0eff */
[----:B------:R-:W-:-:S05]  /*c530*/  IMAD R113, R159, UR9, RZ ;  /* 0x000000099f717c24 */ /* 0x000fca000f8e02ff */
[----:B------:R-:W-:-:S04]  /*c540*/  IADD3 R116, P2, PT, R113, R84, RZ ;  /* 0x0000005471747210 */ /* 0x000fc80007f5e0ff */
[----:B------:R-:W-:Y:S01]  /*c550*/  LEA.HI.X.SX32 R117, R113, R81, 0x1, P2 ;  /* 0x0000005171757211 */ /* 0x000fe200010f0eff */
[----:B-----5:R0:W-:Y:S04]  /*c560*/  STS.U8 [R93+UR11+0x2380], R112 ;  /* 0x002380705d007988 */ /* 0x0201e8000800000b */
[----:B------:R-:W-:Y:S01]  /*c570*/  @P0 IMAD.MOV.U32 R113, RZ, RZ, R117 ;  /* 0x000000ffff710224 */ /* 0x000fe200078e0075 */
[----:B------:R-:W-:Y:S01]  /*c580*/  STL [R1+0x4c], R115 ;  /* 0x00004c7301007387 */ /* 0x000fe20000100800 */
[----:B0-----:R-:W-:-:S03]  /*c590*/  @P0 IMAD.MOV.U32 R112, RZ, RZ, R116 ;  /* 0x000000ffff700224 */ /* 0x001fc600078e0074 */
[----:B------:R0:W-:Y:S02]  /*c5a0*/  STS.U8 [R93+UR11+0x2480], R110 ;  /* 0x0024806e5d007988 */ /* 0x0001e4000800000b */
[----:B0-----:R-:W-:Y:S02]  /*c5b0*/  PRMT R110, RZ, 0x7610, R110 ;  /* 0x00007610ff6e7816 */ /* 0x001fe4000000006e */
[----:B------:R0:W-:Y:S04]  /*c5c0*/  STS.U8 [R93+UR11+0x2180], R114 ;  /* 0x002180725d007988 */ /* 0x0001e8000800000b */
[----:B------:R1:W4:Y:S01]  /*c5d0*/  @P0 LDG.E.U8 R110, desc[UR24][R112.64] ;  /* 0x00000018706e0981 */ /* 0x000322000c1e1100 */
[----:B0-----:R-:W-:Y:S02]  /*c5e0*/  @P0 IMAD.MOV.U32 R114, RZ, RZ, R115 ;  /* 0x000000ffff720224 */ /* 0x001fe400078e0073 */
[----:B------:R-:W-:-:S02]  /*c5f0*/  @P0 IMAD.MOV.U32 R115, RZ, RZ, R118 ;  /* 0x000000ffff730224 */ /* 0x000fc400078e0076 */
[----:B-1----:R-:W-:Y:S01]  /*c600*/  IMAD R112, R161, UR9, RZ ;  /* 0x00000009a1707c24 */ /* 0x002fe2000f8e02ff */
[----:B------:R0:W-:Y:S02]  /*c610*/  STS.U8 [R93+UR11+0x2280], R111 ;  /* 0x0022806f5d007988 */ /* 0x0001e4000800000b */
[----:B0-----:R-:W-:Y:S02]  /*c620*/  PRMT R111, RZ, 0x7610, R111 ;  /* 0x00007610ff6f7816 */ /* 0x001fe4000000006f */
[----:B--2---:R0:W-:Y:S04]  /*c630*/  STS.U8 [R93+UR11+0x2680], R94 ;  /* 0x0026805e5d007988 */ /* 0x0041e8000800000b */
[----:B------:R1:W2:Y:S04]  /*c640*/  @P0 LDG.E.U8 R111, desc[UR24][R114.64] ;  /* 0x00000018726f0981 */ /* 0x0002a8000c1e1100 */
[----:B------:R-:W-:Y:S01]  /*c650*/  STL [R1+0x48], R118 ;  /* 0x0000487601007387 */ /* 0x000fe20000100800 */
[----:B0-----:R-:W-:Y:S01]  /*c660*/  IMAD R94, R163, UR9, RZ ;  /* 0x00000009a35e7c24 */ /* 0x001fe2000f8e02ff */
[----:B-1----:R-:W-:-:S02]  /*c670*/  IADD3 R114, P2, PT, R112, R84, RZ ;  /* 0x0000005470727210 */ /* 0x002fc40007f5e0ff */
[----:B------:R-:W-:Y:S02]  /*c680*/  STL [R1+0x5c], R116 ;  /* 0x00005c7401007387 */ /* 0x000fe40000100800 */
[----:B------:R-:W-:Y:S02]  /*c690*/  LEA.HI.X.SX32 R115, R112, R81, 0x1, P2 ;  /* 0x0000005170737211 */ /* 0x000fe400010f0eff */
[----:B------:R-:W-:Y:S01]  /*c6a0*/  STL [R1+0x58], R117 ;  /* 0x0000587501007387 */ /* 0x000fe20000100800 */
[----:B------:R-:W-:-:S03]  /*c6b0*/  @P0 IMAD.MOV.U32 R112, RZ, RZ, R114 ;  /* 0x000000ffff700224 */ /* 0x000fc600078e0072 */
[----:B------:R0:W-:Y:S01]  /*c6c0*/  STL [R1+0x6c], R114 ;  /* 0x00006c7201007387 */ /* 0x0001e20000100800 */
[----:B------:R-:W-:-:S03]  /*c6d0*/  @P0 IMAD.MOV.U32 R113, RZ, RZ, R115 ;  /* 0x000000ffff710224 */ /* 0x000fc600078e0073 */
[----:B------:R1:W-:Y:S04]  /*c6e0*/  STS.U8 [R93+UR11+0x2880], R85 ;  /* 0x002880555d007988 */ /* 0x0003e8000800000b */
[----:B------:R5:W-:Y:S01]  /*c6f0*/  STS.U8 [R93+UR11+0x2580], R95 ;  /* 0x0025805f5d007988 */ /* 0x000be2000800000b */
[----:B0-----:R-:W-:-:S03]  /*c700*/  IADD3 R114, P2, PT, R94, R84, RZ ;  /* 0x000000545e727210 */ /* 0x001fc60007f5e0ff */
[----:B------:R0:W-:Y:S01]  /*c710*/  STL [R1+0x68], R115 ;  /* 0x0000687301007387 */ /* 0x0001e20000100800 */
[----:B-1----:R-:W-:Y:S01]  /*c720*/  IMAD R85, R165, UR9, RZ ;  /* 0x00000009a5557c24 */ /* 0x002fe2000f8e02ff */
[----:B-----5:R-:W-:Y:S02]  /*c730*/  PRMT R95, RZ, 0x7610, R95 ;  /* 0x00007610ff5f7816 */ /* 0x020fe4000000005f */
[----:B------:R1:W-:Y:S01]  /*c740*/  STL [R1+0x7c], R114 ;  /* 0x00007c7201007387 */ /* 0x0003e20000100800 */
[----:B0-----:R-:W-:-:S03]  /*c750*/  LEA.HI.X.SX32 R115, R94, R81, 0x1, P2 ;  /* 0x000000515e737211 */ /* 0x001fc600010f0eff */
[----:B------:R0:W5:Y:S01]  /*c760*/  @P0 LDG.E.U8 R95, desc[UR24][R112.64] ;  /* 0x00000018705f0981 */ /* 0x000162000c1e1100 */
[----:B------:R-:W-:-:S03]  /*c770*/  PRMT R94, RZ, 0x7610, R94 ;  /* 0x00007610ff5e7816 */ /* 0x000fc6000000005e */
[----:B------:R1:W-:Y:S01]  /*c780*/  STL [R1+0x78], R115 ;  /* 0x0000787301007387 */ /* 0x0003e20000100800 */
[----:B0-----:R-:W-:Y:S01]  /*c790*/  @P0 IMAD.MOV.U32 R112, RZ, RZ, R114 ;  /* 0x000000ffff700224 */ /* 0x001fe200078e0072 */
[----:B-1----:R-:W-:Y:S01]  /*c7a0*/  IADD3 R114, P2, PT, R85, R84, RZ ;  /* 0x0000005455727210 */ /* 0x002fe20007f5e0ff */
[----:B------:R-:W-:-:S03]  /*c7b0*/  @P0 IMAD.MOV.U32 R113, RZ, RZ, R115 ;  /* 0x000000ffff710224 */ /* 0x000fc600078e0073 */
[----:B------:R-:W-:Y:S01]  /*c7c0*/  LEA.HI.X.SX32 R115, R85, R81, 0x1, P2 ;  /* 0x0000005155737211 */ /* 0x000fe200010f0eff */
[----:B------:R-:W-:Y:S01]  /*c7d0*/  IMAD R85, R167, UR9, RZ ;  /* 0x00000009a7557c24 */ /* 0x000fe2000f8e02ff */
[----:B------:R0:W2:Y:S04]  /*c7e0*/  @P0 LDG.E.U8 R94, desc[UR24][R112.64] ;  /* 0x00000018705e0981 */ /* 0x0000a8000c1e1100 */
[----:B------:R1:W-:Y:S04]  /*c7f0*/  STS.U8 [R93+UR11+0x2780], R92 ;  /* 0x0027805c5d007988 */ /* 0x0003e8000800000b */
[----:B------:R1:W-:Y:S01]  /*c800*/  STS.U8 [R93+UR11+0x2980], R87 ;  /* 0x002980575d007988 */ /* 0x0003e2000800000b */
[----:B0-----:R-:W-:-:S03]  /*c810*/  IADD3 R112, P2, PT, R85, R84, RZ ;  /* 0x0000005455707210 */ /* 0x001fc60007f5e0ff */
[----:B------:R0:W-:Y:S01]  /*c820*/  STS.U8 [R93+UR11+0x2a80], R86 ;  /* 0x002a80565d007988 */ /* 0x0001e2000800000b */
[----:B-1----:R-:W-:Y:S02]  /*c830*/  PRMT R92, RZ, 0x7610, R92 ;  /* 0x00007610ff5c7816 */ /* 0x002fe4000000005c */
[----:B------:R-:W-:Y:S01]  /*c840*/  LEA.HI.X.SX32 R113, R85, R81, 0x1, P2 ;  /* 0x0000005155717211 */ /* 0x000fe200010f0eff */
[----:B------:R-:W-:Y:S02]  /*c850*/  @P0 IMAD.MOV.U32 R87, RZ, RZ, R115 ;  /* 0x000000ffff570224 */ /* 0x000fe400078e0073 */
[----:B0-----:R-:W-:Y:S01]  /*c860*/  @P0 IMAD.MOV.U32 R86, RZ, RZ, R114 ;  /* 0x000000ffff560224 */ /* 0x001fe200078e0072 */
[----:B------:R0:W-:Y:S01]  /*c870*/  STS.U8 [R93+UR11+0x2b80], R89 ;  /* 0x002b80595d007988 */ /* 0x0001e2000800000b */
[----:B------:R-:W-:-:S03]  /*c880*/  IMAD R85, R150, UR9, RZ ;  /* 0x0000000996557c24 */ /* 0x000fc6000f8e02ff */
[----:B------:R1:W2:Y:S04]  /*c890*/  @P0 LDG.E.U8 R92, desc[UR24][R86.64] ;  /* 0x00000018565c0981 */ /* 0x0002a8000c1e1100 */
[----:B------:R1:W-:Y:S01]  /*c8a0*/  STS.U8 [R93+UR11+0x2c80], R88 ;  /* 0x002c80585d007988 */ /* 0x0003e2000800000b */
[----:B0-----:R-:W-:Y:S01]  /*c8b0*/  @P0 IMAD.MOV.U32 R89, RZ, RZ, R113 ;  /* 0x000000ffff590224 */ /* 0x001fe200078e0071 */
[----:B-1----:R-:W-:Y:S01]  /*c8c0*/  PRMT R87, RZ, 0x7610, R87 ;  /* 0x00007610ff577816 */ /* 0x002fe20000000057 */
[----:B------:R-:W-:Y:S01]  /*c8d0*/  @P0 IMAD.MOV.U32 R88, RZ, RZ, R112 ;  /* 0x000000ffff580224 */ /* 0x000fe200078e0070 */
[----:B------:R-:W-:-:S04]  /*c8e0*/  PRMT R86, RZ, 0x7610, R86 ;  /* 0x00007610ff567816 */ /* 0x000fc80000000056 */
[----:B------:R0:W2:Y:S04]  /*c8f0*/  @P0 LDG.E.U8 R87, desc[UR24][R88.64] ;  /* 0x0000001858570981 */ /* 0x0000a8000c1e1100 */
[----:B------:R-:W-:Y:S01]  /*c900*/  STL [R1+0x8c], R114 ;  /* 0x00008c7201007387 */ /* 0x000fe20000100800 */
[----:B0-----:R-:W-:-:S03]  /*c910*/  IADD3 R88, P2, PT, R85, R84, RZ ;  /* 0x0000005455587210 */ /* 0x001fc60007f5e0ff */
[----:B------:R-:W-:Y:S01]  /*c920*/  STL [R1+0x88], R115 ;  /* 0x0000887301007387 */ /* 0x000fe20000100800 */
[----:B------:R-:W-:Y:S01]  /*c930*/  LEA.HI.X.SX32 R89, R85, R81, 0x1, P2 ;  /* 0x0000005155597211 */ /* 0x000fe200010f0eff */
[----:B------:R-:W-:Y:S02]  /*c940*/  IMAD R85, R143, UR9, RZ ;  /* 0x000000098f557c24 */ /* 0x000fe4000f8e02ff */
[----:B------:R-:W-:Y:S04]  /*c950*/  STL [R1+0x9c], R112 ;  /* 0x00009c7001007387 */ /* 0x000fe80000100800 */
[----:B------:R-:W-:Y:S04]  /*c960*/  STL [R1+0x98], R113 ;  /* 0x0000987101007387 */ /* 0x000fe80000100800 */
[----:B------:R0:W-:Y:S04]  /*c970*/  STL [R1+0xac], R88 ;  /* 0x0000ac5801007387 */ /* 0x0001e80000100800 */
[----:B------:R0:W4:Y:S04]  /*c980*/  @P0 LDG.E.U8 R86, desc[UR24][R88.64] ;  /* 0x0000001858560981 */ /* 0x000128000c1e1100 */
[----:B------:R1:W-:Y:S01]  /*c990*/  STL [R1+0xa8], R89 ;  /* 0x0000a85901007387 */ /* 0x0003e20000100800 */
[----:B0-----:R-:W-:-:S04]  /*c9a0*/  IADD3 R88, P2, PT, R85, R84, RZ ;  /* 0x0000005455587210 */ /* 0x001fc80007f5e0ff */
[----:B-1----:R-:W-:Y:S02]  /*c9b0*/  LEA.HI.X.SX32 R89, R85, R81, 0x1, P2 ;  /* 0x0000005155597211 */ /* 0x002fe400010f0eff */
[----:B------:R-:W-:Y:S01]  /*c9c0*/  PRMT R85, RZ, 0x7610, R85 ;  /* 0x00007610ff557816 */ /* 0x000fe20000000055 */
[----:B------:R0:W-:Y:S05]  /*c9d0*/  STL [R1+0xbc], R88 ;  /* 0x0000bc5801007387 */ /* 0x0001ea0000100800 */
[----:B------:R0:W5:Y:S04]  /*c9e0*/  @P0 LDG.E.U8 R85, desc[UR24][R88.64] ;  /* 0x0000001858550981 */ /* 0x000168000c1e1100 */
[----:B------:R1:W-:Y:S01]  /*c9f0*/  STL [R1+0xb8], R89 ;  /* 0x0000b85901007387 */ /* 0x0003e20000100800 */
[----:B0-----:R-:W-:-:S03]  /*ca00*/  IMAD R88, R148, UR9, RZ ;  /* 0x0000000994587c24 */ /* 0x001fc6000f8e02ff */
[----:B---3--:R0:W-:Y:S02]  /*ca10*/  STS.U8 [R93+UR11+0x2e80], R90 ;  /* 0x002e805a5d007988 */ /* 0x0081e4000800000b */
[C---:B-1----:R-:W-:Y:S02]  /*ca20*/  IADD3 R89, P2, PT, R88.reuse, R84, RZ ;  /* 0x0000005458597210 */ /* 0x042fe40007f5e0ff */
[----:B------:R1:W-:Y:S02]  /*ca30*/  STS.U8 [R93+UR11+0x2d80], R91 ;  /* 0x002d805b5d007988 */ /* 0x0003e4000800000b */
[----:B0-----:R-:W-:Y:S02]  /*ca40*/  LEA.HI.X.SX32 R90, R88, R81, 0x1, P2 ;  /* 0x00000051585a7211 */ /* 0x001fe400010f0eff */
[----:B------:R-:W-:Y:S01]  /*ca50*/  STL [R1+0xcc], R89 ;  /* 0x0000cc5901007387 */ /* 0x000fe20000100800 */
[----:B------:R-:W-:-:S03]  /*ca60*/  PRMT R88, RZ, 0x7610, R88 ;  /* 0x00007610ff587816 */ /* 0x000fc60000000058 */
[----:B------:R0:W-:Y:S01]  /*ca70*/  STL [R1+0xc8], R90 ;  /* 0x0000c85a01007387 */ /* 0x0001e20000100800 */
[----:B-1----:R-:W-:Y:S02]  /*ca80*/  @P0 IMAD.MOV.U32 R91, RZ, RZ, R90 ;  /* 0x000000ffff5b0224 */ /* 0x002fe400078e005a */
[----:B0-----:R-:W-:-:S05]  /*ca90*/  @P0 IMAD.MOV.U32 R90, RZ, RZ, R89 ;  /* 0x000000ffff5a0224 */ /* 0x001fca00078e0059 */
[----:B------:R0:W3:Y:S01]  /*caa0*/  @P0 LDG.E.U8 R88, desc[UR24][R90.64] ;  /* 0x000000185a580981 */ /* 0x0000e2000c1e1100 */
[----:B------:R-:W-:-:S05]  /*cab0*/  IMAD R89, R141, UR9, RZ ;  /* 0x000000098d597c24 */ /* 0x000fca000f8e02ff */
[----:B0-----:R-:W-:-:S04]  /*cac0*/  IADD3 R90, P2, PT, R89, R84, RZ ;  /* 0x00000054595a7210 */ /* 0x001fc80007f5e0ff */
[----:B------:R-:W-:Y:S01]  /*cad0*/  LEA.HI.X.SX32 R91, R89, R81, 0x1, P2 ;  /* 0x00000051595b7211 */ /* 0x000fe200010f0eff */
[----:B------:R-:W-:Y:S01]  /*cae0*/  IMAD R89, R146, UR9, RZ ;  /* 0x0000000992597c24 */ /* 0x000fe2000f8e02ff */
[----:B------:R-:W-:Y:S04]  /*caf0*/  STL [R1+0xdc], R90 ;  /* 0x0000dc5a01007387 */ /* 0x000fe80000100800 */
[----:B------:R-:W-:Y:S04]  /*cb00*/  STL [R1+0xd8], R91 ;  /* 0x0000d85b01007387 */ /* 0x000fe80000100800 */
[----:B--2---:R0:W-:Y:S02]  /*cb10*/  STS.U8 [R93+UR11+0x3480], R87 ;  /* 0x003480575d007988 */ /* 0x0041e4000800000b */
[----:B0-----:R-:W-:-:S06]  /*cb20*/  PRMT R87, RZ, 0x7610, R87 ;  /* 0x00007610ff577816 */ /* 0x001fcc0000000057 */
[----:B------:R0:W2:Y:S02]  /*cb30*/  @P0 LDG.E.U8 R87, desc[UR24][R90.64] ;  /* 0x000000185a570981 */ /* 0x0000a4000c1e1100 */
[C---:B0-----:R-:W-:Y:S02]  /*cb40*/  IADD3 R90, P2, PT, R89.reuse, R84, RZ ;  /* 0x00000054595a7210 */ /* 0x041fe40007f5e0ff */
[----:B----4-:R0:W-:Y:S02]  /*cb50*/  STS.U8 [R93+UR11+0x3580], R86 ;  /* 0x003580565d007988 */ /* 0x0101e4000800000b */
[----:B------:R-:W-:Y:S02]  /*cb60*/  LEA.HI.X.SX32 R91, R89, R81, 0x1, P2 ;  /* 0x00000051595b7211 */ /* 0x000fe400010f0eff */
[----:B------:R-:W-:Y:S01]  /*cb70*/  STL [R1+0xec], R90 ;  /* 0x0000ec5a01007387 */ /* 0x000fe20000100800 */
[----:B0-----:R-:W-:-:S03]  /*cb80*/  PRMT R86, RZ, 0x7610, R86 ;  /* 0x00007610ff567816 */ /* 0x001fc60000000056 */
[----:B-----5:R0:W-:Y:S04]  /*cb90*/  STS.U8 [R93+UR11+0x3680], R85 ;  /* 0x003680555d007988 */ /* 0x0201e8000800000b */
[----:B------:R1:W4:Y:S01]  /*cba0*/  @P0 LDG.E.U8 R86, desc[UR24][R90.64] ;  /* 0x000000185a560981 */ /* 0x000322000c1e1100 */
[----:B0-----:R-:W-:-:S05]  /*cbb0*/  IMAD R85, R139, UR9, RZ ;  /* 0x000000098b557c24 */ /* 0x001fca000f8e02ff */
[C---:B------:R-:W-:Y:S01]  /*cbc0*/  IADD3 R89, P2, PT, R85.reuse, R84, RZ ;  /* 0x0000005455597210 */ /* 0x040fe20007f5e0ff */
[----:B------:R-:W-:Y:S03]  /*cbd0*/  STL [R1+0xe8], R91 ;  /* 0x0000e85b01007387 */ /* 0x000fe60000100800 */
[----:B-1----:R-:W-:Y:S01]  /*cbe0*/  LEA.HI.X.SX32 R90, R85, R81, 0x1, P2 ;  /* 0x00000051555a7211 */ /* 0x002fe200010f0eff */
[----:B------:R-:W-:Y:S01]  /*cbf0*/  STL [R1+0xfc], R89 ;  /* 0x0000fc5901007387 */ /* 0x000fe20000100800 */
[----:B------:R-:W-:-:S03]  /*cc00*/  PRMT R85, RZ, 0x7610, R85 ;  /* 0x00007610ff557816 */ /* 0x000fc60000000055 */
[----:B---3--:R0:W-:Y:S02]  /*cc10*/  STS.U8 [R93+UR11+0x3780], R88 ;  /* 0x003780585d007988 */ /* 0x0081e4000800000b */
[----:B0-----:R-:W-:Y:S02]  /*cc20*/  @P0 IMAD.MOV.U32 R88, RZ, RZ, R89 ;  /* 0x000000ffff580224 */ /* 0x001fe400078e0059 */
[----:B------:R-:W-:-:S05]  /*cc30*/  @P0 IMAD.MOV.U32 R89, RZ, RZ, R90 ;  /* 0x000000ffff590224 */ /* 0x000fca00078e005a */
[----:B------:R0:W3:Y:S04]  /*cc40*/  @P0 LDG.E.U8 R85, desc[UR24][R88.64] ;  /* 0x0000001858550981 */ /* 0x0000e8000c1e1100 */
[----:B--2---:R1:W-:Y:S02]  /*cc50*/  STS.U8 [R93+UR11+0x3880], R87 ;  /* 0x003880575d007988 */ /* 0x0043e4000800000b */
[----:B-1----:R-:W-:-:S05]  /*cc60*/  IMAD R87, R144, UR9, RZ ;  /* 0x0000000990577c24 */ /* 0x002fca000f8e02ff */
[----:B0-----:R-:W-:-:S04]  /*cc70*/  IADD3 R88, P2, PT, R87, R84, RZ ;  /* 0x0000005457587210 */ /* 0x001fc80007f5e0ff */
[----:B------:R-:W-:-:S05]  /*cc80*/  LEA.HI.X.SX32 R89, R87, R81, 0x1, P2 ;  /* 0x0000005157597211 */ /* 0x000fca00010f0eff */
[----:B------:R-:W-:Y:S01]  /*cc90*/  @P0 IMAD.MOV.U32 R87, RZ, RZ, R89 ;  /* 0x000000ffff570224 */ /* 0x000fe200078e0059 */
[----:B----4-:R0:W-:Y:S02]  /*cca0*/  STS.U8 [R93+UR11+0x3980], R86 ;  /* 0x003980565d007988 */ /* 0x0101e4000800000b */
[----:B0-----:R-:W-:Y:S02]  /*ccb0*/  @P0 IMAD.MOV.U32 R86, RZ, RZ, R88 ;  /* 0x000000ffff560224 */ /* 0x001fe400078e0058 */
[----:B---3--:R0:W-:Y:S02]  /*ccc0*/  STS.U8 [R93+UR11+0x3a80], R85 ;  /* 0x003a80555d007988 */ /* 0x0081e4000800000b */
[----:B0-----:R-:W-:-:S06]  /*ccd0*/  PRMT R85, RZ, 0x7610, R85 ;  /* 0x00007610ff557816 */ /* 0x001fcc0000000055 */
[----:B------:R0:W2:Y:S02]  /*cce0*/  @P0 LDG.E.U8 R85, desc[UR24][R86.64] ;  /* 0x0000001856550981 */ /* 0x0000a4000c1e1100 */
[----:B0-----:R-:W-:Y:S02]  /*ccf0*/  IMAD R86, R142, UR9, RZ ;  /* 0x000000098e567c24 */ /* 0x001fe4000f8e02ff */
[----:B------:R-:W-:Y:S03]  /*cd00*/  STL [R1+0xf8], R90 ;  /* 0x0000f85a01007387 */ /* 0x000fe60000100800 */
[C---:B------:R-:W-:Y:S01]  /*cd10*/  IADD3 R87, P2, PT, R86.reuse, R84, RZ ;  /* 0x0000005456577210 */ /* 0x040fe20007f5e0ff */
[----:B------:R0:W-:Y:S04]  /*cd20*/  STL [R1+0x10c], R88 ;  /* 0x00010c5801007387 */ /* 0x0001e80000100800 */
[----:B------:R-:W-:Y:S01]  /*cd30*/  STL [R1+0x108], R89 ;  /* 0x0001085901007387 */ /* 0x000fe20000100800 */
[----:B0-----:R-:W-:-:S03]  /*cd40*/  LEA.HI.X.SX32 R88, R86, R81, 0x1, P2 ;  /* 0x0000005156587211 */ /* 0x001fc600010f0eff */
[----:B------:R0:W-:Y:S01]  /*cd50*/  STL [R1+0x11c], R87 ;  /* 0x00011c5701007387 */ /* 0x0001e20000100800 */
[----:B------:R-:W-:Y:S02]  /*cd60*/  @P0 IMAD.MOV.U32 R86, RZ, RZ, R87 ;  /* 0x000000ffff560224 */ /* 0x000fe400078e0057 */
[----:B0-----:R-:W-:Y:S01]  /*cd70*/  @P0 IMAD.MOV.U32 R87, RZ, RZ, R88 ;  /* 0x000000ffff570224 */ /* 0x001fe200078e0058 */
[----:B--2---:R0:W-:Y:S02]  /*cd80*/  STS.U8 [R93+UR11+0x3b80], R85 ;  /* 0x003b80555d007988 */ /* 0x0041e4000800000b */
[----:B0-----:R-:W-:-:S06]  /*cd90*/  PRMT R85, RZ, 0x7610, R85 ;  /* 0x00007610ff557816 */ /* 0x001fcc0000000055 */
[----:B------:R0:W2:Y:S02]  /*cda0*/  @P0 LDG.E.U8 R85, desc[UR24][R86.64] ;  /* 0x0000001856550981 */ /* 0x0000a4000c1e1100 */
[----:B0-----:R-:W-:Y:S02]  /*cdb0*/  IMAD R86, R140, UR9, RZ ;  /* 0x000000098c567c24 */ /* 0x001fe4000f8e02ff */
[----:B------:R0:W-:Y:S03]  /*cdc0*/  STL [R1+0x118], R88 ;  /* 0x0001185801007387 */ /* 0x0001e60000100800 */
[----:B------:R-:W-:-:S04]  /*cdd0*/  IADD3 R87, P2, PT, R86, R84, RZ ;  /* 0x0000005456577210 */ /* 0x000fc80007f5e0ff */
[----:B0-----:R-:W-:Y:S01]  /*cde0*/  LEA.HI.X.SX32 R88, R86, R81, 0x1, P2 ;  /* 0x0000005156587211 */ /* 0x001fe200010f0eff */
[----:B------:R0:W-:Y:S01]  /*cdf0*/  STL [R1+0x134], R87 ;  /* 0x0001345701007387 */ /* 0x0001e20000100800 */
[----:B------:R-:W-:-:S03]  /*ce00*/  @P0 IMAD.MOV.U32 R86, RZ, RZ, R87 ;  /* 0x000000ffff560224 */ /* 0x000fc600078e0057 */
[----:B0-----:R-:W-:Y:S01]  /*ce10*/  @P0 IMAD.MOV.U32 R87, RZ, RZ, R88 ;  /* 0x000000ffff570224 */ /* 0x001fe200078e0058 */
[----:B--2---:R0:W-:Y:S02]  /*ce20*/  STS.U8 [R93+UR11+0x3c80], R85 ;  /* 0x003c80555d007988 */ /* 0x0041e4000800000b */
[----:B0-----:R-:W-:-:S06]  /*ce30*/  PRMT R85, RZ, 0x7610, R85 ;  /* 0x00007610ff557816 */ /* 0x001fcc0000000055 */
[----:B------:R0:W2:Y:S02]  /*ce40*/  @P0 LDG.E.U8 R85, desc[UR24][R86.64] ;  /* 0x0000001856550981 */ /* 0x0000a4000c1e1100 */
[----:B0-----:R-:W-:Y:S02]  /*ce50*/  IMAD R86, R138, UR9, RZ ;  /* 0x000000098a567c24 */ /* 0x001fe4000f8e02ff */
[----:B------:R-:W0:Y:S03]  /*ce60*/  LDC R138, c[0x0][0x3a0] ;  /* 0x0000e800ff8a7b82 */ /* 0x000e260000000800 */
[----:B------:R-:W-:-:S04]  /*ce70*/  IADD3 R84, P2, PT, R86, R84, RZ ;  /* 0x0000005456547210 */ /* 0x000fc80007f5e0ff */
[----:B------:R-:W-:Y:S02]  /*ce80*/  LEA.HI.X.SX32 R87, R86, R81, 0x1, P2 ;  /* 0x0000005156577211 */ /* 0x000fe400010f0eff */
[----:B------:R-:W-:Y:S01]  /*ce90*/  PRMT R81, RZ, 0x7610, R81 ;  /* 0x00007610ff517816 */ /* 0x000fe20000000051 */
[----:B--2---:R1:W-:Y:S02]  /*cea0*/  STS.U8 [R93+UR11+0x3d80], R85 ;  /* 0x003d80555d007988 */ /* 0x0043e4000800000b */
[----:B-1----:R-:W-:-:S05]  /*ceb0*/  @P0 IMAD.MOV.U32 R85, RZ, RZ, R87 ;  /* 0x000000ffff550224 */ /* 0x002fca00078e0057 */
[----:B------:R-:W2:Y:S04]  /*cec0*/  @P0 LDG.E.U8 R81, desc[UR24][R84.64] ;  /* 0x0000001854510981 */ /* 0x000ea8000c1e1100 */
[----:B------:R1:W-:Y:S04]  /*ced0*/  STS.U8 [R93+UR11+0x1380], R120 ;  /* 0x001380785d007988 */ /* 0x0003e8000800000b */
        /* <DEDUP_REMOVED lines=14> */
[----:B------:R1:W-:Y:S01]  /*cfc0*/  STS.U8 [R93+UR11+0x3380], R92 ;  /* 0x0033805c5d007988 */ /* 0x0003e2000800000b */
[----:B0-----:R-:W-:-:S03]  /*cfd0*/  VIADD R138, R138, 0x1f ;  /* 0x0000001f8a8a7836 */ /* 0x001fc60000000000 */
[----:B------:R1:W-:Y:S01]  /*cfe0*/  STL [R1+0x130], R88 ;  /* 0x0001305801007387 */ /* 0x0003e20000100800 */
[----:B------:R-:W-:-:S03]  /*cff0*/  ISETP.NE.U32.AND P0, PT, RZ, UR7, PT ;  /* 0x00000007ff007c0c */ /* 0x000fc6000bf05070 */
[----:B------:R1:W-:Y:S04]  /*d000*/  STL [R1+0x124], R84 ;  /* 0x0001245401007387 */ /* 0x0003e80000100800 */
[----:B------:R1:W-:Y:S01]  /*d010*/  STL [R1+0x120], R87 ;  /* 0x0001205701007387 */ /* 0x0003e20000100800 */
[C---:B------:R-:W-:Y:S02]  /*d020*/  ISETP.LT.OR P2, PT, R138.reuse, 0x20, P0 ;  /* 0x000000208a00780c */ /* 0x040fe40000741670 */
[----:B------:R-:W-:Y:S01]  /*d030*/  ISETP.GE.AND P3, PT, R138, 0x40, PT ;  /* 0x000000408a00780c */ /* 0x000fe20003f66270 */
[----:B--2---:R1:W-:Y:S01]  /*d040*/  STS.U8 [R93+UR11+0x3e80], R81 ;  /* 0x003e80515d007988 */ /* 0x0043e2000800000b */
[----:B------:R0:W-:Y:S06]  /*d050*/  MEMBAR.ALL.CTA ;  /* 0x0000000000007992 */ /* 0x0001ec0000008000 */
[----:B0-----:R-:W0:Y:S02]  /*d060*/  FENCE.VIEW.ASYNC.S ;  /* 0x00000000000073c6 */ /* 0x001e240000000000 */
[----:B0-----:R-:W-:Y:S06]  /*d070*/  BAR.SYNC.DEFER_BLOCKING 0x0 ;  /* 0x0000000000007b1d */ /* 0x001fec0000010000 */
[----:B------:R-:W-:Y:S05]  /*d080*/  @P2 BRA `(.L_x_6) ;  /* 0x00000000005c2947 */ /* 0x000fea0003800000 */
[----:B------:R-:W-:Y:S02]  /*d090*/  UIADD3 UR4, UPT, UPT, UR11, 0x8000, URZ ;  /* 0x000080000b047890 */ /* 0x000fe4000fffe0ff */
[----:B------:R-:W-:Y:S02]  /*d0a0*/  USHF.R.U32.HI UR6, URZ, 0x4, UR11 ;  /* 0x00000004ff067899 */ /* 0x000fe4000801160b */
[----:B------:R-:W-:Y:S02]  /*d0b0*/  USHF.R.U32.HI UR4, URZ, 0x4, UR4 ;  /* 0x00000004ff047899 */ /* 0x000fe40008011604 */
[----:B------:R-:W-:Y:S01]  /*d0c0*/  USGXT.U32 UR6, UR6, 0xe ;  /* 0x0000000e0606789a */ /* 0x000fe20008000000 */
[----:B------:R-:W-:Y:S01]  /*d0d0*/  UMOV UR16, 0xfffffe00 ;  /* 0xfffffe0000107882 */ /* 0x000fe20000000000 */
[----:B------:R-:W-:Y:S01]  /*d0e0*/  UMOV UR17, 0x3fffbfef ;  /* 0x3fffbfef00117882 */ /* 0x000fe20000000000 */
[----:B------:R-:W-:Y:S01]  /*d0f0*/  UMOV UR7, URZ ;  /* 0x000000ff00077c82 */ /* 0x000fe20008000000 */
[----:B------:R-:W-:-:S02]  /*d100*/  USGXT.U32 UR14, UR4, 0xe ;  /* 0x0000000e040e789a */ /* 0x000fc40008000000 */
[----:B------:R-:W-:Y:S02]  /*d110*/  UIADD3 UR9, UPT, UPT, UR10, 0x100, URZ ;  /* 0x000001000a097890 */ /* 0x000fe4000fffe0ff */
[----:B------:R-:W-:Y:S01]  /*d120*/  UIADD3.64 UR16, UPT, UPT, UR6, -UR16, URZ ;  /* 0x8000001006107297 */ /* 0x000fe2000fffe0ff */
[----:B------:R-:W-:Y:S01]  /*d130*/  UMOV UR18, 0x0 ;  /* 0x0000000000127882 */ /* 0x000fe20000000000 */
[----:B------:R-:W-:Y:S01]  /*d140*/  UMOV UR19, 0x8408490 ;  /* 0x0840849000137882 */ /* 0x000fe20000000000 */
[----:B------:R-:W-:Y:S01]  /*d150*/  UMOV UR4, UR8 ;  /* 0x0000000800047c82 */ /* 0x000fe20008000000 */
[----:B------:R-:W-:Y:S01]  /*d160*/  UMOV UR5, URZ ;  /* 0x000000ff00057c82 */ /* 0x000fe20008000000 */
[----:B------:R-:W-:Y:S01]  /*d170*/  UMOV UR7, 0xc0004010 ;  /* 0xc000401000077882 */ /* 0x000fe20000000000 */
[----:B------:R-:W-:Y:S01]  /*d180*/  UMOV UR15, 0x40004040 ;  /* 0x40004040000f7882 */ /* 0x000fe20000000000 */
[----:B------:R-:W-:Y:S01]  /*d190*/  UMOV UR22, 0x0 ;  /* 0x0000000000167882 */ /* 0x000fe20000000000 */
[----:B------:R-:W-:Y:S01]  /*d1a0*/  UMOV UR23, 0x8408490 ;  /* 0x0840849000177882 */ /* 0x000fe20000000000 */
[----:B------:R-:W-:Y:S01]  /*d1b0*/  UMOV UR4, UR4 ;  /* 0x0000000400047c82 */ /* 0x000fe20008000000 */
[----:B------:R0:W-:Y:S01]  /*d1c0*/  UTCQMMA gdesc[UR14], gdesc[UR6], tmem[UR10], tmem[UR18], idesc[UR19], !UPT ;  /* 0x00ff12060e0075ea */ /* 0x0001e2000f80030a */
[----:B------:R0:W-:Y:S01]  /*d1d0*/  UTCQMMA gdesc[UR14], gdesc[UR16], tmem[UR9], tmem[UR22], idesc[UR23], !UPT ;  /* 0x00ff16100e0075ea */ /* 0x0001e2000f800309 */
[----:B------:R0:W-:Y:S01]  /*d1e0*/  UTCBAR [UR4], URZ ;  /* 0x000000ff040073e9 */ /* 0x0001e200080000ff */
[----:B------:R-:W-:Y:S01]  /*d1f0*/  NOP ;  /* 0x0000000000007918 */ /* 0x000fe20000000000 */
.L_x_6:
[----:B0-----:R-:W-:Y:S01]  /*d200*/  UMOV UR4, URZ ;  /* 0x000000ff00047c82 */ /* 0x001fe20008000000 */
[----:B------:R-:W-:Y:S05]  /*d210*/  @!P3 BRA `(.L_x_7) ;  /* 0x000000580054b947 */ /* 0x000fea0003800000 */
[----:B-1----:R-:W2:Y:S01]  /*d220*/  LDL.LU R81, [R1+0x150] ;  /* 0x0001500001517983 */ /* 0x002ea20000300800 */
[----:B------:R-:W-:Y:S01]  /*d230*/  IMAD.SHL.U32 R82, R82, 0x20, RZ ;  /* 0x0000002052527824 */ /* 0x000fe200078e00ff */
[----:B------:R-:W-:Y:S02]  /*d240*/  UIADD3 UR5, UPT, UPT, UR11, 0x4000, URZ ;  /* 0x000040000b057890 */ /* 0x000fe4000fffe0ff */
[----:B------:R-:W3:Y:S01]  /*d250*/  LDL.LU R84, [R1+0x1f4] ;  /* 0x0001f40001547983 */ /* 0x000ee20000300800 */
[----:B------:R-:W-:Y:S01]  /*d260*/  UIADD3 UR4, UPT, UPT, UR11, 0x9000, URZ ;  /* 0x000090000b047890 */ /* 0x000fe2000fffe0ff */
[----:B------:R-:W-:Y:S01]  /*d270*/  IMAD.SHL.U32 R112, R83, 0x20, RZ ;  /* 0x0000002053707824 */ /* 0x000fe200078e00ff */
[----:B------:R-:W-:Y:S01]  /*d280*/  USHF.R.U32.HI UR5, URZ, 0x4, UR5 ;  /* 0x00000004ff057899 */ /* 0x000fe20008011605 */
[----:B------:R0:W-:Y:S01]  /*d290*/  STL [R1+0x154], R82 ;  /* 0x0001545201007387 */ /* 0x0001e20000100800 */
[----:B------:R-:W-:Y:S02]  /*d2a0*/  USHF.R.U32.HI UR4, URZ, 0x4, UR4 ;  /* 0x00000004ff047899 */ /* 0x000fe40008011604 */
[----:B------:R-:W-:Y:S01]  /*d2b0*/  USGXT.U32 UR6, UR5, 0xe ;  /* 0x0000000e0506789a */ /* 0x000fe20008000000 */
[----:B------:R-:W-:Y:S01]  /*d2c0*/  SHF.R.S32.HI R113, RZ, 0x1f, R112 ;  /* 0x0000001fff717819 */ /* 0x000fe20000011470 */
[----:B------:R-:W-:Y:S01]  /*d2d0*/  UMOV UR16, 0xfffffe00 ;  /* 0xfffffe0000107882 */ /* 0x000fe20000000000 */
[----:B------:R-:W-:Y:S01]  /*d2e0*/  UMOV UR17, 0x3fffbfef ;  /* 0x3fffbfef00117882 */ /* 0x000fe20000000000 */
[----:B------:R-:W-:Y:S01]  /*d2f0*/  UMOV UR7, URZ ;  /* 0x000000ff00077c82 */ /* 0x000fe20008000000 */
[----:B------:R-:W1:Y:S01]  /*d300*/  LDCU UR22, c[0x0][0x3a8] ;  /* 0x00007500ff1677ac */ /* 0x000e620008000800 */
[----:B------:R-:W-:-:S02]  /*d310*/  USGXT.U32 UR14, UR4, 0xe ;  /* 0x0000000e040e789a */ /* 0x000fc40008000000 */
[----:B------:R-:W-:Y:S01]  /*d320*/  UIADD3.64 UR16, UPT, UPT, UR6, -UR16, URZ ;  /* 0x8000001006107297 */ /* 0x000fe2000fffe0ff */
[----:B------:R-:W-:Y:S01]  /*d330*/  UMOV UR13, 0x1 ;  /* 0x00000001000d7882 */ /* 0x000fe20000000000 */
[----:B------:R-:W-:Y:S01]  /*d340*/  UMOV UR5, URZ ;  /* 0x000000ff00057c82 */ /* 0x000fe20008000000 */
[----:B------:R-:W-:Y:S01]  /*d350*/  UMOV UR15, 0x40004040 ;  /* 0x40004040000f7882 */ /* 0x000fe20000000000 */
[----:B--2---:R-:W-:Y:S02]  /*d360*/  IADD3 R110, P2, P3, R81, UR20, R82 ;  /* 0x00000014516e7c10 */ /* 0x004fe4000fb5e052 */
[----:B------:R-:W-:Y:S02]  /*d370*/  SHF.R.S32.HI R81, RZ, 0x1f, R138 ;  /* 0x0000001fff517819 */ /* 0x000fe4000001148a */
[----:B0-----:R-:W-:Y:S02]  /*d380*/  SHF.R.S32.HI R82, RZ, 0x1f, R82 ;  /* 0x0000001fff527819 */ /* 0x001fe40000011452 */
[----:B------:R-:W-:-:S02]  /*d390*/  LEA.HI R81, R81, R138, RZ, 0x5 ;  /* 0x0000008a51517211 */ /* 0x000fc400078f28ff */
[----:B---3--:R-:W-:Y:S01]  /*d3a0*/  IADD3.X R111, PT, PT, R84, UR21, R82, P2, P3 ;  /* 0x00000015546f7c10 */ /* 0x008fe200097e6452 */
[----:B------:R0:W-:Y:S01]  /*d3b0*/  STL [R1+0x1ec], R82 ;  /* 0x0001ec5201007387 */ /* 0x0001e20000100800 */
[----:B------:R-:W-:-:S04]  /*d3c0*/  SHF.R.S32.HI R81, RZ, 0x5, R81 ;  /* 0x00000005ff517819 */ /* 0x000fc80000011451 */
[----:B------:R-:W-:-:S05]  /*d3d0*/  VIMNMX R81, PT, PT, R81, 0x2, !PT ;  /* 0x0000000251517848 */ /* 0x000fca0007fe0100 */
[----:B0-----:R-:W-:Y:S02]  /*d3e0*/  VIADD R82, R81, 0xffffffff ;  /* 0xffffffff51527836 */ /* 0x001fe40000000000 */
[----:B------:R-:W-:-:S03]  /*d3f0*/  IMAD.MOV.U32 R81, RZ, RZ, RZ ;  /* 0x000000ffff517224 */ /* 0x000fc600078e00ff */
[----:B-1----:R0:W-:Y:S04]  /*d400*/  STL [R1+0x150], R82 ;  /* 0x0001505201007387 */ /* 0x0021e80000100800 */
.L_x_10:
[----:B------:R-:W2:Y:S01]  /*d410*/  LDL R84, [R1+0x1d0] ;  /* 0x0001d00001547983 */ /* 0x000ea20000100800 */
[----:B------:R-:W-:Y:S01]  /*d420*/  IMAD.U32 R81, R81, -0x80000000, RZ ;  /* 0x8000000051517824 */ /* 0x000fe200078e00ff */
[----:B0-----:R-:W-:Y:S02]  /*d430*/  IADD3 R82, P5, PT, R110, UR22, RZ ;  /* 0x000000166e527c10 */ /* 0x001fe4000ffbe0ff */
[C---:B------:R-:W-:Y:S01]  /*d440*/  ISETP.GT.AND P3, PT, R52.reuse, 0x1, PT ;  /* 0x000000013400780c */ /* 0x040fe20003f64270 */
[----:B------:R-:W0:Y:S01]  /*d450*/  SYNCS.PHASECHK.TRANS64.TRYWAIT P4, [UR8], R81 ;  /* 0x00000051ff0075a7 */ /* 0x000e220008081108 */
[----:B------:R-:W-:Y:S02]  /*d460*/  ISETP.GT.AND P2, PT, R52, 0x2, PT ;  /* 0x000000023400780c */ /* 0x000fe40003f44270 */
[----:B------:R-:W-:Y:S01]  /*d470*/  PRMT R121, RZ, 0x7610, R121 ;  /* 0x00007610ff797816 */ /* 0x000fe20000000079 */
[----:B--2---:R-:W-:Y:S01]  /*d480*/  IMAD.X R83, R84, 0x1, R111, P5 ;  /* 0x0000000154537824 */ /* 0x004fe200028e066f */
[----:B0-----:R-:W-:Y:S09]  /*d490*/  @!P4 BRA `(.L_x_8) ;  /* 0x000001c400f8c947 */ /* 0x001ff20003800000 */
.L_x_16:
[----:B------:R-:W2:Y:S04]  /*d4a0*/  LDL R84, [R1+0x1cc] ;  /* 0x0001cc0001547983 */ /* 0x000ea80000100800 */
[----:B------:R-:W3:Y:S04]  /*d4b0*/  LDL R119, [R1+0x1c8] ;  /* 0x0001c80001777983 */ /* 0x000ee80000100800 */
[----:B------:R-:W4:Y:S04]  /*d4c0*/  LDL R95, [R1+0x26c] ;  /* 0x00026c00015f7983 */ /* 0x000f280000100800 */
[----:B------:R-:W5:Y:S04]  /*d4d0*/  LDL R88, [R1+0x1c4] ;  /* 0x0001c40001587983 */ /* 0x000f680000100800 */
[----:B------:R-:W5:Y:S04]  /*d4e0*/  LDL R89, [R1+0x268] ;  /* 0x0002680001597983 */ /* 0x000f680000100800 */
[----:B------:R-:W5:Y:S04]  /*d4f0*/  LDL R94, [R1+0x264] ;  /* 0x00026400015e7983 */ /* 0x000f680000100800 */
[----:B------:R-:W5:Y:S04]  /*d500*/  LDL R118, [R1+0x1c0] ;  /* 0x0001c00001767983 */ /* 0x000f680000100800 */
[----:B------:R-:W5:Y:S04]  /*d510*/  LDL R90, [R1+0x1bc] ;  /* 0x0001bc00015a7983 */ /* 0x000f680000100800 */
[----:B------:R-:W5:Y:S04]  /*d520*/  LDL R91, [R1+0x260] ;  /* 0x00026000015b7983 */ /* 0x000f680000100800 */
[----:B------:R-:W5:Y:S04]  /*d530*/  LDL R51, [R1+0x25c] ;  /* 0x00025c0001337983 */ /* 0x000f680000100800 */
[----:B------:R3:W5:Y:S01]  /*d540*/  @P3 LDG.E.U8 R121, desc[UR24][R82.64] ;  /* 0x0000001852793981 */ /* 0x000762000c1e1100 */
[----:B------:R-:W-:-:S03]  /*d550*/  PRMT R117, RZ, 0x7610, R117 ;  /* 0x00007610ff757816 */ /* 0x000fc60000000075 */
[----:B------:R-:W5:Y:S04]  /*d560*/  LDL R124, [R1+0x1b0] ;  /* 0x0001b000017c7983 */ /* 0x000f680000100800 */
[----:B------:R-:W5:Y:S04]  /*d570*/  LDL R125, [R1+0x1b4] ;  /* 0x0001b400017d7983 */ /* 0x000f680000100800 */
[----:B------:R-:W5:Y:S04]  /*d580*/  LDL R122, [R1+0x250] ;  /* 0x00025000017a7983 */ /* 0x000f680000100800 */
[----:B------:R-:W5:Y:S01]  /*d590*/  LDL R123, [R1+0x254] ;  /* 0x00025400017b7983 */ /* 0x000f620000100800 */
[----:B------:R-:W-:-:S02]  /*d5a0*/  ISETP.GT.AND P4, PT, R52, 0x3, PT ;  /* 0x000000033400780c */ /* 0x000fc40003f84270 */
[----:B------:R-:W-:Y:S01]  /*d5b0*/  PRMT R114, RZ, 0x7610, R114 ;  /* 0x00007610ff727816 */ /* 0x000fe20000000072 */
[----:B------:R-:W5:Y:S01]  /*d5c0*/  LDL R127, [R1+0x23c] ;  /* 0x00023c00017f7983 */ /* 0x000f620000100800 */
[----:B------:R-:W-:Y:S02]  /*d5d0*/  PRMT R86, RZ, 0x7610, R86 ;  /* 0x00007610ff567816 */ /* 0x000fe40000000056 */
[----:B------:R-:W-:Y:S01]  /*d5e0*/  PRMT R92, RZ, 0x7610, R92 ;  /* 0x00007610ff5c7816 */ /* 0x000fe2000000005c */
[----:B------:R-:W5:Y:S01]  /*d5f0*/  LDL R126, [R1+0x238] ;  /* 0x00023800017e7983 */ /* 0x000f620000100800 */
[----:B------:R-:W-:Y:S02]  /*d600*/  PRMT R120, RZ, 0x7610, R120 ;  /* 0x00007610ff787816 */ /* 0x000fe40000000078 */
[----:B------:R-:W-:Y:S01]  /*d610*/  PRMT R130, RZ, 0x7610, R130 ;  /* 0x00007610ff827816 */ /* 0x000fe20000000082 */
[----:B------:R-:W5:Y:S01]  /*d620*/  LDL R128, [R1+0x234] ;  /* 0x0002340001807983 */ /* 0x000f620000100800 */
[----:B------:R-:W-:-:S02]  /*d630*/  PRMT R116, RZ, 0x7610, R116 ;  /* 0x00007610ff747816 */ /* 0x000fc40000000074 */
[----:B------:R-:W-:Y:S01]  /*d640*/  PRMT R81, RZ, 0x7610, R81 ;  /* 0x00007610ff517816 */ /* 0x000fe20000000051 */
[----:B------:R-:W5:Y:S01]  /*d650*/  LDL R129, [R1+0x228] ;  /* 0x0002280001817983 */ /* 0x000f620000100800 */
[-C--:B--2---:R-:W-:Y:S02]  /*d660*/  IADD3 R84, P5, PT, R84, R110.reuse, RZ ;  /* 0x0000006e54547210 */ /* 0x084fe40007fbe0ff */
[----:B---3--:R-:W-:Y:S02]  /*d670*/  IADD3 R82, P3, PT, R119, R110, RZ ;  /* 0x0000006e77527210 */ /* 0x008fe40007f7e0ff */
[----:B------:R-:W2:Y:S01]  /*d680*/  LDL R119, [R1+0x1ac] ;  /* 0x0001ac0001777983 */ /* 0x000ea20000100800 */
[----:B----4-:R-:W-:-:S03]  /*d690*/  IMAD.X R85, R95, 0x1, R111, P5 ;  /* 0x000000015f557824 */ /* 0x010fc600028e066f */
[----:B------:R-:W3:Y:S01]  /*d6a0*/  LDL R95, [R1+0x1b8] ;  /* 0x0001b800015f7983 */ /* 0x000ee20000100800 */
[----:B-----5:R-:W-:-:S03]  /*d6b0*/  IADD3 R88, P6, PT, R88, R110, RZ ;  /* 0x0000006e58587210 */ /* 0x020fc60007fde0ff */
[----:B------:R0:W4:Y:S01]  /*d6c0*/  @P2 LDG.E.U8 R117, desc[UR24][R84.64] ;  /* 0x0000001854752981 */ /* 0x000122000c1e1100 */
[--C-:B------:R-:W-:Y:S02]  /*d6d0*/  IMAD.X R83, R89, 0x1, R111.reuse, P3 ;  /* 0x0000000159537824 */ /* 0x100fe400018e066f */
[----:B------:R-:W-:Y:S01]  /*d6e0*/  IMAD.X R89, R94, 0x1, R111, P6 ;  /* 0x000000015e597824 */ /* 0x000fe200030e066f */
[-C--:B0-----:R-:W-:Y:S01]  /*d6f0*/  IADD3 R84, P2, PT, R118, R110.reuse, RZ ;  /* 0x0000006e76547210 */ /* 0x081fe20007f5e0ff */
[----:B------:R-:W5:Y:S01]  /*d700*/  LDL R94, [R1+0x258] ;  /* 0x00025800015e7983 */ /* 0x000f620000100800 */
[----:B------:R-:W-:-:S03]  /*d710*/  IADD3 R90, P6, PT, R90, R110, RZ ;  /* 0x0000006e5a5a7210 */ /* 0x000fc60007fde0ff */
[----:B------:R-:W2:Y:S01]  /*d720*/  LDL R118, [R1+0x1a8] ;  /* 0x0001a80001767983 */ /* 0x000ea20000100800 */
[--C-:B------:R-:W-:Y:S01]  /*d730*/  IMAD.X R85, R91, 0x1, R111.reuse, P2 ;  /* 0x000000015b557824 */ /* 0x100fe200010e066f */
[----:B------:R-:W-:Y:S02]  /*d740*/  ISETP.GT.AND P5, PT, R52, 0x4, PT ;  /* 0x000000043400780c */ /* 0x000fe40003fa4270 */
[----:B------:R0:W2:Y:S01]  /*d750*/  @P4 LDG.E.U8 R114, desc[UR24][R82.64] ;  /* 0x0000001852724981 */ /* 0x0000a2000c1e1100 */
[----:B------:R-:W-:-:S03]  /*d760*/  IMAD.X R91, R51, 0x1, R111, P6 ;  /* 0x00000001335b7824 */ /* 0x000fc600030e066f */
[----:B------:R-:W2:Y:S01]  /*d770*/  LDL R51, [R1+0x248] ;  /* 0x0002480001337983 */ /* 0x000ea20000100800 */
[C---:B------:R-:W-:Y:S02]  /*d780*/  ISETP.GT.AND P3, PT, R52.reuse, 0x5, PT ;  /* 0x000000053400780c */ /* 0x040fe40003f64270 */
[C---:B------:R-:W-:Y:S02]  /*d790*/  ISETP.GT.AND P4, PT, R52.reuse, 0x6, PT ;  /* 0x000000063400780c */ /* 0x040fe40003f84270 */
[----:B0-----:R-:W-:Y:S02]  /*d7a0*/  PRMT R83, RZ, 0x7610, R83 ;  /* 0x00007610ff537816 */ /* 0x001fe40000000053 */
[----:B------:R-:W-:-:S04]  /*d7b0*/  ISETP.GT.AND P2, PT, R52, 0x7, PT ;  /* 0x000000073400780c */ /* 0x000fc80003f44270 */
[----:B------:R0:W4:Y:S04]  /*d7c0*/  @P5 LDG.E.U8 R83, desc[UR24][R88.64] ;  /* 0x0000001858535981 */ /* 0x000128000c1e1100 */
[----:B------:R-:W4:Y:S01]  /*d7d0*/  @P3 LDG.E.U8 R86, desc[UR24][R84.64] ;  /* 0x0000001854563981 */ /* 0x000f22000c1e1100 */
[----:B0-----:R-:W-:Y:S02]  /*d7e0*/  PRMT R89, RZ, 0x7610, R89 ;  /* 0x00007610ff597816 */ /* 0x001fe40000000059 */
[----:B------:R-:W-:-:S04]  /*d7f0*/  ISETP.GT.AND P3, PT, R52, 0x8, PT ;  /* 0x000000083400780c */ /* 0x000fc80003f64270 */
[----:B------:R0:W4:Y:S01]  /*d800*/  @P4 LDG.E.U8 R89, desc[UR24][R90.64] ;  /* 0x000000185a594981 */ /* 0x000122000c1e1100 */
[----:B------:R-:W-:Y:S02]  /*d810*/  ISETP.GT.AND P4, PT, R52, 0x9, PT ;  /* 0x000000093400780c */ /* 0x000fe40003f84270 */
[-C--:B0-----:R-:W-:Y:S02]  /*d820*/  IADD3 R90, P6, PT, R125, R110.reuse, RZ ;  /* 0x0000006e7d5a7210 */ /* 0x081fe40007fde0ff */
[----:B------:R-:W4:Y:S03]  /*d830*/  LDL R125, [R1+0x194] ;  /* 0x00019400017d7983 */ /* 0x000f260000100800 */
[----:B------:R-:W-:Y:S02]  /*d840*/  IMAD.X R91, R123, 0x1, R111, P6 ;  /* 0x000000017b5b7824 */ /* 0x000fe400030e066f */
[----:B------:R-:W4:Y:S04]  /*d850*/  LDL R123, [R1+0x1a0] ;  /* 0x0001a000017b7983 */ /* 0x000f280000100800 */
[----:B------:R-:W4:Y:S01]  /*d860*/  @P3 LDG.E.U8 R130, desc[UR24][R90.64] ;  /* 0x000000185a823981 */ /* 0x000f22000c1e1100 */
[----:B---3--:R-:W-:-:S03]  /*d870*/  IADD3 R84, P5, PT, R95, R110, RZ ;  /* 0x0000006e5f547210 */ /* 0x008fc60007fbe0ff */
[----:B------:R-:W3:Y:S02]  /*d880*/  LDL R95, [R1+0x24c] ;  /* 0x00024c00015f7983 */ /* 0x000ee40000100800 */
[----:B-----5:R-:W-:Y:S02]  /*d890*/  IMAD.X R85, R94, 0x1, R111, P5 ;  /* 0x000000015e557824 */ /* 0x020fe400028e066f */
[----:B------:R-:W5:Y:S04]  /*d8a0*/  LDL R94, [R1+0x1a4] ;  /* 0x0001a400015e7983 */ /* 0x000f680000100800 */
[----:B------:R0:W5:Y:S02]  /*d8b0*/  @P2 LDG.E.U8 R92, desc[UR24][R84.64] ;  /* 0x00000018545c2981 */ /* 0x000164000c1e1100 */
[----:B0-----:R-:W-:-:S02]  /*d8c0*/  IADD3 R84, P5, PT, R124, R110, RZ ;  /* 0x0000006e7c547210 */ /* 0x001fc40007fbe0ff */
[-C--:B--2---:R-:W-:Y:S01]  /*d8d0*/  IADD3 R90, P6, PT, R119, R110.reuse, RZ ;  /* 0x0000006e775a7210 */ /* 0x084fe20007fde0ff */
[----:B------:R-:W2:Y:S02]  /*d8e0*/  LDL R124, [R1+0x190] ;  /* 0x00019000017c7983 */ /* 0x000ea40000100800 */
[----:B------:R-:W-:Y:S02]  /*d8f0*/  IMAD.X R85, R122, 0x1, R111, P5 ;  /* 0x000000017a557824 */ /* 0x000fe400028e066f */
[----:B------:R-:W2:Y:S04]  /*d900*/  LDL R119, [R1+0x240] ;  /* 0x0002400001777983 */ /* 0x000ea80000100800 */
[----:B------:R0:W2:Y:S04]  /*d910*/  @P4 LDG.E.U8 R120, desc[UR24][R84.64] ;  /* 0x0000001854784981 */ /* 0x0000a8000c1e1100 */
[----:B------:R-:W2:Y:S01]  /*d920*/  LDL R122, [R1+0x244] ;  /* 0x00024400017a7983 */ /* 0x000ea20000100800 */
[----:B0-----:R-:W-:-:S03]  /*d930*/  IADD3 R84, P5, PT, R118, R110, RZ ;  /* 0x0000006e76547210 */ /* 0x001fc60007fbe0ff */
[----:B------:R-:W2:Y:S02]  /*d940*/  LDL R118, [R1+0x198] ;  /* 0x0001980001767983 */ /* 0x000ea40000100800 */
[----:B------:R-:W-:Y:S02]  /*d950*/  IMAD.X R85, R51, 0x1, R111, P5 ;  /* 0x0000000133557824 */ /* 0x000fe400028e066f */
[----:B------:R-:W2:Y:S01]  /*d960*/  LDL R51, [R1+0x19c] ;  /* 0x00019c0001337983 */ /* 0x000ea20000100800 */
[C---:B------:R-:W-:Y:S02]  /*d970*/  ISETP.GT.AND P2, PT, R52.reuse, 0xa, PT ;  /* 0x0000000a3400780c */ /* 0x040fe40003f44270 */
[----:B------:R-:W-:Y:S02]  /*d980*/  ISETP.GT.AND P3, PT, R52, 0xb, PT ;  /* 0x0000000b3400780c */ /* 0x000fe40003f64270 */
[----:B------:R-:W-:-:S11]  /*d990*/  PRMT R87, RZ, 0x7610, R87 ;  /* 0x00007610ff577816 */ /* 0x000fd60000000057 */
[----:B------:R-:W2:Y:S01]  /*d9a0*/  @P3 LDG.E.U8 R81, desc[UR24][R84.64] ;  /* 0x0000001854513981 */ /* 0x000ea2000c1e1100 */
[----:B------:R-:W-:Y:S01]  /*d9b0*/  ISETP.GT.AND P3, PT, R52, 0xe, PT ;  /* 0x0000000e3400780c */ /* 0x000fe20003f64270 */
[----:B---3--:R-:W-:-:S05]  /*d9c0*/  IMAD.X R91, R95, 0x1, R111, P6 ;  /* 0x000000015f5b7824 */ /* 0x008fca00030e066f */
[----:B------:R4:W3:Y:S01]  /*d9d0*/  @P2 LDG.E.U8 R116, desc[UR24][R90.64] ;  /* 0x000000185a742981 */ /* 0x0008e2000c1e1100 */
[----:B------:R-:W-:Y:S02]  /*d9e0*/  ISETP.GT.AND P2, PT, R52, 0xd, PT ;  /* 0x0000000d3400780c */ /* 0x000fe40003f44270 */
[-C--:B----4-:R-:W-:Y:S02]  /*d9f0*/  IADD3 R90, P5, PT, R123, R110.reuse, RZ ;  /* 0x0000006e7b5a7210 */ /* 0x090fe40007fbe0ff */
[----:B-----5:R-:W-:-:S03]  /*da00*/  IADD3 R94, P6, PT, R94, R110, RZ ;  /* 0x0000006e5e5e7210 */ /* 0x020fc60007fde0ff */
[----:B--2---:R-:W-:-:S06]  /*da10*/  IMAD.X R91, R119, 0x1, R111, P5 ;  /* 0x00000001775b7824 */ /* 0x004fcc00028e066f */
[----:B------:R0:W2:Y:S01]  /*da20*/  @P2 LDG.E.U8 R87, desc[UR24][R90.64] ;  /* 0x000000185a572981 */ /* 0x0000a2000c1e1100 */
[--C-:B------:R-:W-:Y:S01]  /*da30*/  IMAD.X R95, R122, 0x1, R111.reuse, P6 ;  /* 0x000000017a5f7824 */ /* 0x100fe200030e066f */
[----:B------:R-:W-:Y:S02]  /*da40*/  ISETP.GT.AND P2, PT, R52, 0x10, PT ;  /* 0x000000103400780c */ /* 0x000fe40003f44270 */
[-C--:B------:R-:W-:Y:S02]  /*da50*/  IADD3 R118, P5, PT, R118, R110.reuse, RZ ;  /* 0x0000006e76767210 */ /* 0x080fe40007fbe0ff */
[-C--:B------:R-:W-:Y:S02]  /*da60*/  IADD3 R122, P6, PT, R51, R110.reuse, RZ ;  /* 0x0000006e337a7210 */ /* 0x080fe40007fde0ff */
[----:B0-----:R-:W-:Y:S01]  /*da70*/  PRMT R90, RZ, 0x7610, R90 ;  /* 0x00007610ff5a7816 */ /* 0x001fe2000000005a */
[--C-:B------:R-:W-:Y:S01]  /*da80*/  IMAD.X R119, R126, 0x1, R111.reuse, P5 ;  /* 0x000000017e777824 */ /* 0x100fe200028e066f */
[----:B------:R-:W4:Y:S01]  /*da90*/  LDL R51, [R1+0x230] ;  /* 0x0002300001337983 */ /* 0x000f220000100800 */
[----:B------:R-:W-:Y:S01]  /*daa0*/  IMAD.X R123, R127, 0x1, R111, P6 ;  /* 0x000000017f7b7824 */ /* 0x000fe200030e066f */
[----:B------:R-:W-:-:S04]  /*dab0*/  IADD3 R126, P6, PT, R125, R110, RZ ;  /* 0x0000006e7d7e7210 */ /* 0x000fc80007fde0ff */
[----:B------:R0:W5:Y:S01]  /*dac0*/  @P3 LDG.E.U8 R90, desc[UR24][R122.64] ;  /* 0x000000187a5a3981 */ /* 0x000162000c1e1100 */
[----:B------:R-:W-:Y:S01]  /*dad0*/  IMAD.X R127, R128, 0x1, R111, P6 ;  /* 0x00000001807f7824 */ /* 0x000fe200030e066f */
[----:B0-----:R-:W-:Y:S02]  /*dae0*/  PRMT R123, RZ, 0x7610, R123 ;  /* 0x00007610ff7b7816 */ /* 0x001fe4000000007b */
[----:B------:R-:W2:Y:S04]  /*daf0*/  LDL R128, [R1+0x180] ;  /* 0x0001800001807983 */ /* 0x000ea80000100800 */
[----:B------:R0:W2:Y:S04]  /*db00*/  @P2 LDG.E.U8 R123, desc[UR24][R126.64] ;  /* 0x000000187e7b2981 */ /* 0x0000a8000c1e1100 */
[----:B------:R-:W0:Y:S01]  /*db10*/  LDL R127, [R1+0x18c] ;  /* 0x00018c00017f7983 */ /* 0x000e220000100800 */
[----:B------:R-:W-:-:S02]  /*db20*/  ISETP.GT.AND P4, PT, R52, 0xc, PT ;  /* 0x0000000c3400780c */ /* 0x000fc40003f84270 */
[----:B------:R-:W-:-:S11]  /*db30*/  PRMT R84, RZ, 0x7610, R84 ;  /* 0x00007610ff547816 */ /* 0x000fd60000000054 */
[----:B------:R1:W2:Y:S01]  /*db40*/  @P4 LDG.E.U8 R84, desc[UR24][R94.64] ;  /* 0x000000185e544981 */ /* 0x0002a2000c1e1100 */
[----:B------:R-:W-:Y:S02]  /*db50*/  ISETP.GT.AND P4, PT, R52, 0xf, PT ;  /* 0x0000000f3400780c */ /* 0x000fe40003f84270 */
[----:B0-----:R-:W-:Y:S02]  /*db60*/  IADD3 R126, P6, PT, R127, R110, RZ ;  /* 0x0000006e7f7e7210 */ /* 0x001fe40007fde0ff */
[----:B------:R-:W2:Y:S01]  /*db70*/  LDL R127, [R1+0x22c] ;  /* 0x00022c00017f7983 */ /* 0x000ea20000100800 */
[----:B-1----:R-:W-:-:S08]  /*db80*/  PRMT R94, RZ, 0x7610, R94 ;  /* 0x00007610ff5e7816 */ /* 0x002fd0000000005e */
[----:B------:R0:W3:Y:S01]  /*db90*/  @P4 LDG.E.U8 R94, desc[UR24][R118.64] ;  /* 0x00000018765e4981 */ /* 0x0000e2000c1e1100 */
[----:B------:R-:W-:Y:S02]  /*dba0*/  ISETP.GT.AND P4, PT, R52, 0x12, PT ;  /* 0x000000123400780c */ /* 0x000fe40003f84270 */
[----:B------:R-:W-:Y:S02]  /*dbb0*/  PRMT R115, RZ, 0x7610, R115 ;  /* 0x00007610ff737816 */ /* 0x000fe40000000073 */
[----:B------:R-:W-:-:S05]  /*dbc0*/  IADD3 R124, P5, PT, R124, R110, RZ ;  /* 0x0000006e7c7c7210 */ /* 0x000fca0007fbe0ff */
[--C-:B----4-:R-:W-:Y:S02]  /*dbd0*/  IMAD.X R125, R51, 0x1, R111.reuse, P5 ;  /* 0x00000001337d7824 */ /* 0x110fe400028e066f */
[----:B------:R-:W4:Y:S01]  /*dbe0*/  LDL R51, [R1+0x224] ;  /* 0x0002240001337983 */ /* 0x000f220000100800 */
[----:B--2---:R-:W-:-:S05]  /*dbf0*/  IMAD.X R127, R127, 0x1, R111, P6 ;  /* 0x000000017f7f7824 */ /* 0x004fca00030e066f */
[----:B------:R1:W2:Y:S04]  /*dc00*/  @P4 LDG.E.U8 R115, desc[UR24][R126.64] ;  /* 0x000000187e734981 */ /* 0x0002a8000c1e1100 */
[----:B------:R-:W1:Y:S01]  /*dc10*/  LDL R127, [R1+0x184] ;  /* 0x00018400017f7983 */ /* 0x000e620000100800 */
[----:B------:R-:W-:Y:S02]  /*dc20*/  ISETP.GT.AND P3, PT, R52, 0x11, PT ;  /* 0x000000113400780c */ /* 0x000fe40003f64270 */
[----:B0-----:R-:W-:-:S11]  /*dc30*/  PRMT R119, RZ, 0x7610, R119 ;  /* 0x00007610ff777816 */ /* 0x001fd60000000077 */
[----:B------:R0:W2:Y:S01]  /*dc40*/  @P3 LDG.E.U8 R119, desc[UR24][R124.64] ;  /* 0x000000187c773981 */ /* 0x0000a2000c1e1100 */
[----:B------:R-:W-:-:S03]  /*dc50*/  ISETP.GT.AND P3, PT, R52, 0x14, PT ;  /* 0x000000143400780c */ /* 0x000fc60003f64270 */
[----:B------:R-:W0:Y:S01]  /*dc60*/  LDL R125, [R1+0x188] ;  /* 0x00018800017d7983 */ /* 0x000e220000100800 */
[----:B------:R-:W-:Y:S02]  /*dc70*/  PRMT R85, RZ, 0x7610, R85 ;  /* 0x00007610ff557816 */ /* 0x000fe40000000055 */
[----:B-1----:R-:W-:-:S05]  /*dc80*/  IADD3 R126, P6, PT, R127, R110, RZ ;  /* 0x0000006e7f7e7210 */ /* 0x002fca0007fde0ff */
[----:B----4-:R-:W-:Y:S01]  /*dc90*/  IMAD.X R127, R51, 0x1, R111, P6 ;  /* 0x00000001337f7824 */ /* 0x010fe200030e066f */
[----:B------:R-:W-:Y:S01]  /*dca0*/  ISETP.GT.AND P2, PT, R52, 0x13, PT ;  /* 0x000000133400780c */ /* 0x000fe20003f44270 */
[----:B------:R-:W4:Y:S04]  /*dcb0*/  LDL R51, [R1+0x174] ;  /* 0x0001740001337983 */ /* 0x000f280000100800 */
[----:B------:R-:W2:Y:S04]  /*dcc0*/  @P3 LDG.E.U8 R85, desc[UR24][R126.64] ;  /* 0x000000187e553981 */ /* 0x000ea8000c1e1100 */
[----:B------:R-:W2:Y:S01]  /*dcd0*/  LDL R127, [R1+0x17c] ;  /* 0x00017c00017f7983 */ /* 0x000ea20000100800 */
[----:B0-----:R-:W-:-:S02]  /*dce0*/  IADD3 R124, P5, PT, R125, R110, RZ ;  /* 0x0000006e7d7c7210 */ /* 0x001fc40007fbe0ff */
[----:B------:R-:W-:-:S03]  /*dcf0*/  PRMT R82, RZ, 0x7610, R82 ;  /* 0x00007610ff527816 */ /* 0x000fc60000000052 */
[----:B------:R-:W-:Y:S01]  /*dd00*/  IMAD.X R125, R129, 0x1, R111, P5 ;  /* 0x00000001817d7824 */ /* 0x000fe200028e066f */
[----:B------:R-:W-:Y:S01]  /*dd10*/  ISETP.GT.AND P4, PT, R52, 0x15, PT ;  /* 0x000000153400780c */ /* 0x000fe20003f84270 */
[----:B------:R-:W3:Y:S04]  /*dd20*/  LDL R129, [R1+0x21c] ;  /* 0x00021c0001817983 */ /* 0x000ee80000100800 */
[----:B------:R0:W3:Y:S04]  /*dd30*/  @P2 LDG.E.U8 R82, desc[UR24][R124.64] ;  /* 0x000000187c522981 */ /* 0x0000e8000c1e1100 */
[----:B------:R-:W3:Y:S01]  /*dd40*/  LDL R125, [R1+0x220] ;  /* 0x00022000017d7983 */ /* 0x000ee20000100800 */
[----:B0-----:R-:W-:-:S03]  /*dd50*/  IADD3 R124, P5, PT, R128, R110, RZ ;  /* 0x0000006e807c7210 */ /* 0x001fc60007fbe0ff */
[----:B------:R-:W4:Y:S01]  /*dd60*/  LDL R128, [R1+0x218] ;  /* 0x0002180001807983 */ /* 0x000f220000100800 */
[----:B--2---:R-:W-:-:S03]  /*dd70*/  IADD3 R126, P6, PT, R127, R110, RZ ;  /* 0x0000006e7f7e7210 */ /* 0x004fc60007fde0ff */
[----:B------:R-:W2:Y:S01]  /*dd80*/  LDL R127, [R1+0x178] ;  /* 0x00017800017f7983 */ /* 0x000ea20000100800 */
[----:B------:R-:W-:Y:S02]  /*dd90*/  PRMT R88, RZ, 0x7610, R88 ;  /* 0x00007610ff587816 */ /* 0x000fe40000000058 */
[----:B------:R-:W-:Y:S02]  /*dda0*/  ISETP.GT.AND P3, PT, R52, 0x17, PT ;  /* 0x000000173400780c */ /* 0x000fe40003f64270 */
[----:B------:R-:W-:Y:S01]  /*ddb0*/  PRMT R95, RZ, 0x7610, R95 ;  /* 0x00007610ff5f7816 */ /* 0x000fe2000000005f */
[----:B---3--:R-:W-:-:S05]  /*ddc0*/  IMAD.X R125, R125, 0x1, R111, P5 ;  /* 0x000000017d7d7824 */ /* 0x008fca00028e066f */
[----:B------:R2:W3:Y:S02]  /*ddd0*/  @P4 LDG.E.U8 R88, desc[UR24][R124.64] ;  /* 0x000000187c584981 */ /* 0x0004e4000c1e1100 */
[----:B--2---:R-:W-:-:S05]  /*dde0*/  IADD3 R124, P5, PT, R127, R110, RZ ;  /* 0x0000006e7f7c7210 */ /* 0x004fca0007fbe0ff */
[--C-:B----4-:R-:W-:Y:S01]  /*ddf0*/  IMAD.X R125, R128, 0x1, R111.reuse, P5 ;  /* 0x00000001807d7824 */ /* 0x110fe200028e066f */
[----:B------:R-:W-:Y:S01]  /*de00*/  ISETP.GT.AND P2, PT, R52, 0x16, PT ;  /* 0x000000163400780c */ /* 0x000fe20003f44270 */
[----:B------:R-:W-:Y:S01]  /*de10*/  IMAD.X R127, R129, 0x1, R111, P6 ;  /* 0x00000001817f7824 */ /* 0x000fe200030e066f */
[----:B------:R-:W-:Y:S01]  /*de20*/  PRMT R91, RZ, 0x7610, R91 ;  /* 0x00007610ff5b7816 */ /* 0x000fe2000000005b */
[----:B------:R-:W2:Y:S04]  /*de30*/  LDL R128, [R1+0x168] ;  /* 0x0001680001807983 */ /* 0x000ea80000100800 */
[----:B------:R0:W4:Y:S01]  /*de40*/  @P3 LDG.E.U8 R95, desc[UR24][R124.64] ;  /* 0x000000187c5f3981 */ /* 0x000122000c1e1100 */
[----:B------:R-:W-:-:S03]  /*de50*/  PRMT R118, RZ, 0x7610, R118 ;  /* 0x00007610ff767816 */ /* 0x000fc60000000076 */
[----:B------:R-:W2:Y:S04]  /*de60*/  LDL R129, [R1+0x16c] ;  /* 0x00016c0001817983 */ /* 0x000ea80000100800 */
[----:B------:R1:W2:Y:S04]  /*de70*/  @P2 LDG.E.U8 R91, desc[UR24][R126.64] ;  /* 0x000000187e5b2981 */ /* 0x0002a8000c1e1100 */
[----:B------:R-:W0:Y:S01]  /*de80*/  LDL R125, [R1+0x170] ;  /* 0x00017000017d7983 */ /* 0x000e220000100800 */
[----:B------:R-:W-:-:S03]  /*de90*/  ISETP.GT.AND P2, PT, R52, 0x19, PT ;  /* 0x000000193400780c */ /* 0x000fc60003f44270 */
[----:B------:R-:W2:Y:S01]  /*dea0*/  LDL R127, [R1+0x214] ;  /* 0x00021400017f7983 */ /* 0x000ea20000100800 */
[----:B0-----:R-:W-:-:S03]  /*deb0*/  IADD3 R124, P5, PT, R125, R110, RZ ;  /* 0x0000006e7d7c7210 */ /* 0x001fc60007fbe0ff */
[----:B------:R-:W2:Y:S01]  /*dec0*/  LDL R125, [R1+0x210] ;  /* 0x00021000017d7983 */ /* 0x000ea20000100800 */
[----:B------:R-:W-:Y:S02]  /*ded0*/  ISETP.GT.AND P4, PT, R52, 0x18, PT ;  /* 0x000000183400780c */ /* 0x000fe40003f84270 */
[----:B-1----:R-:W-:Y:S02]  /*dee0*/  IADD3 R126, P6, PT, R51, R110, RZ ;  /* 0x0000006e337e7210 */ /* 0x002fe40007fde0ff */
[----:B------:R-:W-:Y:S01]  /*def0*/  PRMT R122, RZ, 0x7610, R122 ;  /* 0x00007610ff7a7816 */ /* 0x000fe2000000007a */
[----:B------:R-:W3:Y:S01]  /*df00*/  LDL R51, [R1+0x164] ;  /* 0x0001640001337983 */ /* 0x000ee20000100800 */
[----:B--2---:R-:W-:-:S05]  /*df10*/  IMAD.X R125, R125, 0x1, R111, P5 ;  /* 0x000000017d7d7824 */ /* 0x004fca00028e066f */
[----:B------:R-:W2:Y:S04]  /*df20*/  @P2 LDG.E.U8 R118, desc[UR24][R124.64] ;  /* 0x000000187c762981 */ /* 0x000ea8000c1e1100 */
[----:B------:R-:W2:Y:S01]  /*df30*/  LDL R125, [R1+0x208] ;  /* 0x00020800017d7983 */ /* 0x000ea20000100800 */
[----:B------:R-:W-:Y:S01]  /*df40*/  IMAD.X R127, R127, 0x1, R111, P6 ;  /* 0x000000017f7f7824 */ /* 0x000fe200030e066f */
[----:B------:R-:W-:-:S04]  /*df50*/  IADD3 R128, P5, PT, R128, R110, RZ ;  /* 0x0000006e80807210 */ /* 0x000fc80007fbe0ff */
[----:B------:R0:W3:Y:S04]  /*df60*/  @P4 LDG.E.U8 R122, desc[UR24][R126.64] ;  /* 0x000000187e7a4981 */ /* 0x0000e8000c1e1100 */
[----:B------:R-:W4:Y:S01]  /*df70*/  LDL R127, [R1+0x20c] ;  /* 0x00020c00017f7983 */ /* 0x000f220000100800 */
[----:B0-----:R-:W-:Y:S01]  /*df80*/  IADD3 R126, P6, PT, R129, R110, RZ ;  /* 0x0000006e817e7210 */ /* 0x001fe20007fde0ff */
[----:B--2---:R-:W-:Y:S02]  /*df90*/  IMAD.X R129, R125, 0x1, R111, P5 ;  /* 0x000000017d817824 */ /* 0x004fe400028e066f */
[----:B------:R-:W2:Y:S01]  /*dfa0*/  LDL R125, [R1+0x204] ;  /* 0x00020400017d7983 */ /* 0x000ea20000100800 */
[C---:B------:R-:W-:Y:S02]  /*dfb0*/  ISETP.GT.AND P3, PT, R52.reuse, 0x1a, PT ;  /* 0x0000001a3400780c */ /* 0x040fe40003f64270 */
[----:B------:R-:W-:-:S02]  /*dfc0*/  ISETP.GT.AND P2, PT, R52, 0x1c, PT ;  /* 0x0000001c3400780c */ /* 0x000fc40003f44270 */
[----:B------:R-:W-:Y:S02]  /*dfd0*/  PRMT R132, RZ, 0x7610, R132 ;  /* 0x00007610ff847816 */ /* 0x000fe40000000084 */
[----:B---3--:R-:W-:Y:S02]  /*dfe0*/  IADD3 R124, P5, PT, R51, R110, RZ ;  /* 0x0000006e337c7210 */ /* 0x008fe40007fbe0ff */
[----:B------:R-:W-:Y:S01]  /*dff0*/  ISETP.GT.AND P4, PT, R52, 0x1b, PT ;  /* 0x0000001b3400780c */ /* 0x000fe20003f84270 */
[----:B------:R-:W3:Y:S01]  /*e000*/  LDL R51, [R1+0x1f8] ;  /* 0x0001f80001337983 */ /* 0x000ee20000100800 */
[----:B----4-:R-:W-:Y:S01]  /*e010*/  IMAD.X R127, R127, 0x1, R111, P6 ;  /* 0x000000017f7f7824 */ /* 0x010fe200030e066f */
[----:B------:R-:W-:-:S04]  /*e020*/  PRMT R133, RZ, 0x7610, R133 ;  /* 0x00007610ff857816 */ /* 0x000fc80000000085 */
[----:B------:R0:W4:Y:S01]  /*e030*/  @P3 LDG.E.U8 R132, desc[UR24][R126.64] ;  /* 0x000000187e843981 */ /* 0x000122000c1e1100 */
[----:B------:R-:W-:-:S06]  /*e040*/  PRMT R131, RZ, 0x7610, R131 ;  /* 0x00007610ff837816 */ /* 0x000fcc0000000083 */
[----:B------:R-:W3:Y:S04]  /*e050*/  @P4 LDG.E.U8 R131, desc[UR24][R128.64] ;  /* 0x0000001880834981 */ /* 0x000ee8000c1e1100 */
[----:B------:R-:W0:Y:S04]  /*e060*/  LDL R127, [R1+0x160] ;  /* 0x00016000017f7983 */ /* 0x000e280000100800 */
[----:B------:R-:W3:Y:S04]  /*e070*/  LDL R128, [R1+0x1fc] ;  /* 0x0001fc0001807983 */ /* 0x000ee80000100800 */
[----:B------:R-:W3:Y:S01]  /*e080*/  LDL R129, [R1+0x158] ;  /* 0x0001580001817983 */ /* 0x000ee20000100800 */
[----:B--2---:R-:W-:-:S05]  /*e090*/  IMAD.X R125, R125, 0x1, R111, P5 ;  /* 0x000000017d7d7824 */ /* 0x004fca00028e066f */
[----:B------:R1:W2:Y:S04]  /*e0a0*/  @P2 LDG.E.U8 R133, desc[UR24][R124.64] ;  /* 0x000000187c852981 */ /* 0x0002a8000c1e1100 */
[----:B------:R-:W1:Y:S01]  /*e0b0*/  LDL R125, [R1+0x15c] ;  /* 0x00015c00017d7983 */ /* 0x000e620000100800 */
[----:B------:R-:W-:Y:S02]  /*e0c0*/  ISETP.GT.AND P5, PT, R52, 0x1e, PT ;  /* 0x0000001e3400780c */ /* 0x000fe40003fa4270 */
[----:B------:R-:W-:Y:S02]  /*e0d0*/  PRMT R135, RZ, 0x7610, R135 ;  /* 0x00007610ff877816 */ /* 0x000fe40000000087 */
[----:B0-----:R-:W-:Y:S02]  /*e0e0*/  IADD3 R126, P4, PT, R127, R110, RZ ;  /* 0x0000006e7f7e7210 */ /* 0x001fe40007f9e0ff */
[----:B------:R-:W2:Y:S01]  /*e0f0*/  LDL R127, [R1+0x200] ;  /* 0x00020000017f7983 */ /* 0x000ea20000100800 */
[----:B------:R-:W-:-:S02]  /*e100*/  PRMT R168, RZ, 0x7610, R168 ;  /* 0x00007610ffa87816 */ /* 0x000fc400000000a8 */
[----:B-1----:R-:W-:-:S05]  /*e110*/  IADD3 R124, P2, PT, R125, R110, RZ ;  /* 0x0000006e7d7c7210 */ /* 0x002fca0007f5e0ff */
[----:B---3--:R-:W-:-:S05]  /*e120*/  IMAD.X R125, R128, 0x1, R111, P2 ;  /* 0x00000001807d7824 */ /* 0x008fca00010e066f */
[----:B------:R-:W3:Y:S04]  /*e130*/  @P5 LDG.E.U8 R135, desc[UR24][R124.64] ;  /* 0x000000187c875981 */ /* 0x000ee8000c1e1100 */
[----:B------:R-:W3:Y:S04]  /*e140*/  LDL.LU R124, [R1+0x148] ;  /* 0x00014800017c7983 */ /* 0x000ee80000300800 */
[----:B------:R-:W3:Y:S01]  /*e150*/  LDL.LU R125, [R1+0x14c] ;  /* 0x00014c00017d7983 */ /* 0x000ee20000300800 */
[----:B------:R-:W-:-:S13]  /*e160*/  ISETP.GT.AND P2, PT, R52, RZ, PT ;  /* 0x000000ff3400720c */ /* 0x000fda0003f44270 */
[----:B------:R-:W4:Y:S01]  /*e170*/  @P2 LDG.E.U8 R168, desc[UR24][R110.64] ;  /* 0x000000186ea82981 */ /* 0x000f22000c1e1100 */
[----:B------:R-:W-:-:S05]  /*e180*/  IADD3 R128, P6, PT, R129, R110, RZ ;  /* 0x0000006e81807210 */ /* 0x000fca0007fde0ff */
[--C-:B------:R-:W-:Y:S02]  /*e190*/  IMAD.X R129, R51, 0x1, R111.reuse, P6 ;  /* 0x0000000133817824 */ /* 0x100fe400030e066f */
[----:B------:R-:W0:Y:S01]  /*e1a0*/  S2R R51, SR_TID.X ;  /* 0x0000000000337919 */ /* 0x000e220000002100 */
[C---:B------:R-:W-:Y:S01]  /*e1b0*/  ISETP.GT.AND P3, PT, R52.reuse, 0x1d, PT ;  /* 0x0000001d3400780c */ /* 0x040fe20003f64270 */
[----:B--2---:R-:W-:Y:S01]  /*e1c0*/  IMAD.X R127, R127, 0x1, R111, P4 ;  /* 0x000000017f7f7824 */ /* 0x004fe200020e066f */
[----:B------:R-:W-:Y:S02]  /*e1d0*/  ISETP.GT.AND P4, PT, R52, 0x1f, PT ;  /* 0x0000001f3400780c */ /* 0x000fe40003f84270 */
[----:B------:R-:W-:-:S09]  /*e1e0*/  PRMT R134, RZ, 0x7610, R134 ;  /* 0x00007610ff867816 */ /* 0x000fd20000000086 */
[----:B------:R1:W2:Y:S02]  /*e1f0*/  @P3 LDG.E.U8 R134, desc[UR24][R126.64] ;  /* 0x000000187e863981 */ /* 0x0002a4000c1e1100 */
[----:B-1----:R-:W-:-:S06]  /*e200*/  PRMT R126, RZ, 0x7610, R126 ;  /* 0x00007610ff7e7816 */ /* 0x002fcc000000007e */
[----:B------:R1:W2:Y:S01]  /*e210*/  @P4 LDG.E.U8 R126, desc[UR24][R128.64] ;  /* 0x00000018807e4981 */ /* 0x0002a2000c1e1100 */
[----:B0-----:R-:W-:-:S04]  /*e220*/  LOP3.LUT R51, R51, 0x1f, RZ, 0xc0, !PT ;  /* 0x0000001f33337812 */ /* 0x001fc800078ec0ff */
[----:B------:R-:W-:Y:S02]  /*e230*/  ISETP.GE.AND P3, PT, R51, R52, PT ;  /* 0x000000343300720c */ /* 0x000fe40003f66270 */
[C---:B------:R-:W-:Y:S02]  /*e240*/  IADD3 R53, P5, PT, R112.reuse, R53, RZ ;  /* 0x0000003570357210 */ /* 0x040fe40007fbe0ff */
[----:B------:R-:W-:Y:S02]  /*e250*/  PRMT R178, RZ, 0x7610, R178 ;  /* 0x00007610ffb27816 */ /* 0x000fe400000000b2 */
[----:B------:R-:W-:Y:S01]  /*e260*/  IADD3 R55, P2, PT, R112, R55, RZ ;  /* 0x0000003770377210 */ /* 0x000fe20007f5e0ff */
[----:B------:R-:W-:Y:S01]  /*e270*/  IMAD.X R54, R113, 0x1, R54, P5 ;  /* 0x0000000171367824 */ /* 0x000fe200028e0636 */
[----:B------:R-:W-:-:S03]  /*e280*/  PRMT R127, RZ, 0x7610, R127 ;  /* 0x00007610ff7f7816 */ /* 0x000fc6000000007f */
[----:B------:R-:W-:Y:S01]  /*e290*/  IMAD.X R57, R113, 0x1, R57, P2 ;  /* 0x0000000171397824 */ /* 0x000fe200010e0639 */
[----:B------:R-:W-:Y:S02]  /*e2a0*/  IADD3 R56, P2, PT, R112, R56, RZ ;  /* 0x0000003870387210 */ /* 0x000fe40007f5e0ff */
[----:B-1----:R-:W-:-:S03]  /*e2b0*/  PRMT R128, RZ, 0x7610, R128 ;  /* 0x00007610ff807816 */ /* 0x002fc60000000080 */
[----:B------:R-:W-:Y:S01]  /*e2c0*/  IMAD.X R59, R113, 0x1, R59, P2 ;  /* 0x00000001713b7824 */ /* 0x000fe200010e063b */
[----:B------:R-:W-:Y:S02]  /*e2d0*/  PRMT R129, RZ, 0x7610, R129 ;  /* 0x00007610ff817816 */ /* 0x000fe40000000081 */
[----:B------:R-:W-:Y:S02]  /*e2e0*/  IADD3 R60, P2, PT, R112, R60, RZ ;  /* 0x0000003c703c7210 */ /* 0x000fe40007f5e0ff */
[----:B------:R-:W-:-:S03]  /*e2f0*/  PRMT R136, RZ, 0x7610, R136 ;  /* 0x00007610ff887816 */ /* 0x000fc60000000088 */
[----:B------:R-:W-:Y:S01]  /*e300*/  IMAD.X R63, R113, 0x1, R63, P2 ;  /* 0x00000001713f7824 */ /* 0x000fe200010e063f */
[----:B------:R-:W-:Y:S02]  /*e310*/  IADD3 R62, P2, PT, R112, R62, RZ ;  /* 0x0000003e703e7210 */ /* 0x000fe40007f5e0ff */
[----:B------:R-:W-:-:S03]  /*e320*/  PRMT R137, RZ, 0x7610, R137 ;  /* 0x00007610ff897816 */ /* 0x000fc60000000089 */
[----:B------:R-:W-:Y:S01]  /*e330*/  IMAD.X R65, R113, 0x1, R65, P2 ;  /* 0x0000000171417824 */ /* 0x000fe200010e0641 */
[----:B------:R-:W-:Y:S02]  /*e340*/  PRMT R138, RZ, 0x7610, R138 ;  /* 0x00007610ff8a7816 */ /* 0x000fe4000000008a */
[----:B------:R-:W-:Y:S02]  /*e350*/  IADD3 R66, P2, PT, R112, R66, RZ ;  /* 0x0000004270427210 */ /* 0x000fe40007f5e0ff */
[----:B------:R-:W-:-:S03]  /*e360*/  PRMT R139, RZ, 0x7610, R139 ;  /* 0x00007610ff8b7816 */ /* 0x000fc6000000008b */
        /* <DEDUP_REMOVED lines=35> */
[----:B---3--:R-:W-:-:S05]  /*e5a0*/  IADD3 R125, P4, PT, R112, R125, RZ ;  /* 0x0000007d707d7210 */ /* 0x008fca0007f9e0ff */
[----:B------:R-:W-:Y:S01]  /*e5b0*/  IMAD.X R124, R113, 0x1, R124, P4 ;  /* 0x00000001717c7824 */ /* 0x000fe200020e067c */
[----:B------:R0:W-:Y:S04]  /*e5c0*/  STL [R1+0x14c], R125 ;  /* 0x00014c7d01007387 */ /* 0x0001e80000100800 */
[----:B------:R1:W-:Y:S01]  /*e5d0*/  STL [R1+0x148], R124 ;  /* 0x0001487c01007387 */ /* 0x0003e20000100800 */
[----:B0-----:R-:W-:-:S04]  /*e5e0*/  @!P3 LOP3.LUT R125, R125, R124, RZ, 0x3c, !PT ;  /* 0x0000007c7d7db212 */ /* 0x001fc800078e3cff */
[----:B-1----:R-:W-:-:S04]  /*e5f0*/  @!P3 LOP3.LUT R124, R125, R124, RZ, 0x3c, !PT ;  /* 0x0000007c7d7cb212 */ /* 0x002fc800078e3cff */
[----:B------:R-:W-:Y:S01]  /*e600*/  @!P3 LOP3.LUT R125, R125, R124, RZ, 0x3c, !PT ;  /* 0x0000007c7d7db212 */ /* 0x000fe200078e3cff */
[----:B------:R-:W-:Y:S01]  /*e610*/  BAR.SYNC.DEFER_BLOCKING 0x0 ;  /* 0x0000000000007b1d */ /* 0x000fe20000010000 */
[----:B------:R-:W-:-:S05]  /*e620*/  IADD3 R58, P4, PT, R112, R58, RZ ;  /* 0x0000003a703a7210 */ /* 0x000fca0007f9e0ff */
[----:B------:R-:W-:Y:S01]  /*e630*/  IMAD.X R61, R113, 0x1, R61, P4 ;  /* 0x00000001713d7824 */ /* 0x000fe200020e063d */
[----:B------:R0:W3:Y:S02]  /*e640*/  @!P3 LDG.E.U8 R178, desc[UR24][R124.64] ;  /* 0x000000187cb2b981 */ /* 0x0000e4000c1e1100 */
[----:B0-----:R-:W-:Y:S02]  /*e650*/  @!P3 IMAD.MOV.U32 R124, RZ, RZ, R53 ;  /* 0x000000ffff7cb224 */ /* 0x001fe400078e0035 */
[----:B------:R-:W-:-:S05]  /*e660*/  @!P3 IMAD.MOV.U32 R125, RZ, RZ, R54 ;  /* 0x000000ffff7db224 */ /* 0x000fca00078e0036 */
[----:B------:R0:W2:Y:S02]  /*e670*/  @!P3 LDG.E.U8 R127, desc[UR24][R124.64] ;  /* 0x000000187c7fb981 */ /* 0x0000a4000c1e1100 */
[----:B0-----:R-:W-:Y:S02]  /*e680*/  @!P3 IMAD.MOV.U32 R124, RZ, RZ, R55 ;  /* 0x000000ffff7cb224 */ /* 0x001fe400078e0037 */
[----:B------:R-:W-:-:S05]  /*e690*/  @!P3 IMAD.MOV.U32 R125, RZ, RZ, R57 ;  /* 0x000000ffff7db224 */ /* 0x000fca00078e0039 */
[----:B------:R0:W2:Y:S02]  /*e6a0*/  @!P3 LDG.E.U8 R128, desc[UR24][R124.64] ;  /* 0x000000187c80b981 */ /* 0x0000a4000c1e1100 */
[----:B0-----:R-:W-:Y:S02]  /*e6b0*/  @!P3 IMAD.MOV.U32 R124, RZ, RZ, R56 ;  /* 0x000000ffff7cb224 */ /* 0x001fe400078e0038 */
[----:B------:R-:W-:-:S05]  /*e6c0*/  @!P3 IMAD.MOV.U32 R125, RZ, RZ, R59 ;  /* 0x000000ffff7db224 */ /* 0x000fca00078e003b */
[----:B------:R0:W2:Y:S01]  /*e6d0*/  @!P3 LDG.E.U8 R129, desc[UR24][R124.64] ;  /* 0x000000187c81b981 */ /* 0x0000a2000c1e1100 */
[----:B------:R-:W-:Y:S01]  /*e6e0*/  IADD3 R64, P4, PT, R112, R64, RZ ;  /* 0x0000004070407210 */ /* 0x000fe20007f9e0ff */
[----:B0-----:R-:W-:Y:S02]  /*e6f0*/  @!P3 IMAD.MOV.U32 R124, RZ, RZ, R58 ;  /* 0x000000ffff7cb224 */ /* 0x001fe400078e003a */
[----:B------:R-:W-:-:S05]  /*e700*/  @!P3 IMAD.MOV.U32 R125, RZ, RZ, R61 ;  /* 0x000000ffff7db224 */ /* 0x000fca00078e003d */
[----:B------:R0:W2:Y:S01]  /*e710*/  @!P3 LDG.E.U8 R136, desc[UR24][R124.64] ;  /* 0x000000187c88b981 */ /* 0x0000a2000c1e1100 */
[----:B------:R-:W-:Y:S02]  /*e720*/  IMAD.X R67, R113, 0x1, R67, P4 ;  /* 0x0000000171437824 */ /* 0x000fe400020e0643 */
        /* <DEDUP_REMOVED lines=45> */
[----:B------:R-:W-:Y:S01]  /*ea00*/  PRMT R152, RZ, 0x7610, R152 ;  /* 0x00007610ff987816 */ /* 0x000fe20000000098 */
[----:B------:R-:W-:Y:S02]  /*ea10*/  IMAD.X R25, R113, 0x1, R25, P2 ;  /* 0x0000000171197824 */ /* 0x000fe400010e0619 */
[----:B0-----:R-:W-:Y:S02]  /*ea20*/  @!P3 IMAD.MOV.U32 R124, RZ, RZ, R30 ;  /* 0x000000ffff7cb224 */ /* 0x001fe400078e001e */
[----:B------:R-:W-:Y:S01]  /*ea30*/  @!P3 IMAD.MOV.U32 R125, RZ, RZ, R29 ;  /* 0x000000ffff7db224 */ /* 0x000fe200078e001d */
[----:B------:R-:W-:-:S04]  /*ea40*/  IADD3 R24, P2, PT, R112, R24, RZ ;  /* 0x0000001870187210 */ /* 0x000fc80007f5e0ff */
        /* <DEDUP_REMOVED lines=53> */
[----:B------:R-:W0:Y:S04]  /*eda0*/  S2R R51, SR_TID.X ;  /* 0x0000000000337919 */ /* 0x000e280000002100 */
[----:B------:R1:W2:Y:S01]  /*edb0*/  @!P3 LDG.E.U8 R160, desc[UR24][R124.64] ;  /* 0x000000187ca0b981 */ /* 0x0002a2000c1e1100 */
[----:B------:R-:W-:-:S02]  /*edc0*/  IADD3 R202, P2, PT, R112, R202, RZ ;  /* 0x000000ca70ca7210 */ /* 0x000fc40007f5e0ff */
[----:B------:R-:W-:Y:S01]  /*edd0*/  PRMT R162, RZ, 0x7610, R162 ;  /* 0x00007610ffa27816 */ /* 0x000fe200000000a2 */
[----:B-1----:R-:W-:Y:S02]  /*ede0*/  @!P3 IMAD.MOV.U32 R124, RZ, RZ, R194 ;  /* 0x000000ffff7cb224 */ /* 0x002fe400078e00c2 */
[----:B------:R-:W-:Y:S02]  /*edf0*/  @!P3 IMAD.MOV.U32 R125, RZ, RZ, R193 ;  /* 0x000000ffff7db224 */ /* 0x000fe400078e00c1 */
[----:B------:R-:W-:-:S03]  /*ee00*/  IMAD.X R201, R113, 0x1, R201, P2 ;  /* 0x0000000171c97824 */ /* 0x000fc600010e06c9 */
[----:B------:R1:W2:Y:S01]  /*ee10*/  @!P3 LDG.E.U8 R161, desc[UR24][R124.64] ;  /* 0x000000187ca1b981 */ /* 0x0002a2000c1e1100 */
[----:B------:R-:W-:Y:S02]  /*ee20*/  IADD3 R206, P2, PT, R112, R206, RZ ;  /* 0x000000ce70ce7210 */ /* 0x000fe40007f5e0ff */
        /* <DEDUP_REMOVED lines=24> */
[----:B0-----:R-:W-:Y:S02]  /*efb0*/  LOP3.LUT R51, R51, 0x7f, RZ, 0xc0, !PT ;  /* 0x0000007f33337812 */ /* 0x001fe400078ec0ff */
[----:B------:R-:W-:Y:S01]  /*efc0*/  PRMT R167, RZ, 0x7610, R167 ;  /* 0x00007610ffa77816 */ /* 0x000fe200000000a7 */
[----:B-1----:R-:W-:Y:S02]  /*efd0*/  @!P3 IMAD.MOV.U32 R124, RZ, RZ, R214 ;  /* 0x000000ffff7cb224 */ /* 0x002fe400078e00d6 */
[----:B------:R-:W-:Y:S02]  /*efe0*/  @!P3 IMAD.MOV.U32 R125, RZ, RZ, R213 ;  /* 0x000000ffff7db224 */ /* 0x000fe400078e00d5 */
[----:B------:R-:W-:-:S03]  /*eff0*/  IMAD.X R221, R113, 0x1, R221, P2 ;  /* 0x0000000171dd7824 */ /* 0x000fc600010e06dd */
[----:B------:R0:W2:Y:S01]  /*f000*/  @!P3 LDG.E.U8 R166, desc[UR24][R124.64] ;  /* 0x000000187ca6b981 */ /* 0x0000a2000c1e1100 */
[----:B------:R-:W-:-:S03]  /*f010*/  IADD3 R226, P2, PT, R112, R226, RZ ;  /* 0x000000e270e27210 */ /* 0x000fc60007f5e0ff */
[----:B----4-:R1:W-:Y:S01]  /*f020*/  STS.U8 [R51+UR11+0x9000], R168 ;  /* 0x009000a833007988 */ /* 0x0103e2000800000b */
[----:B0-----:R-:W-:Y:S02]  /*f030*/  @!P3 IMAD.MOV.U32 R124, RZ, RZ, R218 ;  /* 0x000000ffff7cb224 */ /* 0x001fe400078e00da */
[----:B------:R-:W-:Y:S01]  /*f040*/  @!P3 IMAD.MOV.U32 R125, RZ, RZ, R217 ;  /* 0x000000ffff7db224 */ /* 0x000fe200078e00d9 */
[----:B-1----:R-:W-:-:S04]  /*f050*/  PRMT R168, RZ, 0x7610, R168 ;  /* 0x00007610ffa87816 */ /* 0x002fc800000000a8 */
[----:B------:R0:W4:Y:S01]  /*f060*/  @!P3 LDG.E.U8 R167, desc[UR24][R124.64] ;  /* 0x000000187ca7b981 */ /* 0x000122000c1e1100 */
[----:B------:R-:W-:Y:S01]  /*f070*/  IMAD.X R225, R113, 0x1, R225, P2 ;  /* 0x0000000171e17824 */ /* 0x000fe200010e06e1 */
[----:B------:R-:W-:Y:S02]  /*f080*/  IADD3 R230, P2, PT, R112, R230, RZ ;  /* 0x000000e670e67210 */ /* 0x000fe40007f5e0ff */
[----:B------:R1:W-:Y:S01]  /*f090*/  STS.U8 [R51+UR11+0x9400], R130 ;  /* 0x0094008233007988 */ /* 0x0003e2000800000b */
[----:B0-----:R-:W-:Y:S02]  /*f0a0*/  @!P3 IMAD.MOV.U32 R124, RZ, RZ, R222 ;  /* 0x000000ffff7cb224 */ /* 0x001fe400078e00de */
[----:B------:R-:W-:Y:S01]  /*f0b0*/  @!P3 IMAD.MOV.U32 R125, RZ, RZ, R221 ;  /* 0x000000ffff7db224 */ /* 0x000fe200078e00dd */
[----:B-1----:R-:W-:-:S04]  /*f0c0*/  PRMT R130, RZ, 0x7610, R130 ;  /* 0x00007610ff827816 */ /* 0x002fc80000000082 */
[----:B------:R0:W2:Y:S01]  /*f0d0*/  @!P3 LDG.E.U8 R168, desc[UR24][R124.64] ;  /* 0x000000187ca8b981 */ /* 0x0000a2000c1e1100 */
[----:B------:R-:W-:Y:S01]  /*f0e0*/  IMAD.X R229, R113, 0x1, R229, P2 ;  /* 0x0000000171e57824 */ /* 0x000fe200010e06e5 */
[----:B------:R-:W-:Y:S02]  /*f0f0*/  IADD3 R234, P2, PT, R112, R234, RZ ;  /* 0x000000ea70ea7210 */ /* 0x000fe40007f5e0ff */
[----:B------:R-:W-:Y:S01]  /*f100*/  PRMT R169, RZ, 0x7610, R169 ;  /* 0x00007610ffa97816 */ /* 0x000fe200000000a9 */
[----:B0-----:R-:W-:Y:S02]  /*f110*/  @!P3 IMAD.MOV.U32 R124, RZ, RZ, R226 ;  /* 0x000000ffff7cb224 */ /* 0x001fe400078e00e2 */
[----:B------:R-:W-:-:S05]  /*f120*/  @!P3 IMAD.MOV.U32 R125, RZ, RZ, R225 ;  /* 0x000000ffff7db224 */ /* 0x000fca00078e00e1 */
[----:B------:R0:W2:Y:S01]  /*f130*/  @!P3 LDG.E.U8 R130, desc[UR24][R124.64] ;  /* 0x000000187c82b981 */ /* 0x0000a2000c1e1100 */
[----:B------:R-:W-:Y:S01]  /*f140*/  IMAD.X R233, R113, 0x1, R233, P2 ;  /* 0x0000000171e97824 */ /* 0x000fe200010e06e9 */
[----:B------:R-:W-:Y:S02]  /*f150*/  IADD3 R238, P2, PT, R112, R238, RZ ;  /* 0x000000ee70ee7210 */ /* 0x000fe40007f5e0ff */
[----:B------:R1:W-:Y:S01]  /*f160*/  STS.U8 [R51+UR11+0x9800], R123 ;  /* 0x0098007b33007988 */ /* 0x0003e2000800000b */
[----:B0-----:R-:W-:Y:S02]  /*f170*/  @!P3 IMAD.MOV.U32 R124, RZ, RZ, R230 ;  /* 0x000000ffff7cb224 */ /* 0x001fe400078e00e6 */
[----:B------:R-:W-:Y:S01]  /*f180*/  @!P3 IMAD.MOV.U32 R125, RZ, RZ, R229 ;  /* 0x000000ffff7db224 */ /* 0x000fe200078e00e5 */
[----:B------:R0:W-:Y:S01]  /*f190*/  STS.U8 [R51+UR11+0x9c00], R122 ;  /* 0x009c007a33007988 */ /* 0x0001e2000800000b */
[----:B-1----:R-:W-:-:S03]  /*f1a0*/  @!P3 IMAD.MOV.U32 R123, RZ, RZ, R233 ;  /* 0x000000ffff7bb224 */ /* 0x002fc600078e00e9 */
[----:B------:R1:W2:Y:S01]  /*f1b0*/  @!P3 LDG.E.U8 R169, desc[UR24][R124.64] ;  /* 0x000000187ca9b981 */ /* 0x0002a2000c1e1100 */
[----:B------:R-:W-:Y:S01]  /*f1c0*/  IMAD.X R237, R113, 0x1, R237, P2 ;  /* 0x0000000171ed7824 */ /* 0x000fe200010e06ed */
[----:B------:R-:W-:Y:S01]  /*f1d0*/  IADD3 R242, P2, PT, R112, R242, RZ ;  /* 0x000000f270f27210 */ /* 0x000fe20007f5e0ff */
[----:B0-----:R-:W-:Y:S01]  /*f1e0*/  @!P3 IMAD.MOV.U32 R122, RZ, RZ, R234 ;  /* 0x000000ffff7ab224 */ /* 0x001fe200078e00ea */
[----:B-1----:R-:W-:Y:S02]  /*f1f0*/  PRMT R124, RZ, 0x7610, R124 ;  /* 0x00007610ff7c7816 */ /* 0x002fe4000000007c */
[----:B------:R-:W-:-:S04]  /*f200*/  PRMT R125, RZ, 0x7610, R125 ;  /* 0x00007610ff7d7816 */ /* 0x000fc8000000007d */
        /* <DEDUP_REMOVED lines=15> */
[----:B------:R-:W-:-:S03]  /*f300*/  IMAD.X R249, R113, 0x1, R249, P2 ;  /* 0x0000000171f97824 */ /* 0x000fc600010e06f9 */
[----:B------:R1:W-:Y:S01]  /*f310*/  STS.U8 [R93+UR11+0x9880], R119 ;  /* 0x009880775d007988 */ /* 0x0003e2000800000b */
[----:B0-----:R-:W-:Y:S02]  /*f320*/  @!P3 IMAD.MOV.U32 R120, RZ, RZ, R246 ;  /* 0x000000ffff78b224 */ /* 0x001fe400078e00f6 */
[----:B------:R-:W-:Y:S01]  /*f330*/  @!P3 IMAD.MOV.U32 R121, RZ, RZ, R245 ;  /* 0x000000ffff79b224 */ /* 0x000fe200078e00f5 */
[----:B------:R0:W-:Y:S01]  /*f340*/  STS.U8 [R93+UR11+0x9c80], R118 ;  /* 0x009c80765d007988 */ /* 0x0001e2000800000b */
[----:B-1----:R-:W-:-:S03]  /*f350*/  @!P3 IMAD.MOV.U32 R119, RZ, RZ, R249 ;  /* 0x000000ffff77b224 */ /* 0x002fc600078e00f9 */
[----:B------:R1:W2:Y:S01]  /*f360*/  @!P3 LDG.E.U8 R123, desc[UR24][R120.64] ;  /* 0x00000018787bb981 */ /* 0x0002a2000c1e1100 */
[----:B0-----:R-:W-:Y:S01]  /*f370*/  @!P3 IMAD.MOV.U32 R118, RZ, RZ, R250 ;  /* 0x000000ffff76b224 */ /* 0x001fe200078e00fa */
[----:B-1----:R-:W-:-:S06]  /*f380*/  PRMT R120, RZ, 0x7610, R120 ;  /* 0x00007610ff787816 */ /* 0x002fcc0000000078 */
[----:B------:R0:W2:Y:S04]  /*f390*/  @!P3 LDG.E.U8 R120, desc[UR24][R118.64] ;  /* 0x000000187678b981 */ /* 0x0000a8000c1e1100 */
[----:B------:R-:W2:Y:S04]  /*f3a0*/  LDL.LU R118, [R1] ;  /* 0x0000000001767983 */ /* 0x000ea80000300800 */
[----:B------:R-:W0:Y:S01]  /*f3b0*/  LDL.LU R119, [R1+0x4] ;  /* 0x0000040001777983 */ /* 0x000e220000300800 */
[----:B------:R-:W1:Y:S02]  /*f3c0*/  S2R R51, SR_TID.X ;  /* 0x0000000000337919 */ /* 0x000e640000002100 */
[----:B-1----:R-:W-:-:S04]  /*f3d0*/  LOP3.LUT R51, R51, 0x7f, RZ, 0xc0, !PT ;  /* 0x0000007f33337812 */ /* 0x002fc800078ec0ff */
[----:B------:R-:W-:-:S05]  /*f3e0*/  LOP3.LUT R51, R51, 0x20, RZ, 0x3c, !PT ;  /* 0x0000002033337812 */ /* 0x000fca00078e3cff */
[----:B------:R1:W-:Y:S04]  /*f3f0*/  STS.U8 [R51+UR11+0x9100], R117 ;  /* 0x0091007533007988 */ /* 0x0003e8000800000b */
[----:B------:R0:W-:Y:S04]  /*f400*/  STS.U8 [R51+UR11+0x9500], R116 ;  /* 0x0095007433007988 */ /* 0x0001e8000800000b */
[----:B-1----:R-:W3:Y:S01]  /*f410*/  LDL.LU R117, [R1+0x14] ;  /* 0x0000140001757983 */ /* 0x002ee20000300800 */
[----:B0-----:R-:W-:-:S05]  /*f420*/  IADD3 R119, P2, PT, R112, R119, RZ ;  /* 0x0000007770777210 */ /* 0x001fca0007f5e0ff */
[----:B--2---:R-:W-:Y:S01]  /*f430*/  IMAD.X R118, R113, 0x1, R118, P2 ;  /* 0x0000000171767824 */ /* 0x004fe200010e0676 */
[----:B------:R0:W-:Y:S04]  /*f440*/  STL [R1+0x4], R119 ;  /* 0x0000047701007387 */ /* 0x0001e80000100800 */
[----:B------:R1:W-:Y:S04]  /*f450*/  STL [R1], R118 ;  /* 0x0000007601007387 */ /* 0x0003e80000100800 */
[----:B------:R-:W2:Y:S01]  /*f460*/  LDL.LU R116, [R1+0x10] ;  /* 0x0000100001747983 */ /* 0x000ea20000300800 */
[----:B0-----:R-:W-:-:S04]  /*f470*/  @!P3 LOP3.LUT R119, R119, R118, RZ, 0x3c, !PT ;  /* 0x000000767777b212 */ /* 0x001fc800078e3cff */
[C---:B-1----:R-:W-:Y:S02]  /*f480*/  @!P3 LOP3.LUT R118, R119.reuse, R118, RZ, 0x3c, !PT ;  /* 0x000000767776b212 */ /* 0x042fe400078e3cff */
[----:B------:R-:W-:Y:S02]  /*f490*/  PRMT R121, RZ, 0x7610, R121 ;  /* 0x00007610ff797816 */ /* 0x000fe40000000079 */
[----:B------:R-:W-:-:S05]  /*f4a0*/  @!P3 LOP3.LUT R119, R119, R118, RZ, 0x3c, !PT ;  /* 0x000000767777b212 */ /* 0x000fca00078e3cff */
[----:B------:R0:W4:Y:S01]  /*f4b0*/  @!P3 LDG.E.U8 R121, desc[UR24][R118.64] ;  /* 0x000000187679b981 */ /* 0x000122000c1e1100 */
[----:B---3--:R-:W-:-:S05]  /*f4c0*/  IADD3 R117, P2, PT, R112, R117, RZ ;  /* 0x0000007570757210 */ /* 0x008fca0007f5e0ff */
[----:B------:R1:W-:Y:S01]  /*f4d0*/  STL [R1+0x14], R117 ;  /* 0x0000147501007387 */ /* 0x0003e20000100800 */
[----:B0-----:R-:W-:Y:S01]  /*f4e0*/  PRMT R118, RZ, 0x7610, R118 ;  /* 0x00007610ff767816 */ /* 0x001fe20000000076 */
[----:B--2---:R-:W-:-:S05]  /*f4f0*/  IMAD.X R116, R113, 0x1, R116, P2 ;  /* 0x0000000171747824 */ /* 0x004fca00010e0674 */
[-C--:B-1----:R-:W-:Y:S01]  /*f500*/  @!P3 LOP3.LUT R117, R117, R116.reuse, RZ, 0x3c, !PT ;  /* 0x000000747575b212 */ /* 0x082fe200078e3cff */
[----:B------:R0:W-:Y:S03]  /*f510*/  STL [R1+0x10], R116 ;  /* 0x0000107401007387 */ /* 0x0001e60000100800 */
[----:B0-----:R-:W-:-:S04]  /*f520*/  @!P3 LOP3.LUT R116, R117, R116, RZ, 0x3c, !PT ;  /* 0x000000747574b212 */ /* 0x001fc800078e3cff */
[----:B------:R-:W-:-:S05]  /*f530*/  @!P3 LOP3.LUT R117, R117, R116, RZ, 0x3c, !PT ;  /* 0x000000747575b212 */ /* 0x000fca00078e3cff */
[----:B------:R0:W2:Y:S04]  /*f540*/  @!P3 LDG.E.U8 R118, desc[UR24][R116.64] ;  /* 0x000000187476b981 */ /* 0x0000a8000c1e1100 */
[----:B------:R-:W3:Y:S04]  /*f550*/  LDL.LU R116, [R1+0x20] ;  /* 0x0000200001747983 */ /* 0x000ee80000300800 */
[----:B------:R-:W0:Y:S04]  /*f560*/  LDL.LU R117, [R1+0x24] ;  /* 0x0000240001757983 */ /* 0x000e280000300800 */
[----:B------:R1:W-:Y:S01]  /*f570*/  STS.U8 [R51+UR11+0x9900], R115 ;  /* 0x0099007333007988 */ /* 0x0003e2000800000b */
[----:B------:R-:W-:-:S03]  /*f580*/  PRMT R119, RZ, 0x7610, R119 ;  /* 0x00007610ff777816 */ /* 0x000fc60000000077 */
[----:B-1----:R-:W2:Y:S01]  /*f590*/  LDL.LU R115, [R1+0x44] ;  /* 0x0000440001737983 */ /* 0x002ea20000300800 */
[----:B0-----:R-:W-:-:S05]  /*f5a0*/  IADD3 R117, P2, PT, R112, R117, RZ ;  /* 0x0000007570757210 */ /* 0x001fca0007f5e0ff */
[----:B---3--:R-:W-:Y:S01]  /*f5b0*/  IMAD.X R116, R113, 0x1, R116, P2 ;  /* 0x0000000171747824 */ /* 0x008fe200010e0674 */
[----:B------:R0:W-:Y:S04]  /*f5c0*/  STL [R1+0x24], R117 ;  /* 0x0000247501007387 */ /* 0x0001e80000100800 */
[----:B------:R1:W-:Y:S01]  /*f5d0*/  STL [R1+0x20], R116 ;  /* 0x0000207401007387 */ /* 0x0003e20000100800 */
[----:B0-----:R-:W-:-:S04]  /*f5e0*/  @!P3 LOP3.LUT R117, R117, R116, RZ, 0x3c, !PT ;  /* 0x000000747575b212 */ /* 0x001fc800078e3cff */
[----:B-1----:R-:W-:-:S04]  /*f5f0*/  @!P3 LOP3.LUT R116, R117, R116, RZ, 0x3c, !PT ;  /* 0x000000747574b212 */ /* 0x002fc800078e3cff */
[----:B------:R-:W-:-:S05]  /*f600*/  @!P3 LOP3.LUT R117, R117, R116, RZ, 0x3c, !PT ;  /* 0x000000747575b212 */ /* 0x000fca00078e3cff */
[----:B------:R0:W3:Y:S04]  /*f610*/  @!P3 LDG.E.U8 R119, desc[UR24][R116.64] ;  /* 0x000000187477b981 */ /* 0x0000e8000c1e1100 */
[----:B------:R-:W2:Y:S04]  /*f620*/  LDL.LU R116, [R1+0x30] ;  /* 0x0000300001747983 */ /* 0x000ea80000300800 */
[----:B------:R-:W0:Y:S04]  /*f630*/  LDL.LU R117, [R1+0x34] ;  /* 0x0000340001757983 */ /* 0x000e280000300800 */
[----:B------:R1:W-:Y:S02]  /*f640*/  STS.U8 [R51+UR11+0x9d00], R132 ;  /* 0x009d008433007988 */ /* 0x0003e4000800000b */
[----:B-1----:R-:W1:Y:S02]  /*f650*/  S2R R51, SR_TID.X ;  /* 0x0000000000337919 */ /* 0x002e640000002100 */
[----:B-1----:R-:W-:-:S04]  /*f660*/  LOP3.LUT R51, R51, 0x7f, RZ, 0xc0, !PT ;  /* 0x0000007f33337812 */ /* 0x002fc800078ec0ff */
[----:B------:R-:W-:-:S05]  /*f670*/  LOP3.LUT R51, R51, 0x30, RZ, 0x3c, !PT ;  /* 0x0000003033337812 */ /* 0x000fca00078e3cff */
[----:B------:R1:W-:Y:S01]  /*f680*/  STS.U8 [R51+UR11+0x9180], R114 ;  /* 0x0091807233007988 */ /* 0x0003e2000800000b */
[----:B0-----:R-:W-:-:S05]  /*f690*/  IADD3 R117, P2, PT, R112, R117, RZ ;  /* 0x0000007570757210 */ /* 0x001fca0007f5e0ff */
[----:B--2---:R-:W-:Y:S01]  /*f6a0*/  IMAD.X R116, R113, 0x1, R116, P2 ;  /* 0x0000000171747824 */ /* 0x004fe200010e0674 */
[----:B------:R0:W-:Y:S04]  /*f6b0*/  STL [R1+0x34], R117 ;  /* 0x0000347501007387 */ /* 0x0001e80000100800 */
[----:B------:R2:W-:Y:S04]  /*f6c0*/  STL [R1+0x30], R116 ;  /* 0x0000307401007387 */ /* 0x0005e80000100800 */
[----:B-1----:R-:W3:Y:S01]  /*f6d0*/  LDL.LU R114, [R1+0x40] ;  /* 0x0000400001727983 */ /* 0x002ee20000300800 */
[----:B------:R-:W-:-:S02]  /*f6e0*/  IADD3 R115, P2, PT, R112, R115, RZ ;  /* 0x0000007370737210 */ /* 0x000fc40007f5e0ff */
[----:B0-----:R-:W-:-:S04]  /*f6f0*/  @!P3 LOP3.LUT R117, R117, R116, RZ, 0x3c, !PT ;  /* 0x000000747575b212 */ /* 0x001fc800078e3cff */
[C---:B--2---:R-:W-:Y:S01]  /*f700*/  @!P3 LOP3.LUT R116, R117.reuse, R116, RZ, 0x3c, !PT ;  /* 0x000000747574b212 */ /* 0x044fe200078e3cff */
[----:B------:R0:W-:Y:S01]  /*f710*/  STL [R1+0x44], R115 ;  /* 0x0000447301007387 */ /* 0x0001e20000100800 */
[----:B------:R-:W-:Y:S02]  /*f720*/  PRMT R132, RZ, 0x7610, R132 ;  /* 0x00007610ff847816 */ /* 0x000fe40000000084 */
[----:B------:R-:W-:-:S05]  /*f730*/  @!P3 LOP3.LUT R117, R117, R116, RZ, 0x3c, !PT ;  /* 0x000000747575b212 */ /* 0x000fca00078e3cff */
[----:B------:R1:W2:Y:S02]  /*f740*/  @!P3 LDG.E.U8 R132, desc[UR24][R116.64] ;  /* 0x000000187484b981 */ /* 0x0002a4000c1e1100 */
[----:B-1----:R-:W-:Y:S01]  /*f750*/  PRMT R116, RZ, 0x7610, R116 ;  /* 0x00007610ff747816 */ /* 0x002fe20000000074 */
[----:B---3--:R-:W-:-:S05]  /*f760*/  IMAD.X R114, R113, 0x1, R114, P2 ;  /* 0x0000000171727824 */ /* 0x008fca00010e0672 */
[-C--:B0-----:R-:W-:Y:S01]  /*f770*/  @!P3 LOP3.LUT R115, R115, R114.reuse, RZ, 0x3c, !PT ;  /* 0x000000727373b212 */ /* 0x081fe200078e3cff */
[----:B------:R0:W-:Y:S03]  /*f780*/  STL [R1+0x40], R114 ;  /* 0x0000407201007387 */ /* 0x0001e60000100800 */
[----:B0-----:R-:W-:-:S04]  /*f790*/  @!P3 LOP3.LUT R114, R115, R114, RZ, 0x3c, !PT ;  /* 0x000000727372b212 */ /* 0x001fc800078e3cff */
[----:B------:R-:W-:-:S05]  /*f7a0*/  @!P3 LOP3.LUT R115, R115, R114, RZ, 0x3c, !PT ;  /* 0x000000727373b212 */ /* 0x000fca00078e3cff */
[----:B------:R0:W3:Y:S04]  /*f7b0*/  @!P3 LDG.E.U8 R116, desc[UR24][R114.64] ;  /* 0x000000187274b981 */ /* 0x0000e8000c1e1100 */
[----:B------:R-:W2:Y:S04]  /*f7c0*/  LDL.LU R114, [R1+0x50] ;  /* 0x0000500001727983 */ /* 0x000ea80000300800 */
[----:B------:R-:W0:Y:S01]  /*f7d0*/  LDL.LU R115, [R1+0x54] ;  /* 0x0000540001737983 */ /* 0x000e220000300800 */
[----:B------:R-:W-:-:S03]  /*f7e0*/  PRMT R117, RZ, 0x7610, R117 ;  /* 0x00007610ff757816 */ /* 0x000fc60000000075 */
[----:B------:R-:W-:Y:S01]  /*f7f0*/  STS.U8 [R51+UR11+0x9580], R81 ;  /* 0x0095805133007988 */ /* 0x000fe2000800000b */
[----:B0-----:R-:W-:-:S05]  /*f800*/  IADD3 R115, P2, PT, R112, R115, RZ ;  /* 0x0000007370737210 */ /* 0x001fca0007f5e0ff */
[----:B--2---:R-:W-:Y:S01]  /*f810*/  IMAD.X R114, R113, 0x1, R114, P2 ;  /* 0x0000000171727824 */ /* 0x004fe200010e0672 */
[----:B------:R0:W-:Y:S04]  /*f820*/  STL [R1+0x54], R115 ;  /* 0x0000547301007387 */ /* 0x0001e80000100800 */
[----:B------:R1:W-:Y:S01]  /*f830*/  STL [R1+0x50], R114 ;  /* 0x0000507201007387 */ /* 0x0003e20000100800 */
[----:B0-----:R-:W-:-:S04]  /*f840*/  @!P3 LOP3.LUT R115, R115, R114, RZ, 0x3c, !PT ;  /* 0x000000727373b212 */ /* 0x001fc800078e3cff */
[----:B-1----:R-:W-:-:S04]  /*f850*/  @!P3 LOP3.LUT R114, R115, R114, RZ, 0x3c, !PT ;  /* 0x000000727372b212 */ /* 0x002fc800078e3cff */
[----:B------:R-:W-:-:S05]  /*f860*/  @!P3 LOP3.LUT R115, R115, R114, RZ, 0x3c, !PT ;  /* 0x000000727373b212 */ /* 0x000fca00078e3cff */
[----:B------:R0:W2:Y:S04]  /*f870*/  @!P3 LDG.E.U8 R117, desc[UR24][R114.64] ;  /* 0x000000187275b981 */ /* 0x0000a8000c1e1100 */
[----:B------:R-:W2:Y:S04]  /*f880*/  LDL.LU R114, [R1+0x60] ;  /* 0x0000600001727983 */ /* 0x000ea80000300800 */
[----:B------:R-:W0:Y:S01]  /*f890*/  LDL.LU R115, [R1+0x64] ;  /* 0x0000640001737983 */ /* 0x000e220000300800 */
[----:B------:R-:W1:Y:S01]  /*f8a0*/  S2R R51, SR_TID.X ;  /* 0x0000000000337919 */ /* 0x000e620000002100 */
[----:B------:R-:W-:-:S02]  /*f8b0*/  PRMT R170, RZ, 0x7610, R170 ;  /* 0x00007610ffaa7816 */ /* 0x000fc400000000aa */
[----:B-1----:R-:W-:-:S04]  /*f8c0*/  LOP3.LUT R51, R51, 0x7f, RZ, 0xc0, !PT ;  /* 0x0000007f33337812 */ /* 0x002fc800078ec0ff */
[----:B------:R-:W-:-:S05]  /*f8d0*/  LOP3.LUT R81, R51, 0x30, RZ, 0x3c, !PT ;  /* 0x0000003033517812 */ /* 0x000fca00078e3cff */
[----:B------:R1:W-:Y:S04]  /*f8e0*/  STS.U8 [R81+UR11+0x9980], R82 ;  /* 0x0099805251007988 */ /* 0x0003e8000800000b */
[----:B-1----:R-:W3:Y:S01]  /*f8f0*/  LDL.LU R82, [R1+0x84] ;  /* 0x0000840001527983 */ /* 0x002ee20000300800 */
        /* <DEDUP_REMOVED lines=9> */
[----:B------:R-:W0:Y:S04]  /*f990*/  LDL.LU R115, [R1+0x74] ;  /* 0x0000740001737983 */ /* 0x000e280000300800 */
[----:B------:R1:W-:Y:S02]  /*f9a0*/  STS.U8 [R81+UR11+0x9d80], R131 ;  /* 0x009d808351007988 */ /* 0x0003e4000800000b */
[----:B-1----:R-:W-:-:S05]  /*f9b0*/  LOP3.LUT R81, R51, 0x40, RZ, 0x3c, !PT ;  /* 0x0000004033517812 */ /* 0x002fca00078e3cff */
[----:B------:R1:W-:Y:S01]  /*f9c0*/  STS.U8 [R81+UR11+0x9200], R83 ;  /* 0x0092005351007988 */ /* 0x0003e2000800000b */
[----:B0-----:R-:W-:-:S05]  /*f9d0*/  IADD3 R115, P2, PT, R112, R115, RZ ;  /* 0x0000007370737210 */ /* 0x001fca0007f5e0ff */
[----:B--2---:R-:W-:Y:S01]  /*f9e0*/  IMAD.X R114, R113, 0x1, R114, P2 ;  /* 0x0000000171727824 */ /* 0x004fe200010e0672 */
[----:B------:R0:W-:Y:S04]  /*f9f0*/  STL [R1+0x74], R115 ;  /* 0x0000747301007387 */ /* 0x0001e80000100800 */
[----:B------:R2:W-:Y:S04]  /*fa00*/  STL [R1+0x70], R114 ;  /* 0x0000707201007387 */ /* 0x0005e80000100800 */
[----:B-1----:R-:W4:Y:S01]  /*fa10*/  LDL.LU R83, [R1+0x80] ;  /* 0x0000800001537983 */ /* 0x002f220000300800 */
[----:B0-----:R-:W-:-:S04]  /*fa20*/  @!P3 LOP3.LUT R115, R115, R114, RZ, 0x3c, !PT ;  /* 0x000000727373b212 */ /* 0x001fc800078e3cff */
[C---:B--2---:R-:W-:Y:S02]  /*fa30*/  @!P3 LOP3.LUT R114, R115.reuse, R114, RZ, 0x3c, !PT ;  /* 0x000000727372b212 */ /* 0x044fe400078e3cff */
[----:B------:R-:W-:Y:S02]  /*fa40*/  PRMT R131, RZ, 0x7610, R131 ;  /* 0x00007610ff837816 */ /* 0x000fe40000000083 */
[----:B------:R-:W-:Y:S02]  /*fa50*/  @!P3 LOP3.LUT R115, R115, R114, RZ, 0x3c, !PT ;  /* 0x000000727373b212 */ /* 0x000fe400078e3cff */
[----:B---3--:R-:W-:-:S03]  /*fa60*/  IADD3 R82, P2, PT, R112, R82, RZ ;  /* 0x0000005270527210 */ /* 0x008fc60007f5e0ff */
[----:B------:R0:W2:Y:S04]  /*fa70*/  @!P3 LDG.E.U8 R131, desc[UR24][R114.64] ;  /* 0x000000187283b981 */ /* 0x0000a8000c1e1100 */
[----:B------:R1:W-:Y:S01]  /*fa80*/  STL [R1+0x84], R82 ;  /* 0x0000845201007387 */ /* 0x0003e20000100800 */
[----:B0-----:R-:W-:Y:S01]  /*fa90*/  PRMT R114, RZ, 0x7610, R114 ;  /* 0x00007610ff727816 */ /* 0x001fe20000000072 */
[----:B----4-:R-:W-:-:S05]  /*faa0*/  IMAD.X R83, R113, 0x1, R83, P2 ;  /* 0x0000000171537824 */ /* 0x010fca00010e0653 */
[----:B------:R0:W-:Y:S04]  /*fab0*/  STL [R1+0x80], R83 ;  /* 0x0000805301007387 */ /* 0x0001e80000100800 */
[----:B------:R3:W4:Y:S04]  /*fac0*/  @!P3 LDG.E.U8 R114, desc[UR24][R82.64] ;  /* 0x000000185272b981 */ /* 0x000728000c1e1100 */
[----:B-1----:R-:W2:Y:S04]  /*fad0*/  LDL.LU R82, [R1+0x90] ;  /* 0x0000900001527983 */ /* 0x002ea80000300800 */
[----:B0-----:R-:W3:Y:S04]  /*fae0*/  LDL.LU R83, [R1+0x94] ;  /* 0x0000940001537983 */ /* 0x001ee80000300800 */
[----:B------:R0:W-:Y:S02]  /*faf0*/  STS.U8 [R81+UR11+0x9600], R84 ;  /* 0x0096005451007988 */ /* 0x0001e4000800000b */
[----:B0-----:R-:W-:-:S02]  /*fb00*/  PRMT R84, RZ, 0x7610, R84 ;  /* 0x00007610ff547816 */ /* 0x001fc40000000054 */
[----:B---3--:R-:W-:-:S05]  /*fb10*/  IADD3 R83, P2, PT, R112, R83, RZ ;  /* 0x0000005370537210 */ /* 0x008fca0007f5e0ff */
[----:B--2---:R-:W-:Y:S01]  /*fb20*/  IMAD.X R82, R113, 0x1, R82, P2 ;  /* 0x0000000171527824 */ /* 0x004fe200010e0652 */
[----:B------:R0:W-:Y:S04]  /*fb30*/  STL [R1+0x94], R83 ;  /* 0x0000945301007387 */ /* 0x0001e80000100800 */
[----:B------:R1:W-:Y:S01]  /*fb40*/  STL [R1+0x90], R82 ;  /* 0x0000905201007387 */ /* 0x0003e20000100800 */
[----:B0-----:R-:W-:-:S04]  /*fb50*/  @!P3 LOP3.LUT R83, R83, R82, RZ, 0x3c, !PT ;  /* 0x000000525353b212 */ /* 0x001fc800078e3cff */
[----:B-1----:R-:W-:-:S04]  /*fb60*/  @!P3 LOP3.LUT R82, R83, R82, RZ, 0x3c, !PT ;  /* 0x000000525352b212 */ /* 0x002fc800078e3cff */
[----:B------:R-:W-:-:S05]  /*fb70*/  @!P3 LOP3.LUT R83, R83, R82, RZ, 0x3c, !PT ;  /* 0x000000525353b212 */ /* 0x000fca00078e3cff */
[----:B------:R0:W2:Y:S04]  /*fb80*/  @!P3 LDG.E.U8 R84, desc[UR24][R82.64] ;  /* 0x000000185254b981 */ /* 0x0000a8000c1e1100 */
[----:B------:R-:W3:Y:S04]  /*fb90*/  LDL.LU R82, [R1+0xa0] ;  /* 0x0000a00001527983 */ /* 0x000ee80000300800 */
[----:B------:R-:W0:Y:S04]  /*fba0*/  LDL.LU R83, [R1+0xa4] ;  /* 0x0000a40001537983 */ /* 0x000e280000300800 */
[----:B------:R1:W-:Y:S02]  /*fbb0*/  STS.U8 [R81+UR11+0x9a00], R85 ;  /* 0x009a005551007988 */ /* 0x0003e4000800000b */
[----:B-1----:R-:W-:-:S02]  /*fbc0*/  PRMT R85, RZ, 0x7610, R85 ;  /* 0x00007610ff557816 */ /* 0x002fc40000000055 */
        /* <DEDUP_REMOVED lines=9> */
[----:B------:R-:W0:Y:S01]  /*fc60*/  LDL.LU R83, [R1+0xb4] ;  /* 0x0000b40001537983 */ /* 0x000e220000300800 */
[----:B------:R-:W-:Y:S02]  /*fc70*/  PRMT R115, RZ, 0x7610, R115 ;  /* 0x00007610ff737816 */ /* 0x000fe40000000073 */
        /* <DEDUP_REMOVED lines=12> */
[----:B------:R1:W-:Y:S02]  /*fd40*/  STS.U8 [R81+UR11+0x9280], R86 ;  /* 0x0092805651007988 */ /* 0x0003e4000800000b */
[----:B-1----:R-:W-:Y:S02]  /*fd50*/  PRMT R86, RZ, 0x7610, R86 ;  /* 0x00007610ff567816 */ /* 0x002fe40000000056 */
        /* <DEDUP_REMOVED lines=11> */
[----:B-1----:R-:W-:-:S02]  /*fe10*/  PRMT R87, RZ, 0x7610, R87 ;  /* 0x00007610ff577816 */ /* 0x002fc40000000057 */
        /* <DEDUP_REMOVED lines=47> */
[----:B-----5:R1:W-:Y:S02]  /*10110*/  STS.U8 [R81+UR11+0x9700], R90 ;  /* 0x0097005a51007988 */ /* 0x0203e4000800000b */
        /* <DEDUP_REMOVED lines=9> */
[----:B------:R-:W5:Y:S04]  /*101b0*/  LDL.LU R82, [R1+0x128] ;  /* 0x0001280001527983 */ /* 0x000f680000300800 */
[----:B------:R-:W0:Y:S04]  /*101c0*/  LDL.LU R83, [R1+0x12c] ;  /* 0x00012c0001537983 */ /* 0x000e280000300800 */
[----:B------:R1:W-:Y:S02]  /*101d0*/  STS.U8 [R81+UR11+0x9b00], R91 ;  /* 0x009b005b51007988 */ /* 0x0003e4000800000b */
[----:B-1----:R-:W-:-:S02]  /*101e0*/  PRMT R91, RZ, 0x7610, R91 ;  /* 0x00007610ff5b7816 */ /* 0x002fc4000000005b */
[----:B0-----:R-:W-:-:S05]  /*101f0*/  IADD3 R83, P2, PT, R112, R83, RZ ;  /* 0x0000005370537210 */ /* 0x001fca0007f5e0ff */
[----:B-----5:R-:W-:Y:S01]  /*10200*/  IMAD.X R82, R113, 0x1, R82, P2 ;  /* 0x0000000171527824 */ /* 0x020fe200010e0652 */
[----:B------:R0:W-:Y:S04]  /*10210*/  STL [R1+0x12c], R83 ;  /* 0x00012c5301007387 */ /* 0x0001e80000100800 */
[----:B------:R1:W-:Y:S01]  /*10220*/  STL [R1+0x128], R82 ;  /* 0x0001285201007387 */ /* 0x0003e20000100800 */
[----:B0-----:R-:W-:-:S04]  /*10230*/  @!P3 LOP3.LUT R83, R83, R82, RZ, 0x3c, !PT ;  /* 0x000000525353b212 */ /* 0x001fc800078e3cff */
[----:B-1----:R-:W-:-:S04]  /*10240*/  @!P3 LOP3.LUT R82, R83, R82, RZ, 0x3c, !PT ;  /* 0x000000525352b212 */ /* 0x002fc800078e3cff */
[----:B------:R-:W-:-:S05]  /*10250*/  @!P3 LOP3.LUT R83, R83, R82, RZ, 0x3c, !PT ;  /* 0x000000525353b212 */ /* 0x000fca00078e3cff */
[----:B------:R0:W5:Y:S04]  /*10260*/  @!P3 LDG.E.U8 R91, desc[UR24][R82.64] ;  /* 0x00000018525bb981 */ /* 0x000168000c1e1100 */
        /* <DEDUP_REMOVED lines=15> */
[----:B------:R1:W-:Y:S04]  /*10360*/  STS.U8 [R81+UR11+0x9380], R92 ;  /* 0x0093805c51007988 */ /* 0x0003e8000800000b */
[----:B------:R3:W-:Y:S01]  /*10370*/  STS.U8 [R81+UR11+0x9780], R94 ;  /* 0x0097805e51007988 */ /* 0x0007e2000800000b */
[----:B-1----:R-:W-:Y:S02]  /*10380*/  PRMT R92, RZ, 0x7610, R92 ;  /* 0x00007610ff5c7816 */ /* 0x002fe4000000005c */
[----:B---3--:R-:W-:Y:S01]  /*10390*/  PRMT R94, RZ, 0x7610, R94 ;  /* 0x00007610ff5e7816 */ /* 0x008fe2000000005e */
[----:B------:R1:W-:Y:S04]  /*103a0*/  STS.U8 [R81+UR11+0x9b80], R95 ;  /* 0x009b805f51007988 */ /* 0x0003e8000800000b */
[----:B------:R3:W-:Y:S01]  /*103b0*/  STS.U8 [R81+UR11+0x9f80], R126 ;  /* 0x009f807e51007988 */ /* 0x0007e2000800000b */
[----:B-1----:R-:W-:-:S02]  /*103c0*/  PRMT R95, RZ, 0x7610, R95 ;  /* 0x00007610ff5f7816 */ /* 0x002fc4000000005f */
[----:B---3--:R-:W-:Y:S01]  /*103d0*/  PRMT R126, RZ, 0x7610, R126 ;  /* 0x00007610ff7e7816 */ /* 0x008fe2000000007e */
[----:B------:R1:W-:Y:S04]  /*103e0*/  STS.U8 [R51+UR11+0x4000], R127 ;  /* 0x0040007f33007988 */ /* 0x0003e8000800000b */
[----:B------:R3:W-:Y:S01]  /*103f0*/  STS.U8 [R51+UR11+0x4100], R128 ;  /* 0x0041008033007988 */ /* 0x0007e2000800000b */
[----:B-1----:R-:W-:Y:S02]  /*10400*/  PRMT R127, RZ, 0x7610, R127 ;  /* 0x00007610ff7f7816 */ /* 0x002fe4000000007f */
[----:B---3--:R-:W-:Y:S01]  /*10410*/  PRMT R128, RZ, 0x7610, R128 ;  /* 0x00007610ff807816 */ /* 0x008fe20000000080 */
[----:B------:R1:W-:Y:S01]  /*10420*/  STS.U8 [R51+UR11+0x4200], R129 ;  /* 0x0042008133007988 */ /* 0x0003e2000800000b */
[----:B------:R-:W-:-:S02]  /*10430*/  PRMT R135, RZ, 0x7610, R135 ;  /* 0x00007610ff877816 */ /* 0x000fc40000000087 */
[----:B-1----:R-:W-:Y:S01]  /*10440*/  PRMT R129, RZ, 0x7610, R129 ;  /* 0x00007610ff817816 */ /* 0x002fe20000000081 */
        /* <DEDUP_REMOVED lines=23> */
[----:B---3--:R-:W-:Y:S02]  /*105c0*/  PRMT R147, RZ, 0x7610, R147 ;  /* 0x00007610ff937816 */ /* 0x008fe40000000093 */
[----:B0-----:R-:W-:-:S05]  /*105d0*/  IADD3 R83, P2, PT, R112, R83, RZ ;  /* 0x0000005370537210 */ /* 0x001fca0007f5e0ff */
[C---:B--2---:R-:W-:Y:S01]  /*105e0*/  IMAD.X R82, R113.reuse, 0x1, R82, P2 ;  /* 0x0000000171527824 */ /* 0x044fe200010e0652 */
[C---:B------:R-:W-:Y:S01]  /*105f0*/  IADD3 R20, P2, PT, R112.reuse, R20, RZ ;  /* 0x0000001470147210 */ /* 0x040fe20007f5e0ff */
[----:B------:R0:W-:Y:S04]  /*10600*/  STL [R1+0x144], R83 ;  /* 0x0001445301007387 */ /* 0x0001e80000100800 */
[----:B------:R1:W-:Y:S01]  /*10610*/  STL [R1+0x140], R82 ;  /* 0x0001405201007387 */ /* 0x0003e20000100800 */
[----:B------:R-:W-:Y:S01]  /*10620*/  IMAD.X R19, R113, 0x1, R19, P2 ;  /* 0x0000000171137824 */ /* 0x000fe200010e0613 */
[----:B------:R-:W-:Y:S02]  /*10630*/  IADD3 R18, P2, PT, R112, R18, RZ ;  /* 0x0000001270127210 */ /* 0x000fe40007f5e0ff */
[----:B0-----:R-:W-:-:S04]  /*10640*/  @!P3 LOP3.LUT R83, R83, R82, RZ, 0x3c, !PT ;  /* 0x000000525353b212 */ /* 0x001fc800078e3cff */
[----:B-1----:R-:W-:Y:S01]  /*10650*/  @!P3 LOP3.LUT R82, R83, R82, RZ, 0x3c, !PT ;  /* 0x000000525352b212 */ /* 0x002fe200078e3cff */
[----:B------:R-:W-:Y:S01]  /*10660*/  IMAD.X R17, R113, 0x1, R17, P2 ;  /* 0x0000000171117824 */ /* 0x000fe200010e0611 */
[----:B------:R-:W-:Y:S02]  /*10670*/  IADD3 R16, P2, PT, R112, R16, RZ ;  /* 0x0000001070107210 */ /* 0x000fe40007f5e0ff */
[----:B------:R-:W-:-:S03]  /*10680*/  @!P3 LOP3.LUT R83, R83, R82, RZ, 0x3c, !PT ;  /* 0x000000525353b212 */ /* 0x000fc600078e3cff */
[C---:B------:R-:W-:Y:S02]  /*10690*/  IMAD.X R15, R113.reuse, 0x1, R15, P2 ;  /* 0x00000001710f7824 */ /* 0x040fe400010e060f */
[----:B------:R0:W2:Y:S01]  /*106a0*/  @!P3 LDG.E.U8 R92, desc[UR24][R82.64] ;  /* 0x00000018525cb981 */ /* 0x0000a2000c1e1100 */
[----:B------:R-:W-:Y:S01]  /*106b0*/  IADD3 R14, P2, PT, R112, R14, RZ ;  /* 0x0000000e700e7210 */ /* 0x000fe20007f5e0ff */
[----:B0-----:R-:W-:Y:S02]  /*106c0*/  @!P3 IMAD.MOV.U32 R82, RZ, RZ, R20 ;  /* 0x000000ffff52b224 */ /* 0x001fe400078e0014 */
[----:B------:R-:W-:Y:S02]  /*106d0*/  @!P3 IMAD.MOV.U32 R83, RZ, RZ, R19 ;  /* 0x000000ffff53b224 */ /* 0x000fe400078e0013 */
[----:B------:R-:W-:-:S03]  /*106e0*/  IMAD.X R13, R113, 0x1, R13, P2 ;  /* 0x00000001710d7824 */ /* 0x000fc600010e060d */
[----:B------:R0:W3:Y:S01]  /*106f0*/  @!P3 LDG.E.U8 R94, desc[UR24][R82.64] ;  /* 0x00000018525eb981 */ /* 0x0000e2000c1e1100 */
[----:B------:R-:W-:Y:S01]  /*10700*/  IADD3 R12, P2, PT, R112, R12, RZ ;  /* 0x0000000c700c7210 */ /* 0x000fe20007f5e0ff */
[----:B0-----:R-:W-:Y:S02]  /*10710*/  @!P3 IMAD.MOV.U32 R82, RZ, RZ, R18 ;  /* 0x000000ffff52b224 */ /* 0x001fe400078e0012 */
[----:B------:R-:W-:Y:S02]  /*10720*/  @!P3 IMAD.MOV.U32 R83, RZ, RZ, R17 ;  /* 0x000000ffff53b224 */ /* 0x000fe400078e0011 */
[----:B------:R-:W-:-:S03]  /*10730*/  IMAD.X R11, R113, 0x1, R11, P2 ;  /* 0x00000001710b7824 */ /* 0x000fc600010e060b */
[----:B------:R0:W2:Y:S01]  /*10740*/  @!P3 LDG.E.U8 R95, desc[UR24][R82.64] ;  /* 0x00000018525fb981 */ /* 0x0000a2000c1e1100 */
        /* <DEDUP_REMOVED lines=31> */
[----:B------:R-:W-:Y:S02]  /*10940*/  @!P3 IMAD.MOV.U32 R81, RZ, RZ, R97 ;  /* 0x000000ffff51b224 */ /* 0x000fe400078e0061 */
[----:B0-----:R-:W-:-:S03]  /*10950*/  @!P3 IMAD.MOV.U32 R82, RZ, RZ, R4 ;  /* 0x000000ffff52b224 */ /* 0x001fc600078e0004 */
[----:B------:R0:W2:Y:S01]  /*10960*/  @!P3 LDG.E.U8 R139, desc[UR24][R80.64] ;  /* 0x00000018508bb981 */ /* 0x0000a2000c1e1100 */
[----:B------:R-:W-:Y:S02]  /*10970*/  @!P3 IMAD.MOV.U32 R83, RZ, RZ, R3 ;  /* 0x000000ffff53b224 */ /* 0x000fe400078e0003 */
[----:B------:R-:W-:-:S03]  /*10980*/  IMAD.X R98, R113, 0x1, R98, P2 ;  /* 0x0000000171627824 */ /* 0x000fc600010e0662 */
[----:B------:R1:W2:Y:S01]  /*10990*/  @!P3 LDG.E.U8 R137, desc[UR24][R82.64] ;  /* 0x000000185289b981 */ /* 0x0002a2000c1e1100 */
[----:B------:R-:W-:Y:S02]  /*109a0*/  IADD3 R78, P2, PT, R112, R78, RZ ;  /* 0x0000004e704e7210 */ /* 0x000fe40007f5e0ff */
[----:B0-----:R-:W-:Y:S01]  /*109b0*/  PRMT R81, RZ, 0x7610, R81 ;  /* 0x00007610ff517816 */ /* 0x001fe20000000051 */
[----:B-1----:R-:W-:Y:S02]  /*109c0*/  @!P3 IMAD.MOV.U32 R82, RZ, RZ, R2 ;  /* 0x000000ffff52b224 */ /* 0x002fe400078e0002 */
        /* <DEDUP_REMOVED lines=43> */
[----:B------:R-:W-:-:S03]  /*10c80*/  IADD3 R69, P2, PT, R112, R69, RZ ;  /* 0x0000004570457210 */ /* 0x000fc60007f5e0ff */
[----:B------:R1:W-:Y:S01]  /*10c90*/  STS.U8 [R51+UR11+0x4f00], R148 ;  /* 0x004f009433007988 */ /* 0x0003e2000800000b */
[----:B0-----:R-:W-:Y:S02]  /*10ca0*/  @!P3 IMAD.MOV.U32 R82, RZ, RZ, R71 ;  /* 0x000000ffff52b224 */ /* 0x001fe400078e0047 */
[----:B------:R-:W-:Y:S01]  /*10cb0*/  @!P3 IMAD.MOV.U32 R83, RZ, RZ, R106 ;  /* 0x000000ffff53b224 */ /* 0x000fe200078e006a */
[----:B-1----:R-:W-:-:S04]  /*10cc0*/  PRMT R148, RZ, 0x7610, R148 ;  /* 0x00007610ff947816 */ /* 0x002fc80000000094 */
[----:B------:R0:W2:Y:S01]  /*10cd0*/  @!P3 LDG.E.U8 R147, desc[UR24][R82.64] ;  /* 0x000000185293b981 */ /* 0x0000a2000c1e1100 */
        /* <DEDUP_REMOVED lines=147> */
[----:B------:R-:W-:-:S03]  /*11610*/  IMAD.X R251, R113, 0x1, R251, P2 ;  /* 0x0000000171fb7824 */ /* 0x000fc600010e06fb */
[----:B------:R1:W-:Y:S01]  /*11620*/  STS.U8 [R51+UR11+0x6700], R125 ;  /* 0x0067007d33007988 */ /* 0x0003e2000800000b */
[----:B0-----:R-:W-:Y:S02]  /*11630*/  @!P3 IMAD.MOV.U32 R82, RZ, RZ, R248 ;  /* 0x000000ffff52b224 */ /* 0x001fe400078e00f8 */
[----:B------:R-:W-:Y:S01]  /*11640*/  @!P3 IMAD.MOV.U32 R83, RZ, RZ, R247 ;  /* 0x000000ffff53b224 */ /* 0x000fe200078e00f7 */
[----:B-1----:R-:W-:-:S04]  /*11650*/  PRMT R125, RZ, 0x7610, R125 ;  /* 0x00007610ff7d7816 */ /* 0x002fc8000000007d */
[----:B------:R0:W2:Y:S04]  /*11660*/  @!P3 LDG.E.U8 R124, desc[UR24][R82.64] ;  /* 0x00000018527cb981 */ /* 0x0000a8000c1e1100 */
[----:B------:R1:W-:Y:S01]  /*11670*/  STS.U8 [R51+UR11+0x6500], R169 ;  /* 0x006500a933007988 */ /* 0x0003e2000800000b */
[----:B0-----:R-:W-:Y:S02]  /*11680*/  @!P3 IMAD.MOV.U32 R82, RZ, RZ, R252 ;  /* 0x000000ffff52b224 */ /* 0x001fe400078e00fc */
[----:B------:R-:W-:Y:S01]  /*11690*/  @!P3 IMAD.MOV.U32 R83, RZ, RZ, R251 ;  /* 0x000000ffff53b224 */ /* 0x000fe200078e00fb */
[----:B-1----:R-:W2:Y:S04]  /*116a0*/  LDL.LU R169, [R1+0x3c] ;  /* 0x00003c0001a97983 */ /* 0x002ea80000300800 */
        /* <DEDUP_REMOVED lines=37> */
[----:B------:R-:W2:Y:S01]  /*11900*/  LDL.LU R83, [R1+0x38] ;  /* 0x0000380001537983 */ /* 0x000ea20000300800 */
[----:B------:R-:W-:-:S03]  /*11910*/  IADD3 R169, P2, PT, R112, R169, RZ ;  /* 0x000000a970a97210 */ /* 0x000fc60007f5e0ff */
[----:B------:R1:W-:Y:S02]  /*11920*/  STS.U8 [R51+UR11+0x6b00], R121 ;  /* 0x006b007933007988 */ /* 0x0003e4000800000b */
[----:B0-----:R-:W-:Y:S02]  /*11930*/  @!P3 IMAD.MOV.U32 R82, RZ, RZ, R169 ;  /* 0x000000ffff52b224 */ /* 0x001fe400078e00a9 */
[----:B------:R0:W-:Y:S01]  /*11940*/  STL [R1+0x3c], R169 ;  /* 0x00003ca901007387 */ /* 0x0001e20000100800 */
[----:B-1----:R-:W-:Y:S01]  /*11950*/  PRMT R121, RZ, 0x7610, R121 ;  /* 0x00007610ff797816 */ /* 0x002fe20000000079 */
[----:B--2---:R-:W-:-:S05]  /*11960*/  IMAD.X R83, R113, 0x1, R83, P2 ;  /* 0x0000000171537824 */ /* 0x004fca00010e0653 */
[----:B------:R1:W-:Y:S04]  /*11970*/  STL [R1+0x38], R83 ;  /* 0x0000385301007387 */ /* 0x0003e80000100800 */
[----:B0-----:R-:W2:Y:S04]  /*11980*/  LDL.LU R169, [R1+0x7c] ;  /* 0x00007c0001a97983 */ /* 0x001ea80000300800 */
[----:B------:R0:W2:Y:S04]  /*11990*/  @!P3 LDG.E.U8 R121, desc[UR24][R82.64] ;  /* 0x000000185279b981 */ /* 0x0000a8000c1e1100 */
[----:B------:R-:W2:Y:S04]  /*119a0*/  LDL.LU R82, [R1+0x48] ;  /* 0x0000480001527983 */ /* 0x000ea80000300800 */
[----:B-1----:R-:W0:Y:S04]  /*119b0*/  LDL.LU R83, [R1+0x4c] ;  /* 0x00004c0001537983 */ /* 0x002e280000300800 */
        /* <DEDUP_REMOVED lines=58> */
[----:B------:R1:W-:Y:S04]  /*11d60*/  STS.U8 [R51+UR11+0x7100], R170 ;  /* 0x007100aa33007988 */ /* 0x0003e8000800000b */
[----:B-1----:R-:W3:Y:S04]  /*11d70*/  LDL.LU R170, [R1+0xcc] ;  /* 0x0000cc0001aa7983 */ /* 0x002ee80000300800 */
        /* <DEDUP_REMOVED lines=24> */
[----:B----4-:R1:W-:Y:S02]  /*11f00*/  STS.U8 [R51+UR11+0x7300], R114 ;  /* 0x0073007233007988 */ /* 0x0103e4000800000b */
[----:B0-----:R-:W-:Y:S02]  /*11f10*/  @!P3 IMAD.MOV.U32 R82, RZ, RZ, R169 ;  /* 0x000000ffff52b224 */ /* 0x001fe400078e00a9 */
[----:B------:R0:W-:Y:S01]  /*11f20*/  STL [R1+0xbc], R169 ;  /* 0x0000bca901007387 */ /* 0x0001e20000100800 */
[----:B-1----:R-:W-:Y:S01]  /*11f30*/  PRMT R114, RZ, 0x7610, R114 ;  /* 0x00007610ff727816 */ /* 0x002fe20000000072 */
[----:B--2---:R-:W-:-:S05]  /*11f40*/  IMAD.X R83, R113, 0x1, R83, P2 ;  /* 0x0000000171537824 */ /* 0x004fca00010e0653 */
[----:B------:R1:W-:Y:S04]  /*11f50*/  STL [R1+0xb8], R83 ;  /* 0x0000b85301007387 */ /* 0x0003e80000100800 */
[----:B0-----:R-:W2:Y:S04]  /*11f60*/  LDL.LU R169, [R1+0xfc] ;  /* 0x0000fc0001a97983 */ /* 0x001ea80000300800 */
[----:B------:R0:W4:Y:S04]  /*11f70*/  @!P3 LDG.E.U8 R114, desc[UR24][R82.64] ;  /* 0x000000185272b981 */ /* 0x000128000c1e1100 */
[----:B-1----:R-:W2:Y:S01]  /*11f80*/  LDL.LU R83, [R1+0xc8] ;  /* 0x0000c80001537983 */ /* 0x002ea20000300800 */
[----:B---3--:R-:W-:-:S03]  /*11f90*/  IADD3 R170, P2, PT, R112, R170, RZ ;  /* 0x000000aa70aa7210 */ /* 0x008fc60007f5e0ff */
[----:B------:R1:W-:Y:S02]  /*11fa0*/  STS.U8 [R51+UR11+0x7400], R84 ;  /* 0x0074005433007988 */ /* 0x0003e4000800000b */
[----:B0-----:R-:W-:Y:S02]  /*11fb0*/  @!P3 IMAD.MOV.U32 R82, RZ, RZ, R170 ;  /* 0x000000ffff52b224 */ /* 0x001fe400078e00aa */
[----:B------:R0:W-:Y:S01]  /*11fc0*/  STL [R1+0xcc], R170 ;  /* 0x0000ccaa01007387 */ /* 0x0001e20000100800 */
[----:B-1----:R-:W-:Y:S01]  /*11fd0*/  PRMT R84, RZ, 0x7610, R84 ;  /* 0x00007610ff547816 */ /* 0x002fe20000000054 */
[----:B--2---:R-:W-:-:S05]  /*11fe0*/  IMAD.X R83, R113, 0x1, R83, P2 ;  /* 0x0000000171537824 */ /* 0x004fca00010e0653 */
[----:B------:R1:W-:Y:S04]  /*11ff0*/  STL [R1+0xc8], R83 ;  /* 0x0000c85301007387 */ /* 0x0003e80000100800 */
[----:B0-----:R-:W2:Y:S04]  /*12000*/  LDL.LU R170, [R1+0x10c] ;  /* 0x00010c0001aa7983 */ /* 0x001ea80000300800 */
[----:B------:R0:W3:Y:S04]  /*12010*/  @!P3 LDG.E.U8 R84, desc[UR24][R82.64] ;  /* 0x000000185254b981 */ /* 0x0000e8000c1e1100 */
        /* <DEDUP_REMOVED lines=34> */
[----:B-1----:R-:W2:Y:S01]  /*12240*/  LDL.LU R83, [R1+0x108] ;  /* 0x0001080001537983 */ /* 0x002ea20000300800 */
        /* <DEDUP_REMOVED lines=24> */
[----:B------:R3:W-:Y:S01]  /*123d0*/  STS.U8 [R51+UR11+0x7b00], R89 ;  /* 0x007b005933007988 */ /* 0x0007e2000800000b */
[----:B-1----:R-:W-:-:S02]  /*123e0*/  PRMT R133, RZ, 0x7610, R133 ;  /* 0x00007610ff857816 */ /* 0x002fc40000000085 */
[----:B---3--:R-:W-:Y:S02]  /*123f0*/  PRMT R89, RZ, 0x7610, R89 ;  /* 0x00007610ff597816 */ /* 0x008fe40000000059 */
[----:B0-----:R-:W-:-:S05]  /*12400*/  IADD3 R83, P2, PT, R112, R83, RZ ;  /* 0x0000005370537210 */ /* 0x001fca0007f5e0ff */
[----:B--2---:R-:W-:Y:S01]  /*12410*/  IMAD.X R82, R113, 0x1, R82, P2 ;  /* 0x0000000171527824 */ /* 0x004fe200010e0652 */
[----:B------:R0:W-:Y:S01]  /*12420*/  STL [R1+0x134], R83 ;  /* 0x0001345301007387 */ /* 0x0001e20000100800 */
[----:B------:R-:W-:-:S03]  /*12430*/  IADD3 R169, P2, PT, R112, R169, RZ ;  /* 0x000000a970a97210 */ /* 0x000fc60007f5e0ff */
[----:B------:R1:W-:Y:S01]  /*12440*/  STL [R1+0x130], R82 ;  /* 0x0001305201007387 */ /* 0x0003e20000100800 */
[----:B0-----:R-:W-:-:S04]  /*12450*/  @!P3 LOP3.LUT R83, R83, R82, RZ, 0x3c, !PT ;  /* 0x000000525353b212 */ /* 0x001fc800078e3cff */
[----:B-1----:R-:W-:Y:S01]  /*12460*/  @!P3 LOP3.LUT R82, R83, R82, RZ, 0x3c, !PT ;  /* 0x000000525352b212 */ /* 0x002fe200078e3cff */
[----:B------:R-:W-:-:S03]  /*12470*/  IMAD.X R170, R113, 0x1, R170, P2 ;  /* 0x0000000171aa7824 */ /* 0x000fc600010e06aa */
[----:B------:R-:W-:-:S05]  /*12480*/  @!P3 LOP3.LUT R83, R83, R82, RZ, 0x3c, !PT ;  /* 0x000000525353b212 */ /* 0x000fca00078e3cff */
[----:B------:R0:W2:Y:S02]  /*12490*/  @!P3 LDG.E.U8 R133, desc[UR24][R82.64] ;  /* 0x000000185285b981 */ /* 0x0000a4000c1e1100 */
[----:B0-----:R-:W-:Y:S02]  /*124a0*/  @!P3 IMAD.MOV.U32 R82, RZ, RZ, R169 ;  /* 0x000000ffff52b224 */ /* 0x001fe400078e00a9 */
[----:B------:R-:W-:-:S05]  /*124b0*/  @!P3 IMAD.MOV.U32 R83, RZ, RZ, R170 ;  /* 0x000000ffff53b224 */ /* 0x000fca00078e00aa */
[----:B------:R-:W3:Y:S04]  /*124c0*/  @!P3 LDG.E.U8 R89, desc[UR24][R82.64] ;  /* 0x000000185259b981 */ /* 0x000ee8000c1e1100 */
[----:B------:R0:W-:Y:S04]  /*124d0*/  STS.U8 [R51+UR11+0x7c00], R90 ;  /* 0x007c005a33007988 */ /* 0x0001e8000800000b */
[----:B-----5:R0:W-:Y:S04]  /*124e0*/  STS.U8 [R51+UR11+0x7d00], R91 ;  /* 0x007d005b33007988 */ /* 0x0201e8000800000b */
        /* <DEDUP_REMOVED lines=57> */
[----:B----4-:R0:W-:Y:S04]  /*12880*/  STS.U8 [R93+UR11+0x7680], R114 ;  /* 0x007680725d007988 */ /* 0x0101e8000800000b */
[----:B------:R0:W-:Y:S04]  /*12890*/  STS.U8 [R93+UR11+0x7780], R84 ;  /* 0x007780545d007988 */ /* 0x0001e8000800000b */
[----:B------:R0:W-:Y:S04]  /*128a0*/  STS.U8 [R93+UR11+0x7880], R85 ;  /* 0x007880555d007988 */ /* 0x0001e8000800000b */
[----:B------:R0:W-:Y:S04]  /*128b0*/  STS.U8 [R93+UR11+0x7980], R115 ;  /* 0x007980735d007988 */ /* 0x0001e8000800000b */
[----:B------:R0:W-:Y:S04]  /*128c0*/  STS.U8 [R93+UR11+0x7a80], R86 ;  /* 0x007a80565d007988 */ /* 0x0001e8000800000b */
[----:B------:R0:W-:Y:S04]  /*128d0*/  STS.U8 [R93+UR11+0x7b80], R87 ;  /* 0x007b80575d007988 */ /* 0x0001e8000800000b */
[----:B------:R0:W-:Y:S04]  /*128e0*/  STS.U8 [R93+UR11+0x7c80], R88 ;  /* 0x007c80585d007988 */ /* 0x0001e8000800000b */
[----:B------:R0:W-:Y:S04]  /*128f0*/  STL [R1+0x124], R169 ;  /* 0x000124a901007387 */ /* 0x0001e80000100800 */
[----:B------:R0:W-:Y:S04]  /*12900*/  STL [R1+0x120], R170 ;  /* 0x000120aa01007387 */ /* 0x0001e80000100800 */
[----:B--2---:R0:W-:Y:S04]  /*12910*/  STS.U8 [R93+UR11+0x7d80], R133 ;  /* 0x007d80855d007988 */ /* 0x0041e8000800000b */
[----:B---3--:R0:W-:Y:S01]  /*12920*/  STS.U8 [R93+UR11+0x7e80], R89 ;  /* 0x007e80595d007988 */ /* 0x0081e2000800000b */
[----:B------:R1:W-:Y:S06]  /*12930*/  MEMBAR.ALL.CTA ;  /* 0x0000000000007992 */ /* 0x0003ec0000008000 */
[----:B-1----:R-:W1:Y:S01]  /*12940*/  FENCE.VIEW.ASYNC.S ;  /* 0x00000000000073c6 */ /* 0x002e620000000000 */
[----:B------:R-:W-:Y:S01]  /*12950*/  ULEA UR8, UR13, UR11, 0x3 ;  /* 0x0000000b0d087291 */ /* 0x000fe2000f8e18ff */
[----:B------:R-:W-:-:S03]  /*12960*/  UMOV UR4, UR5 ;  /* 0x0000000500047c82 */ /* 0x000fc60008000000 */
[----:B------:R-:W-:Y:S01]  /*12970*/  UIADD3 UR8, UPT, UPT, UR8, 0xa000, URZ ;  /* 0x0000a00008087890 */ /* 0x000fe2000fffe0ff */
[----:B-1----:R-:W-:Y:S06]  /*12980*/  BAR.SYNC.DEFER_BLOCKING 0x0 ;  /* 0x0000000000007b1d */ /* 0x002fec0000010000 */
[----:B0-----:R-:W-:Y:S05]  /*12990*/  @P0 BRA `(.L_x_9) ;  /* 0x0000000000340947 */ /* 0x001fea0003800000 */
[----:B------:R-:W-:Y:S01]  /*129a0*/  UIADD3 UR23, UPT, UPT, UR10, 0x100, URZ ;  /* 0x000001000a177890 */ /* 0x000fe2000fffe0ff */
[----:B------:R-:W-:Y:S01]  /*129b0*/  UMOV UR18, UR6 ;  /* 0x0000000600127c82 */ /* 0x000fe20008000000 */
[----:B------:R-:W-:Y:S01]  /*129c0*/  UMOV UR19, 0xc0004010 ;  /* 0xc000401000137882 */ /* 0x000fe20000000000 */
[----:B------:R-:W-:Y:S01]  /*129d0*/  UMOV UR20, 0x0 ;  /* 0x0000000000147882 */ /* 0x000fe20000000000 */
[----:B------:R-:W-:Y:S01]  /*129e0*/  UMOV UR21, 0x8408490 ;  /* 0x0840849000157882 */ /* 0x000fe20000000000 */
[----:B------:R-:W-:Y:S01]  /*129f0*/  UMOV UR9, URZ ;  /* 0x000000ff00097c82 */ /* 0x000fe20008000000 */
[----:B------:R-:W-:Y:S01]  /*12a00*/  UMOV UR26, 0x0 ;  /* 0x00000000001a7882 */ /* 0x000fe20000000000 */
[----:B------:R-:W-:Y:S01]  /*12a10*/  UMOV UR27, 0x8408490 ;  /* 0x08408490001b7882 */ /* 0x000fe20000000000 */
[----:B------:R0:W-:Y:S01]  /*12a20*/  UTCQMMA gdesc[UR14], gdesc[UR18], tmem[UR10], tmem[UR20], idesc[UR21], UPT ;  /* 0x00ff14120e0075ea */ /* 0x0001e2000b80030a */
[----:B------:R-:W-:Y:S01]  /*12a30*/  UMOV UR5, UR8 ;  /* 0x0000000800057c82 */ /* 0x000fe20008000000 */
[----:B------:R0:W-:Y:S01]  /*12a40*/  UTCQMMA gdesc[UR14], gdesc[UR16], tmem[UR23], tmem[UR26], idesc[UR27], UPT ;  /* 0x00ff1a100e0075ea */ /* 0x0001e2000b800317 */
[----:B------:R0:W-:Y:S01]  /*12a50*/  UTCBAR [UR5], URZ ;  /* 0x000000ff050073e9 */ /* 0x0001e200080000ff */
[----:B------:R-:W-:-:S02]  /*12a60*/  NOP ;  /* 0x0000000000007918 */ /* 0x000fc40000000000 */
.L_x_9:
[----:B------:R-:W2:Y:S04]  /*12a70*/  LDL R83, [R1+0x154] ;  /* 0x0001540001537983 */ /* 0x000ea80000100800 */
[----:B------:R-:W3:Y:S04]  /*12a80*/  LDL.LU R82, [R1+0x150] ;  /* 0x0001500001527983 */ /* 0x000ee80000300800 */
[----:B------:R-:W4:Y:S01]  /*12a90*/  LDL R81, [R1+0x1ec] ;  /* 0x0001ec0001517983 */ /* 0x000f220000100800 */
[----:B------:R-:W-:Y:S01]  /*12aa0*/  UIADD3 UR13, UPT, UPT, UR13, 0x1, URZ ;  /* 0x000000010d0d7890 */ /* 0x000fe2000fffe0ff */
[----:B------:R-:W-:-:S03]  /*12ab0*/  VIADD R52, R52, 0xffffffe0 ;  /* 0xffffffe034347836 */ /* 0x000fc60000000000 */
[----:B------:R-:W-:-:S04]  /*12ac0*/  UISETP.GT.AND UP1, UPT, UR13, 0x1, UPT ;  /* 0x000000010d00788c */ /* 0x000fc8000bf24270 */
[----:B0-----:R-:W-:Y:S02]  /*12ad0*/  USEL UR5, URZ, 0x1, !UP1 ;  /* 0x00000001ff057887 */ /* 0x001fe4000c800000 */
[----:B------:R-:W-:Y:S02]  /*12ae0*/  USEL UR13, UR13, URZ, !UP1 ;  /* 0x000000ff0d0d7287 */ /* 0x000fe4000c800000 */
[----:B------:R-:W-:Y:S01]  /*12af0*/  ULOP3.LUT UR5, UR4, UR5, URZ, 0x3c, !UPT ;  /* 0x0000000504057292 */ /* 0x000fe2000f8e3cff */
[----:B--2---:R-:W-:Y:S01]  /*12b00*/  IADD3 R110, P3, PT, R83, R110, RZ ;  /* 0x0000006e536e7210 */ /* 0x004fe20007f7e0ff */
[----:B---3--:R-:W-:-:S04]  /*12b10*/  VIADD R82, R82, 0xffffffff ;  /* 0xffffffff52527836 */ /* 0x008fc80000000000 */
[----:B----4-:R-:W-:Y:S01]  /*12b20*/  IMAD.X R111, R81, 0x1, R111, P3 ;  /* 0x00000001516f7824 */ /* 0x010fe200018e066f */
[----:B------:R2:W-:Y:S01]  /*12b30*/  STL [R1+0x150], R82 ;  /* 0x0001505201007387 */ /* 0x0005e20000100800 */
[----:B------:R-:W-:Y:S01]  /*12b40*/  ISETP.NE.U32.AND P2, PT, R82, RZ, PT ;  /* 0x000000ff5200720c */ /* 0x000fe20003f45070 */
[----:B------:R-:W-:-:S12]  /*12b50*/  IMAD.U32 R81, RZ, RZ, UR4 ;  /* 0x00000004ff517e24 */ /* 0x000fd8000f8e00ff */
[----:B--2---:R-:W-:Y:S05]  /*12b60*/  @P2 BRA `(.L_x_10) ;  /* 0xffffffa800282947 */ /* 0x004fea000383ffff */
.L_x_7:
[----:B------:R-:W2:Y:S01]  /*12b70*/  LDL.LU R82, [R1+0x1f0] ;  /* 0x0001f00001527983 */ /* 0x000ea20000300800 */
[----:B------:R-:W0:Y:S01]  /*12b80*/  LDCU UR5, c[0x0][0x3b8] ;  /* 0x00007700ff0577ac */ /* 0x000e220008000800 */
[----:B------:R-:W3:Y:S01]  /*12b90*/  LDC R83, c[0x0][0x3a0] ;  /* 0x0000e800ff537b82 */ /* 0x000ee20000000800 */
[C---:B------:R-:W-:Y:S01]  /*12ba0*/  VIADD R29, R0.reuse, 0x1 ;  /* 0x00000001001d7836 */ /* 0x040fe20000000000 */
[----:B------:R-:W2:Y:S01]  /*12bb0*/  LDCU.64 UR6, c[0x0][0x398] ;  /* 0x00007300ff0677ac */ /* 0x000ea20008000a00 */
[C---:B------:R-:W-:Y:S02]  /*12bc0*/  VIADD R3, R0.reuse, 0x3 ;  /* 0x0000000300037836 */ /* 0x040fe40000000000 */
[C---:B------:R-:W-:Y:S01]  /*12bd0*/  VIADD R19, R0.reuse, 0x2 ;  /* 0x0000000200137836 */ /* 0x040fe20000000000 */
[----:B------:R-:W4:Y:S01]  /*12be0*/  LDCU UR9, c[0x0][0x3b4] ;  /* 0x00007680ff0977ac */ /* 0x000f220008000800 */
[----:B------:R-:W5:Y:S01]  /*12bf0*/  LDCU UR16, c[0x0][0x39c] ;  /* 0x00007380ff1077ac */ /* 0x000f620008000800 */
[----:B------:R-:W1:Y:S01]  /*12c00*/  LDCU UR18, c[0x0][0x39c] ;  /* 0x00007380ff1277ac */ /* 0x000e620008000800 */
[----:B0-----:R-:W-:Y:S01]  /*12c10*/  IMAD R4, R0, UR5, RZ ;  /* 0x0000000500047c24 */ /* 0x001fe2000f8e02ff */
[----:B------:R-:W0:Y:S03]  /*12c20*/  LDCU.64 UR14, c[0x0][0x390] ;  /* 0x00007200ff0e77ac */ /* 0x000e260008000a00 */
[----:B------:R-:W-:Y:S01]  /*12c30*/  VIADD R5, R4, UR5 ;  /* 0x0000000504057c36 */ /* 0x000fe20008000000 */
[----:B------:R-:W0:Y:S01]  /*12c40*/  LDCU UR17, c[0x0][0x39c] ;  /* 0x00007380ff1177ac */ /* 0x000e220008000800 */
[----:B---3--:R-:W-:-:S02]  /*12c50*/  VIADD R83, R83, 0x1f ;  /* 0x0000001f53537836 */ /* 0x008fc40000000000 */
[----:B------:R-:W-:Y:S01]  /*12c60*/  VIADD R6, R5, UR5 ;  /* 0x0000000505067c36 */ /* 0x000fe20008000000 */
[----:B------:R-:W3:Y:S02]  /*12c70*/  LDCU UR13, c[0x0][0x39c] ;  /* 0x00007380ff0d77ac */ /* 0x000ee40008000800 */
[----:B------:R-:W-:Y:S01]  /*12c80*/  ISETP.GE.AND P6, PT, R83, 0x20, PT ;  /* 0x000000205300780c */ /* 0x000fe20003fc6270 */
[----:B------:R-:W-:Y:S01]  /*12c90*/  VIADD R7, R6, UR5 ;  /* 0x0000000506077c36 */ /* 0x000fe20008000000 */
[----:B------:R-:W0:Y:S03]  /*12ca0*/  LDCU UR19, c[0x0][0x39c] ;  /* 0x00007380ff1377ac */ /* 0x000e260008000800 */
[----:B------:R-:W-:Y:S01]  /*12cb0*/  VIADD R8, R7, UR5 ;  /* 0x0000000507087c36 */ /* 0x000fe20008000000 */
[----:B------:R-:W0:Y:S03]  /*12cc0*/  LDCU UR20, c[0x0][0x39c] ;  /* 0x00007380ff1477ac */ /* 0x000e260008000800 */
[----:B------:R-:W-:-:S04]  /*12cd0*/  VIADD R9, R8, UR5 ;  /* 0x0000000508097c36 */ /* 0x000fc80008000000 */
        /* <DEDUP_REMOVED lines=17> */
[----:B------:R-:W-:Y:S01]  /*12df0*/  VIADD R28, R27, UR5 ;  /* 0x000000051b1c7c36 */ /* 0x000fe20008000000 */
[C---:B--2---:R-:W-:Y:S01]  /*12e00*/  ISETP.GE.AND P0, PT, R82.reuse, UR6, PT ;  /* 0x0000000652007c0c */ /* 0x044fe2000bf06270 */
[----:B----4-:R-:W-:-:S03]  /*12e10*/  IMAD R2, R82, UR9, RZ ;  /* 0x0000000952027c24 */ /* 0x010fc6000f8e02ff */
[----:B-----5:R-:W-:Y:S01]  /*12e20*/  ISETP.LT.AND P2, PT, R29, UR16, !P0 ;  /* 0x000000101d007c0c */ /* 0x020fe2000c741270 */
[----:B------:R-:W-:Y:S01]  /*12e30*/  VIADD R29, R28, UR5 ;  /* 0x000000051c1d7c36 */ /* 0x000fe20008000000 */
[----:B-1----:R-:W-:Y:S02]  /*12e40*/  ISETP.LT.AND P4, PT, R3, UR18, !P0 ;  /* 0x0000001203007c0c */ /* 0x002fe4000c781270 */
[----:B0-----:R-:W-:Y:S01]  /*12e50*/  IADD3 R3, P5, PT, R2, UR14, RZ ;  /* 0x0000000e02037c10 */ /* 0x001fe2000ffbe0ff */
[----:B------:R-:W-:Y:S01]  /*12e60*/  VIADD R30, R29, UR5 ;  /* 0x000000051d1e7c36 */ /* 0x000fe20008000000 */
[----:B------:R-:W-:Y:S01]  /*12e70*/  ISETP.LT.AND P3, PT, R19, UR17, !P0 ;  /* 0x0000001113007c0c */ /* 0x000fe2000c761270 */
[----:B------:R-:W-:Y:S01]  /*12e80*/  VIADD R19, R0, 0x4 ;  /* 0x0000000400137836 */ /* 0x000fe20000000000 */
[----:B------:R-:W-:Y:S01]  /*12e90*/  LEA.HI.X.SX32 R2, R2, UR15, 0x1, P5 ;  /* 0x0000000f02027c11 */ /* 0x000fe2000a8f0eff */
[----:B------:R-:W-:Y:S01]  /*12ea0*/  VIADD R31, R30, UR5 ;  /* 0x000000051e1f7c36 */ /* 0x000fe20008000000 */
[----:B---3--:R-:W-:Y:S09]  /*12eb0*/  @!P6 BRA `(.L_x_11) ;  /* 0x000000000010e947 */ /* 0x008ff20003800000 */
[----:B------:R-:W-:-:S06]  /*12ec0*/  USHF.L.U32 UR4, UR4, 0x1f, URZ ;  /* 0x0000001f04047899 */ /* 0x000fcc00080006ff */
[----:B------:R-:W-:-:S04]  /*12ed0*/  IMAD.U32 R32, RZ, RZ, UR4 ;  /* 0x00000004ff207e24 */ /* 0x000fc8000f8e00ff */
[----:B------:R-:W0:Y:S02]  /*12ee0*/  SYNCS.PHASECHK.TRANS64.TRYWAIT P5, [UR8], R32 ;  /* 0x00000020ff0075a7 */ /* 0x000e2400080a1108 */
[----:B0-----:R-:W-:Y:S05]  /*12ef0*/  @!P5 BRA `(.L_x_12) ;  /* 0x0000016c006cd947 */ /* 0x001fea0003800000 */
.L_x_11:
[----:B------:R-:W-:Y:S01]  /*12f00*/  BAR.SYNC.DEFER_BLOCKING 0x0 ;  /* 0x0000000000007b1d */ /* 0x000fe20000010000 */
[-C--:B------:R-:W-:Y:S01]  /*12f10*/  IADD3 R36, P6, PT, R5, R3.reuse, RZ ;  /* 0x0000000305247210 */ /* 0x080fe20007fde0ff */
[----:B------:R-:W-:Y:S01]  /*12f20*/  VIADD R32, R31, UR5 ;  /* 0x000000051f207c36 */ /* 0x000fe20008000000 */
[-C--:B------:R-:W-:Y:S02]  /*12f30*/  IADD3 R34, P5, PT, R4, R3.reuse, RZ ;  /* 0x0000000304227210 */ /* 0x080fe40007fbe0ff */
[-C--:B------:R-:W-:Y:S01]  /*12f40*/  LEA.HI.X.SX32 R37, R5, R2.reuse, 0x1, P6 ;  /* 0x0000000205257211 */ /* 0x080fe200030f0eff */
[----:B------:R-:W-:Y:S01]  /*12f50*/  VIADD R33, R32, UR5 ;  /* 0x0000000520217c36 */ /* 0x000fe20008000000 */
[-C--:B------:R-:W-:Y:S01]  /*12f60*/  LEA.HI.X.SX32 R35, R4, R2.reuse, 0x1, P5 ;  /* 0x0000000204237211 */ /* 0x080fe200028f0eff */
[----:B------:R-:W0:Y:S01]  /*12f70*/  LDCU UR4, c[0x0][0x39c] ;  /* 0x00007380ff0477ac */ /* 0x000e220008000800 */
[C---:B------:R-:W-:Y:S01]  /*12f80*/  IADD3 R38, P5, PT, R6.reuse, R3, RZ ;  /* 0x0000000306267210 */ /* 0x040fe20007fbe0ff */
[----:B------:R1:W-:Y:S01]  /*12f90*/  STL.64 [R1+0x680], R36 ;  /* 0x0006802401007387 */ /* 0x0003e20000100a00 */
[----:B------:R-:W-:Y:S01]  /*12fa0*/  VIADD R4, R33, UR5 ;  /* 0x0000000521047c36 */ /* 0x000fe20008000000 */
[----:B------:R-:W2:Y:S01]  /*12fb0*/  LDCU UR6, c[0x0][0x39c] ;  /* 0x00007380ff0677ac */ /* 0x000ea20008000800 */
[----:B------:R-:W-:-:S02]  /*12fc0*/  LEA.HI.X.SX32 R39, R6, R2, 0x1, P5 ;  /* 0x0000000206277211 */ /* 0x000fc400028f0eff */
[----:B------:R-:W-:Y:S01]  /*12fd0*/  VIADD R5, R4, UR5 ;  /* 0x0000000504057c36 */ /* 0x000fe20008000000 */
[----:B------:R-:W3:Y:S02]  /*12fe0*/  LDCU UR8, c[0x0][0x39c] ;  /* 0x00007380ff0877ac */ /* 0x000ee40008000800 */
[----:B------:R-:W-:Y:S01]  /*12ff0*/  STL.64 [R1+0x678], R38 ;  /* 0x0006782601007387 */ /* 0x000fe20000100a00 */
[----:B------:R-:W-:Y:S01]  /*13000*/  VIADD R6, R5, UR5 ;  /* 0x0000000505067c36 */ /* 0x000fe20008000000 */
[----:B------:R-:W4:Y:S01]  /*13010*/  LDCU UR9, c[0x0][0x39c] ;  /* 0x00007380ff0977ac */ /* 0x000f220008000800 */
[C---:B-1----:R-:W-:Y:S01]  /*13020*/  IADD3 R36, P6, PT, R7.reuse, R3, RZ ;  /* 0x0000000307247210 */ /* 0x042fe20007fde0ff */
[----:B------:R-:W1:Y:S02]  /*13030*/  @!P1 SYNCS.CCTL.IV [UR11+0xa000] ;  /* 0x00a00000ff0099b1 */ /* 0x000e64000800000b */
[----:B-1----:R-:W-:Y:S01]  /*13040*/  BAR.SYNC.DEFER_BLOCKING 0x0 ;  /* 0x0000000000007b1d */ /* 0x002fe20000010000 */
[----:B------:R-:W-:Y:S01]  /*13050*/  LEA.HI.X.SX32 R37, R7, R2, 0x1, P6 ;  /* 0x0000000207257211 */ /* 0x000fe200030f0eff */
[----:B------:R-:W-:-:S04]  /*13060*/  VIADD R7, R6, UR5 ;  /* 0x0000000506077c36 */ /* 0x000fc80008000000 */
[----:B------:R-:W1:Y:S01]  /*13070*/  LDCU UR14, c[0x0][0x39c] ;  /* 0x00007380ff0e77ac */ /* 0x000e620008000800 */
[----:B------:R-:W5:Y:S01]  /*13080*/  LDTM.x64 R40, tmem[UR12] ;  /* 0x0000000c002879ee */ /* 0x000f620008340000 */
[----:B------:R0:W-:Y:S01]  /*13090*/  STL.64 [R1+0x670], R36 ;  /* 0x0006702401007387 */ /* 0x0001e20000100a00 */
[----:B------:R-:W1:Y:S01]  /*130a0*/  LDCU UR15, c[0x0][0x39c] ;  /* 0x00007380ff0f77ac */ /* 0x000e620008000800 */
[----:B------:R-:W1:Y:S01]  /*130b0*/  LDCU UR17, c[0x0][0x39c] ;  /* 0x00007380ff1177ac */ /* 0x000e620008000800 */
[----:B------:R-:W1:Y:S01]  /*130c0*/  LDCU UR18, c[0x0][0x39c] ;  /* 0x00007380ff1277ac */ /* 0x000e620008000800 */
[CC--:B0-----:R-:W-:Y:S01]  /*130d0*/  IADD3 R36, P5, PT, R8.reuse, R3.reuse, RZ ;  /* 0x0000000308247210 */ /* 0x0c1fe20007fbe0ff */
[----:B------:R-:W0:Y:S01]  /*130e0*/  LDCU UR16, c[0x0][0x39c] ;  /* 0x00007380ff1077ac */ /* 0x000e220008000800 */
[----:B------:R-:W0:Y:S02]  /*130f0*/  @!P1 SYNCS.CCTL.IV [UR11+0xa008] ;  /* 0x00a00800ff0099b1 */ /* 0x000e24000800000b */
[-C--:B------:R-:W-:Y:S01]  /*13100*/  LEA.HI.X.SX32 R37, R8, R2.reuse, 0x1, P5 ;  /* 0x0000000208257211 */ /* 0x080fe200028f0eff */
[----:B------:R-:W-:Y:S01]  /*13110*/  VIADD R8, R7, UR5 ;  /* 0x0000000507087c36 */ /* 0x000fe20008000000 */
[CC--:B------:R-:W-:Y:S01]  /*13120*/  IADD3 R38, P1, PT, R9.reuse, R3.reuse, RZ ;  /* 0x0000000309267210 */ /* 0x0c0fe20007f3e0ff */
[----:B------:R-:W0:Y:S02]  /*13130*/  LDCU UR11, c[0x0][0x39c] ;  /* 0x00007380ff0b77ac */ /* 0x000e240008000800 */
[----:B------:R1:W-:Y:S01]  /*13140*/  STL.64 [R1+0x668], R36 ;  /* 0x0006682401007387 */ /* 0x0003e20000100a00 */
[-C--:B------:R-:W-:Y:S01]  /*13150*/  LEA.HI.X.SX32 R39, R9, R2.reuse, 0x1, P1 ;  /* 0x0000000209277211 */ /* 0x080fe200008f0eff */
[----:B------:R-:W-:Y:S01]  /*13160*/  VIADD R9, R8, UR5 ;  /* 0x0000000508097c36 */ /* 0x000fe20008000000 */
[----:B------:R-:W0:Y:S01]  /*13170*/  LDCU UR21, c[0x0][0x39c] ;  /* 0x00007380ff1577ac */ /* 0x000e220008000800 */
[----:B-----5:R5:W-:Y:S01]  /*13180*/  STL.64 [R1+0x3d8], R42 ;  /* 0x0003d82a01007387 */ /* 0x020be20000100a00 */
[----:B------:R-:W0:Y:S03]  /*13190*/  LDCU UR22, c[0x0][0x39c] ;  /* 0x00007380ff1677ac */ /* 0x000e260008000800 */
[----:B------:R-:W-:Y:S01]  /*131a0*/  STL.64 [R1+0x3e0], R44 ;  /* 0x0003e02c01007387 */ /* 0x000fe20000100a00 */
[----:B------:R-:W0:Y:S03]  /*131b0*/  LDCU UR23, c[0x0][0x39c] ;  /* 0x00007380ff1777ac */ /* 0x000e260008000800 */
[----:B------:R-:W-:Y:S01]  /*131c0*/  STL.64 [R1+0x3e8], R46 ;  /* 0x0003e82e01007387 */ /* 0x000fe20000100a00 */
[----:B-1----:R-:W-:Y:S01]  /*131d0*/  IMAD.MOV.U32 R37, RZ, RZ, R40 ;  /* 0x000000ffff257224 */ /* 0x002fe200078e0028 */
[CC--:B------:R-:W-:Y:S01]  /*131e0*/  IADD3 R40, P5, PT, R11.reuse, R3.reuse, RZ ;  /* 0x000000030b287210 */ /* 0x0c0fe20007fbe0ff */
[----:B------:R-:W-:Y:S01]  /*131f0*/  IMAD.MOV.U32 R36, RZ, RZ, R41 ;  /* 0x000000ffff247224 */ /* 0x000fe200078e0029 */
[----:B------:R-:W-:Y:S01]  /*13200*/  STL.64 [R1+0x3f0], R48 ;  /* 0x0003f03001007387 */ /* 0x000fe20000100a00 */
[CC--:B-----5:R-:W-:Y:S01]  /*13210*/  IADD3 R42, P1, PT, R10.reuse, R3.reuse, RZ ;  /* 0x000000030a2a7210 */ /* 0x0e0fe20007f3e0ff */
[----:B------:R-:W1:Y:S01]  /*13220*/  LDCU UR26, c[0x0][0x39c] ;  /* 0x00007380ff1a77ac */ /* 0x000e620008000800 */
[-C--:B------:R-:W-:Y:S01]  /*13230*/  LEA.HI.X.SX32 R41, R11, R2.reuse, 0x1, P5 ;  /* 0x000000020b297211 */ /* 0x080fe200028f0eff */
[----:B------:R-:W-:Y:S01]  /*13240*/  STL.64 [R1+0x3f8], R50 ;  /* 0x0003f83201007387 */ /* 0x000fe20000100a00 */
[----:B------:R-:W-:Y:S01]  /*13250*/  LEA.HI.X.SX32 R43, R10, R2, 0x1, P1 ;  /* 0x000000020a2b7211 */ /* 0x000fe200008f0eff */
[----:B------:R-:W-:Y:S01]  /*13260*/  VIADD R10, R9, UR5 ;  /* 0x00000005090a7c36 */ /* 0x000fe20008000000 */
[----:B------:R-:W5:Y:S01]  /*13270*/  LDCU UR27, c[0x0][0x39c] ;  /* 0x00007380ff1b77ac */ /* 0x000f620008000800 */
[----:B------:R-:W-:Y:S02]  /*13280*/  STL.64 [R1+0x400], R52 ;  /* 0x0004003401007387 */ /* 0x000fe40000100a00 */
[----:B------:R-:W-:Y:S01]  /*13290*/  VIADD R11, R10, UR5 ;  /* 0x000000050a0b7c36 */ /* 0x000fe20008000000 */
[----:B------:R-:W0:Y:S01]  /*132a0*/  LDCU UR28, c[0x0][0x39c] ;  /* 0x00007380ff1c77ac */ /* 0x000e220008000800 */
[----:B------:R-:W-:Y:S01]  /*132b0*/  STL.64 [R1+0x408], R54 ;  /* 0x0004083601007387 */ /* 0x000fe20000100a00 */
[----:B------:R-:W0:Y:S03]  /*132c0*/  LDCU UR33, c[0x0][0x39c] ;  /* 0x00007380ff2177ac */ /* 0x000e260008000800 */
        /* <DEDUP_REMOVED lines=48> */
[----:B------:R1:W-:Y:S01]  /*135d0*/  STL.64 [R1+0x660], R38 ;  /* 0x0006602601007387 */ /* 0x0003e20000100a00 */
[----:B------:R-:W0:Y:S03]  /*135e0*/  LDCU UR70, c[0x0][0x3b8] ;  /* 0x00007700ff4677ac */ /* 0x000e260008000800 */
[----:B------:R2:W-:Y:S01]  /*135f0*/  STL.64 [R1+0x658], R42 ;  /* 0x0006582a01007387 */ /* 0x0005e20000100a00 */
[----:B------:R-:W0:Y:S03]  /*13600*/  LDCU UR45, c[0x0][0x3b8] ;  /* 0x00007700ff2d77ac */ /* 0x000e260008000800 */
[----:B------:R3:W-:Y:S01]  /*13610*/  STL.64 [R1+0x650], R40 ;  /* 0x0006502801007387 */ /* 0x0007e20000100a00 */
[----:B------:R-:W0:Y:S01]  /*13620*/  LDCU UR69, c[0x0][0x3b8] ;  /* 0x00007700ff4577ac */ /* 0x000e220008000800 */
[-C--:B-1----:R-:W-:Y:S01]  /*13630*/  IADD3 R38, P6, PT, R12, R3.reuse, RZ ;  /* 0x000000030c267210 */ /* 0x082fe20007fde0ff */
[----:B------:R-:W1:Y:S01]  /*13640*/  LDCU UR29, c[0x0][0x3b8] ;  /* 0x00007700ff1d77ac */ /* 0x000e620008000800 */
[----:B--2---:R-:W-:-:S02]  /*13650*/  IADD3 R42, P1, PT, R13, R3, RZ ;  /* 0x000000030d2a7210 */ /* 0x004fc40007f3e0ff */
[-C--:B------:R-:W-:Y:S01]  /*13660*/  LEA.HI.X.SX32 R39, R12, R2.reuse, 0x1, P6 ;  /* 0x000000020c277211 */ /* 0x080fe200030f0eff */
[----:B------:R-:W-:Y:S01]  /*13670*/  VIADD R12, R11, UR5 ;  /* 0x000000050b0c7c36 */ /* 0x000fe20008000000 */
[CC--:B---3--:R-:W-:Y:S01]  /*13680*/  IADD3 R40, P5, PT, R14.reuse, R3.reuse, RZ ;  /* 0x000000030e287210 */ /* 0x0c8fe20007fbe0ff */
[----:B------:R-:W2:Y:S01]  /*13690*/  LDCU UR68, c[0x0][0x3b8] ;  /* 0x00007700ff4477ac */ /* 0x000ea20008000800 */
[-C--:B------:R-:W-:Y:S01]  /*136a0*/  LEA.HI.X.SX32 R43, R13, R2.reuse, 0x1, P1 ;  /* 0x000000020d2b7211 */ /* 0x080fe200008f0eff */
[----:B------:R3:W-:Y:S01]  /*136b0*/  STL.64 [R1+0x648], R38 ;  /* 0x0006482601007387 */ /* 0x0007e20000100a00 */
[----:B------:R-:W-:Y:S01]  /*136c0*/  LEA.HI.X.SX32 R41, R14, R2, 0x1, P5 ;  /* 0x000000020e297211 */ /* 0x000fe200028f0eff */
[----:B------:R-:W-:Y:S01]  /*136d0*/  VIADD R13, R12, UR5 ;  /* 0x000000050c0d7c36 */ /* 0x000fe20008000000 */
[----:B------:R-:W0:Y:S01]  /*136e0*/  LDCU UR44, c[0x0][0x3b8] ;  /* 0x00007700ff2c77ac */ /* 0x000e220008000800 */
[----:B------:R1:W-:Y:S02]  /*136f0*/  STL.64 [R1+0x640], R42 ;  /* 0x0006402a01007387 */ /* 0x0003e40000100a00 */
[----:B------:R-:W-:Y:S01]  /*13700*/  VIADD R14, R13, UR5 ;  /* 0x000000050d0e7c36 */ /* 0x000fe20008000000 */
[----:B------:R-:W0:Y:S01]  /*13710*/  LDCU UR67, c[0x0][0x3b8] ;  /* 0x00007700ff4377ac */ /* 0x000e220008000800 */
[----:B------:R2:W-:Y:S01]  /*13720*/  STL.64 [R1+0x638], R40 ;  /* 0x0006382801007387 */ /* 0x0005e20000100a00 */
[----:B------:R-:W0:Y:S01]  /*13730*/  LDCU UR43, c[0x0][0x3b8] ;  /* 0x00007700ff2b77ac */ /* 0x000e220008000800 */
[-C--:B---3--:R-:W-:Y:S01]  /*13740*/  IADD3 R38, P6, PT, R15, R3.reuse, RZ ;  /* 0x000000030f267210 */ /* 0x088fe20007fde0ff */
[----:B------:R-:W3:Y:S01]  /*13750*/  LDCU UR66, c[0x0][0x3b8] ;  /* 0x00007700ff4277ac */ /* 0x000ee20008000800 */
[----:B-1----:R-:W-:-:S02]  /*13760*/  IADD3 R42, P1, PT, R16, R3, RZ ;  /* 0x00000003102a7210 */ /* 0x002fc40007f3e0ff */
[-C--:B------:R-:W-:Y:S01]  /*13770*/  LEA.HI.X.SX32 R39, R15, R2.reuse, 0x1, P6 ;  /* 0x000000020f277211 */ /* 0x080fe200030f0eff */
[----:B------:R-:W-:Y:S01]  /*13780*/  VIADD R15, R14, UR5 ;  /* 0x000000050e0f7c36 */ /* 0x000fe20008000000 */
[CC--:B--2---:R-:W-:Y:S01]  /*13790*/  IADD3 R40, P5, PT, R17.reuse, R3.reuse, RZ ;  /* 0x0000000311287210 */ /* 0x0c4fe20007fbe0ff */
[----:B------:R-:W1:Y:S01]  /*137a0*/  LDCU UR65, c[0x0][0x3b8] ;  /* 0x00007700ff4177ac */ /* 0x000e620008000800 */
[-C--:B------:R-:W-:Y:S01]  /*137b0*/  LEA.HI.X.SX32 R43, R16, R2.reuse, 0x1, P1 ;  /* 0x00000002102b7211 */ /* 0x080fe200008f0eff */
[----:B------:R2:W-:Y:S01]  /*137c0*/  STL.64 [R1+0x630], R38 ;  /* 0x0006302601007387 */ /* 0x0005e20000100a00 */
[-C--:B------:R-:W-:Y:S01]  /*137d0*/  LEA.HI.X.SX32 R41, R17, R2.reuse, 0x1, P5 ;  /* 0x0000000211297211 */ /* 0x080fe200028f0eff */
[----:B------:R-:W0:Y:S02]  /*137e0*/  LDCU UR42, c[0x0][0x3b8] ;  /* 0x00007700ff2a77ac */ /* 0x000e240008000800 */
[----:B------:R-:W-:Y:S01]  /*137f0*/  STL.64 [R1+0x628], R42 ;  /* 0x0006282a01007387 */ /* 0x000fe20000100a00 */
[----:B------:R-:W0:Y:S03]  /*13800*/  LDCU UR64, c[0x0][0x3b8] ;  /* 0x00007700ff4077ac */ /* 0x000e260008000800 */
[----:B------:R1:W-:Y:S01]  /*13810*/  STL.64 [R1+0x620], R40 ;  /* 0x0006202801007387 */ /* 0x0003e20000100a00 */
[----:B------:R-:W0:Y:S01]  /*13820*/  LDCU UR41, c[0x0][0x3b8] ;  /* 0x00007700ff2977ac */ /* 0x000e220008000800 */
[C---:B--2---:R-:W-:Y:S01]  /*13830*/  IADD3 R38, P6, PT, R18.reuse, R3, RZ ;  /* 0x0000000312267210 */ /* 0x044fe20007fde0ff */
[----:B------:R-:W2:Y:S03]  /*13840*/  LDCU UR63, c[0x0][0x3b8] ;  /* 0x00007700ff3f77ac */ /* 0x000ea60008000800 */
[----:B------:R-:W-:-:S02]  /*13850*/  LEA.HI.X.SX32 R39, R18, R2, 0x1, P6 ;  /* 0x0000000212277211 */ /* 0x000fc400030f0eff */
[-C--:B------:R-:W-:Y:S01]  /*13860*/  IADD3 R16, P6, PT, R22, R3.reuse, RZ ;  /* 0x0000000316107210 */ /* 0x080fe20007fde0ff */
[----:B------:R-:W0:Y:S01]  /*13870*/  LDCU UR62, c[0x0][0x3b8] ;  /* 0x00007700ff3e77ac */ /* 0x000e220008000800 */
[-C--:B-1----:R-:W-:Y:S01]  /*13880*/  IADD3 R40, P1, PT, R20, R3.reuse, RZ ;  /* 0x0000000314287210 */ /* 0x082fe20007f3e0ff */
[----:B------:R1:W-:Y:S01]  /*13890*/  STL.64 [R1+0x618], R38 ;  /* 0x0006182601007387 */ /* 0x0003e20000100a00 */
[-C--:B------:R-:W-:Y:S01]  /*138a0*/  LEA.HI.X.SX32 R17, R22, R2.reuse, 0x1, P6 ;  /* 0x0000000216117211 */ /* 0x080fe200030f0eff */
[----:B------:R-:W0:Y:S01]  /*138b0*/  LDCU UR61, c[0x0][0x3b8] ;  /* 0x00007700ff3d77ac */ /* 0x000e220008000800 */
[----:B------:R-:W-:Y:S02]  /*138c0*/  LEA.HI.X.SX32 R41, R20, R2, 0x1, P1 ;  /* 0x0000000214297211 */ /* 0x000fe400008f0eff */
[-C--:B------:R-:W-:Y:S01]  /*138d0*/  IADD3 R20, P6, PT, R25, R3.reuse, RZ ;  /* 0x0000000319147210 */ /* 0x080fe20007fde0ff */
[----:B------:R-:W0:Y:S02]  /*138e0*/  LDCU UR60, c[0x0][0x3b8] ;  /* 0x00007700ff3c77ac */ /* 0x000e240008000800 */
[----:B------:R2:W-:Y:S01]  /*138f0*/  STL.64 [R1+0x610], R40 ;  /* 0x0006102801007387 */ /* 0x0005e20000100a00 */
[----:B------:R-:W0:Y:S01]  /*13900*/  LDCU UR59, c[0x0][0x3b8] ;  /* 0x00007700ff3b77ac */ /* 0x000e220008000800 */
[----:B-1----:R-:W-:-:S02]  /*13910*/  IADD3 R38, P5, PT, R21, R3, RZ ;  /* 0x0000000315267210 */ /* 0x002fc40007fbe0ff */
[----:B------:R1:W-:Y:S01]  /*13920*/  STL.64 [R1+0x600], R16 ;  /* 0x0006001001007387 */ /* 0x0003e20000100a00 */
[----:B------:R-:W0:Y:S01]  /*13930*/  LDCU UR58, c[0x0][0x3b8] ;  /* 0x00007700ff3a77ac */ /* 0x000e220008000800 */
[-C--:B------:R-:W-:Y:S02]  /*13940*/  LEA.HI.X.SX32 R39, R21, R2.reuse, 0x1, P5 ;  /* 0x0000000215277211 */ /* 0x080fe400028f0eff */
[-C--:B------:R-:W-:Y:S01]  /*13950*/  LEA.HI.X.SX32 R21, R25, R2.reuse, 0x1, P6 ;  /* 0x0000000219157211 */ /* 0x080fe200030f0eff */
[----:B------:R-:W0:Y:S01]  /*13960*/  LDCU UR57, c[0x0][0x3b8] ;  /* 0x00007700ff3977ac */ /* 0x000e220008000800 */
[CC--:B--2---:R-:W-:Y:S01]  /*13970*/  IADD3 R40, P1, PT, R23.reuse, R3.reuse, RZ ;  /* 0x0000000317287210 */ /* 0x0c4fe20007f3e0ff */
[----:B------:R2:W-:Y:S01]  /*13980*/  STL.64 [R1+0x608], R38 ;  /* 0x0006082601007387 */ /* 0x0005e20000100a00 */
[CC--:B------:R-:W-:Y:S01]  /*13990*/  IADD3 R22, P6, PT, R28.reuse, R3.reuse, RZ ;  /* 0x000000031c167210 */ /* 0x0c0fe20007fde0ff */
[----:B------:R-:W0:Y:S01]  /*139a0*/  LDCU UR56, c[0x0][0x3b8] ;  /* 0x00007700ff3877ac */ /* 0x000e220008000800 */
[-C--:B------:R-:W-:Y:S01]  /*139b0*/  LEA.HI.X.SX32 R41, R23, R2.reuse, 0x1, P1 ;  /* 0x0000000217297211 */ /* 0x080fe200008f0eff */
[----:B-1----:R-:W-:Y:S01]  /*139c0*/  VIADD R16, R15, UR5 ;  /* 0x000000050f107c36 */ /* 0x002fe20008000000 */
[-C--:B------:R-:W-:Y:S01]  /*139d0*/  LEA.HI.X.SX32 R23, R28, R2.reuse, 0x1, P6 ;  /* 0x000000021c177211 */ /* 0x080fe200030f0eff */
[----:B------:R-:W1:Y:S02]  /*139e0*/  LDCU UR55, c[0x0][0x3b8] ;  /* 0x00007700ff3777ac */ /* 0x000e640008000800 */
[----:B------:R-:W-:Y:S01]  /*139f0*/  STL.64 [R1+0x5f8], R40 ;  /* 0x0005f82801007387 */ /* 0x000fe20000100a00 */
[----:B------:R-:W-:Y:S01]  /*13a00*/  VIADD R17, R16, UR5 ;  /* 0x0000000510117c36 */ /* 0x000fe20008000000 */
[----:B------:R-:W0:Y:S01]  /*13a10*/  LDCU UR54, c[0x0][0x3b8] ;  /* 0x00007700ff3677ac */ /* 0x000e220008000800 */
[C---:B--2---:R-:W-:Y:S01]  /*13a20*/  IADD3 R38, P5, PT, R24.reuse, R3, RZ ;  /* 0x0000000318267210 */ /* 0x044fe20007fbe0ff */
[----:B------:R2:W-:Y:S01]  /*13a30*/  STL.64 [R1+0x5e8], R20 ;  /* 0x0005e81401007387 */ /* 0x0005e20000100a00 */
[----:B------:R-:W-:Y:S01]  /*13a40*/  VIADD R18, R17, UR5 ;  /* 0x0000000511127c36 */ /* 0x000fe20008000000 */
[----:B------:R-:W0:Y:S01]  /*13a50*/  LDCU UR53, c[0x0][0x3b8] ;  /* 0x00007700ff3577ac */ /* 0x000e220008000800 */
[----:B------:R-:W-:-:S02]  /*13a60*/  LEA.HI.X.SX32 R39, R24, R2, 0x1, P5 ;  /* 0x0000000218277211 */ /* 0x000fc400028f0eff */
[----:B------:R-:W-:-:S03]  /*13a70*/  IADD3 R24, P6, PT, R31, R3, RZ ;  /* 0x000000031f187210 */ /* 0x000fc60007fde0ff */
[----:B------:R0:W-:Y:S01]  /*13a80*/  STL.64 [R1+0x5f0], R38 ;  /* 0x0005f02601007387 */ /* 0x0001e20000100a00 */
[----:B------:R-:W-:Y:S02]  /*13a90*/  LEA.HI.X.SX32 R25, R31, R2, 0x1, P6 ;  /* 0x000000021f197211 */ /* 0x000fe400030f0eff */
[----:B--2---:R-:W-:-:S04]  /*13aa0*/  IADD3 R20, P1, PT, R26, R3, RZ ;  /* 0x000000031a147210 */ /* 0x004fc80007f3e0ff */
[----:B------:R-:W-:Y:S02]  /*13ab0*/  LEA.HI.X.SX32 R21, R26, R2, 0x1, P1 ;  /* 0x000000021a157211 */ /* 0x000fe400008f0eff */
[----:B0-----:R-:W-:-:S03]  /*13ac0*/  IADD3 R38, P5, PT, R27, R3, RZ ;  /* 0x000000031b267210 */ /* 0x001fc60007fbe0ff */
[----:B------:R0:W-:Y:S01]  /*13ad0*/  STL.64 [R1+0x5e0], R20 ;  /* 0x0005e01401007387 */ /* 0x0001e20000100a00 */
[----:B------:R-:W-:-:S03]  /*13ae0*/  LEA.HI.X.SX32 R39, R27, R2, 0x1, P5 ;  /* 0x000000021b277211 */ /* 0x000fc600028f0eff */
[----:B------:R2:W-:Y:S01]  /*13af0*/  STL.64 [R1+0x5d0], R22 ;  /* 0x0005d01601007387 */ /* 0x0005e20000100a00 */
[----:B------:R-:W-:-:S03]  /*13b00*/  IADD3 R26, P5, PT, R30, R3, RZ ;  /* 0x000000031e1a7210 */ /* 0x000fc60007fbe0ff */
[----:B------:R-:W-:Y:S01]  /*13b10*/  STL.64 [R1+0x5d8], R38 ;  /* 0x0005d82601007387 */ /* 0x000fe20000100a00 */
[----:B------:R-:W-:Y:S02]  /*13b20*/  LEA.HI.X.SX32 R27, R30, R2, 0x1, P5 ;  /* 0x000000021e1b7211 */ /* 0x000fe400028f0eff */
[-C--:B------:R-:W-:Y:S01]  /*13b30*/  IADD3 R28, P5, PT, R33, R3.reuse, RZ ;  /* 0x00000003211c7210 */ /* 0x080fe20007fbe0ff */
[----:B0-----:R-:W-:Y:S01]  /*13b40*/  VIADD R20, R18, UR5 ;  /* 0x0000000512147c36 */ /* 0x001fe20008000000 */
[----:B--2---:R-:W-:-:S03]  /*13b50*/  IADD3 R22, P1, PT, R29, R3, RZ ;  /* 0x000000031d167210 */ /* 0x004fc60007f3e0ff */
[----:B------:R-:W-:Y:S01]  /*13b60*/  VIADD R21, R20, UR5 ;  /* 0x0000000514157c36 */ /* 0x000fe20008000000 */
[-C--:B------:R-:W-:Y:S02]  /*13b70*/  LEA.HI.X.SX32 R23, R29, R2.reuse, 0x1, P1 ;  /* 0x000000021d177211 */ /* 0x080fe400008f0eff */
[----:B------:R-:W-:-:S03]  /*13b80*/  LEA.HI.X.SX32 R29, R33, R2, 0x1, P5 ;  /* 0x00000002211d7211 */ /* 0x000fc600028f0eff */
[----:B------:R0:W-:Y:S04]  /*13b90*/  STL.64 [R1+0x5c8], R22 ;  /* 0x0005c81601007387 */ /* 0x0001e80000100a00 */
[----:B------:R2:W-:Y:S04]  /*13ba0*/  STL.64 [R1+0x5b8], R24 ;  /* 0x0005b81801007387 */ /* 0x0005e80000100a00 */
[----:B------:R1:W-:Y:S01]  /*13bb0*/  STL.64 [R1+0x5c0], R26 ;  /* 0x0005c01a01007387 */ /* 0x0003e20000100a00 */
[----:B0-----:R-:W-:Y:S01]  /*13bc0*/  VIADD R22, R21, UR5 ;  /* 0x0000000515167c36 */ /* 0x001fe20008000000 */
[----:B--2---:R-:W-:-:S03]  /*13bd0*/  IADD3 R24, P1, PT, R32, R3, RZ ;  /* 0x0000000320187210 */ /* 0x004fc60007f3e0ff */
[----:B------:R-:W-:Y:S01]  /*13be0*/  VIADD R23, R22, UR5 ;  /* 0x0000000516177c36 */ /* 0x000fe20008000000 */
[-C--:B------:R-:W-:Y:S02]  /*13bf0*/  LEA.HI.X.SX32 R25, R32, R2.reuse, 0x1, P1 ;  /* 0x0000000220197211 */ /* 0x080fe400008f0eff */
[CC--:B-1----:R-:W-:Y:S02]  /*13c00*/  IADD3 R26, P6, PT, R4.reuse, R3.reuse, RZ ;  /* 0x00000003041a7210 */ /* 0x0c2fe40007fde0ff */
[CC--:B------:R-:W-:Y:S01]  /*13c10*/  IADD3 R30, P1, PT, R5.reuse, R3.reuse, RZ ;  /* 0x00000003051e7210 */ /* 0x0c0fe20007f3e0ff */
[----:B------:R0:W-:Y:S01]  /*13c20*/  STL.64 [R1+0x5b0], R24 ;  /* 0x0005b01801007387 */ /* 0x0001e20000100a00 */
[-C--:B------:R-:W-:Y:S02]  /*13c30*/  LEA.HI.X.SX32 R27, R4, R2.reuse, 0x1, P6 ;  /* 0x00000002041b7211 */ /* 0x080fe400030f0eff */
[----:B------:R-:W-:Y:S01]  /*13c40*/  LEA.HI.X.SX32 R31, R5, R2, 0x1, P1 ;  /* 0x00000002051f7211 */ /* 0x000fe200008f0eff */
[----:B------:R1:W-:Y:S04]  /*13c50*/  STL.64 [R1+0x5a8], R28 ;  /* 0x0005a81c01007387 */ /* 0x0003e80000100a00 */
[----:B------:R2:W-:Y:S04]  /*13c60*/  STL.64 [R1+0x5a0], R26 ;  /* 0x0005a01a01007387 */ /* 0x0005e80000100a00 */
[----:B------:R3:W-:Y:S01]  /*13c70*/  STL.64 [R1+0x598], R30 ;  /* 0x0005981e01007387 */ /* 0x0007e20000100a00 */
[----:B0-----:R-:W-:Y:S01]  /*13c80*/  VIADD R24, R23, UR5 ;  /* 0x0000000517187c36 */ /* 0x001fe20008000000 */
[----:B-1----:R-:W-:-:S03]  /*13c90*/  IADD3 R28, P5, PT, R6, R3, RZ ;  /* 0x00000003061c7210 */ /* 0x002fc60007fbe0ff */
[----:B------:R-:W-:Y:S01]  /*13ca0*/  VIADD R4, R24, UR5 ;  /* 0x0000000518047c36 */ /* 0x000fe20008000000 */
[----:B--2---:R-:W-:-:S03]  /*13cb0*/  IADD3 R26, P6, PT, R7, R3, RZ ;  /* 0x00000003071a7210 */ /* 0x004fc60007fde0ff */
[----:B------:R-:W-:Y:S01]  /*13cc0*/  VIADD R5, R4, UR5 ;  /* 0x0000000504057c36 */ /* 0x000fe20008000000 */
[-C--:B------:R-:W-:Y:S02]  /*13cd0*/  LEA.HI.X.SX32 R29, R6, R2.reuse, 0x1, P5 ;  /* 0x00000002061d7211 */ /* 0x080fe400028f0eff */
[-C--:B------:R-:W-:Y:S01]  /*13ce0*/  LEA.HI.X.SX32 R27, R7, R2.reuse, 0x1, P6 ;  /* 0x00000002071b7211 */ /* 0x080fe200030f0eff */
[----:B------:R-:W-:Y:S01]  /*13cf0*/  VIADD R6, R5, UR5 ;  /* 0x0000000505067c36 */ /* 0x000fe20008000000 */
[----:B---3--:R-:W-:Y:S01]  /*13d00*/  IADD3 R30, P1, PT, R8, R3, RZ ;  /* 0x00000003081e7210 */ /* 0x008fe20007f3e0ff */
[----:B------:R0:W-:Y:S02]  /*13d10*/  STL.64 [R1+0x590], R28 ;  /* 0x0005901c01007387 */ /* 0x0001e40000100a00 */
[----:B------:R-:W-:Y:S01]  /*13d20*/  VIADD R7, R6, UR5 ;  /* 0x0000000506077c36 */ /* 0x000fe20008000000 */
[----:B------:R-:W-:Y:S01]  /*13d30*/  LEA.HI.X.SX32 R31, R8, R2, 0x1, P1 ;  /* 0x00000002081f7211 */ /* 0x000fe200008f0eff */
[----:B------:R1:W-:Y:S02]  /*13d40*/  STL.64 [R1+0x588], R26 ;  /* 0x0005881a01007387 */ /* 0x0003e40000100a00 */
[----:B------:R-:W-:-:S02]  /*13d50*/  VIADD R8, R7, UR5 ;  /* 0x0000000507087c36 */ /* 0x000fc40008000000 */
[----:B------:R2:W-:Y:S01]  /*13d60*/  STL.64 [R1+0x580], R30 ;  /* 0x0005801e01007387 */ /* 0x0005e20000100a00 */
[CC--:B0-----:R-:W-:Y:S02]  /*13d70*/  IADD3 R28, P5, PT, R9.reuse, R3.reuse, RZ ;  /* 0x00000003091c7210 */ /* 0x0c1fe40007fbe0ff */
[-C--:B-1----:R-:W-:Y:S02]  /*13d80*/  IADD3 R26, P6, PT, R10, R3.reuse, RZ ;  /* 0x000000030a1a7210 */ /* 0x082fe40007fde0ff */
[-C--:B------:R-:W-:Y:S01]  /*13d90*/  LEA.HI.X.SX32 R29, R9, R2.reuse, 0x1, P5 ;  /* 0x00000002091d7211 */ /* 0x080fe200028f0eff */
[----:B------:R-:W-:Y:S01]  /*13da0*/  VIADD R9, R8, UR5 ;  /* 0x0000000508097c36 */ /* 0x000fe20008000000 */
[----:B------:R-:W-:Y:S02]  /*13db0*/  LEA.HI.X.SX32 R27, R10, R2, 0x1, P6 ;  /* 0x000000020a1b7211 */ /* 0x000fe400030f0eff */
[----:B--2---:R-:W-:Y:S01]  /*13dc0*/  IADD3 R30, P1, PT, R11, R3, RZ ;  /* 0x000000030b1e7210 */ /* 0x004fe20007f3e0ff */
[----:B------:R0:W-:Y:S01]  /*13dd0*/  STL.64 [R1+0x578], R28 ;  /* 0x0005781c01007387 */ /* 0x0001e20000100a00 */
[----:B------:R-:W-:-:S02]  /*13de0*/  VIADD R10, R9, UR5 ;  /* 0x00000005090a7c36 */ /* 0x000fc40008000000 */
[----:B------:R-:W-:Y:S01]  /*13df0*/  LEA.HI.X.SX32 R31, R11, R2, 0x1, P1 ;  /* 0x000000020b1f7211 */ /* 0x000fe200008f0eff */
[----:B------:R1:W-:Y:S01]  /*13e00*/  STL.64 [R1+0x570], R26 ;  /* 0x0005701a01007387 */ /* 0x0003e20000100a00 */
[----:B------:R-:W-:-:S03]  /*13e10*/  VIADD R11, R10, UR5 ;  /* 0x000000050a0b7c36 */ /* 0x000fc60008000000 */
        /* <DEDUP_REMOVED lines=9> */
[-C--:B------:R-:W-:Y:S01]  /*13eb0*/  LEA.HI.X.SX32 R31, R14, R2.reuse, 0x1, P1 ;  /* 0x000000020e1f7211 */ /* 0x080fe200008f0eff */
[----:B------:R1:W-:Y:S04]  /*13ec0*/  STL.64 [R1+0x558], R26 ;  /* 0x0005581a01007387 */ /* 0x0003e80000100a00 */
[----:B------:R-:W-:Y:S01]  /*13ed0*/  STL.64 [R1+0x550], R30 ;  /* 0x0005501e01007387 */ /* 0x000fe20000100a00 */
[CC--:B0-----:R-:W-:Y:S02]  /*13ee0*/  IADD3 R28, P5, PT, R15.reuse, R3.reuse, RZ ;  /* 0x000000030f1c7210 */ /* 0x0c1fe40007fbe0ff */
[----:B-1----:R-:W-:Y:S02]  /*13ef0*/  IADD3 R26, P6, PT, R16, R3, RZ ;  /* 0x00000003101a7210 */ /* 0x002fe40007fde0ff */
[----:B------:R-:W-:-:S02]  /*13f00*/  LEA.HI.X.SX32 R29, R15, R2, 0x1, P5 ;  /* 0x000000020f1d7211 */ /* 0x000fc400028f0eff */
[-C--:B------:R-:W-:Y:S02]  /*13f10*/  LEA.HI.X.SX32 R27, R16, R2.reuse, 0x1, P6 ;  /* 0x00000002101b7211 */ /* 0x080fe400030f0eff */
[CC--:B------:R-:W-:Y:S01]  /*13f20*/  IADD3 R14, P6, PT, R20.reuse, R3.reuse, RZ ;  /* 0x00000003140e7210 */ /* 0x0c0fe20007fde0ff */
[----:B------:R0:W-:Y:S03]  /*13f30*/  STL.64 [R1+0x548], R28 ;  /* 0x0005481c01007387 */ /* 0x0001e60000100a00 */
[----:B------:R-:W-:Y:S01]  /*13f40*/  LEA.HI.X.SX32 R15, R20, R2, 0x1, P6 ;  /* 0x00000002140f7211 */ /* 0x000fe200030f0eff */
[----:B------:R1:W-:Y:S01]  /*13f50*/  STL.64 [R1+0x540], R26 ;  /* 0x0005401a01007387 */ /* 0x0003e20000100a00 */
[-C--:B------:R-:W-:Y:S02]  /*13f60*/  IADD3 R16, P6, PT, R23, R3.reuse, RZ ;  /* 0x0000000317107210 */ /* 0x080fe40007fde0ff */
[----:B0-----:R-:W-:-:S02]  /*13f70*/  IADD3 R28, P1, PT, R17, R3, RZ ;  /* 0x00000003111c7210 */ /* 0x001fc40007f3e0ff */
[CC--:B-1----:R-:W-:Y:S02]  /*13f80*/  IADD3 R26, P5, PT, R18.reuse, R3.reuse, RZ ;  /* 0x00000003121a7210 */ /* 0x0c2fe40007fbe0ff */
[-C--:B------:R-:W-:Y:S02]  /*13f90*/  LEA.HI.X.SX32 R29, R17, R2.reuse, 0x1, P1 ;  /* 0x00000002111d7211 */ /* 0x080fe400008f0eff */
[-C--:B------:R-:W-:Y:S02]  /*13fa0*/  LEA.HI.X.SX32 R27, R18, R2.reuse, 0x1, P5 ;  /* 0x00000002121b7211 */ /* 0x080fe400028f0eff */
[----:B------:R-:W-:Y:S01]  /*13fb0*/  LEA.HI.X.SX32 R17, R23, R2, 0x1, P6 ;  /* 0x0000000217117211 */ /* 0x000fe200030f0eff */
[----:B------:R0:W-:Y:S01]  /*13fc0*/  STL.64 [R1+0x538], R28 ;  /* 0x0005381c01007387 */ /* 0x0001e20000100a00 */
[----:B------:R-:W-:Y:S02]  /*13fd0*/  IADD3 R20, P6, PT, R5, R3, RZ ;  /* 0x0000000305147210 */ /* 0x000fe40007fde0ff */
[----:B------:R-:W-:Y:S01]  /*13fe0*/  F2FP.SATFINITE.E5M2.F32.PACK_AB_MERGE_C R18, R36, R37, RZ ;  /* 0x000000252412723e */ /* 0x000fe200048060ff */
[----:B------:R1:W-:Y:S04]  /*13ff0*/  STL.64 [R1+0x528], R14 ;  /* 0x0005280e01007387 */ /* 0x0003e80000100a00 */
[----:B------:R2:W-:Y:S01]  /*14000*/  STL.64 [R1+0x530], R26 ;  /* 0x0005301a01007387 */ /* 0x0005e20000100a00 */
[----:B0-----:R-:W-:Y:S01]  /*14010*/  IADD3 R28, P1, PT, R21, R3, RZ ;  /* 0x00000003151c7210 */ /* 0x001fe20007f3e0ff */
[----:B------:R-:W0:Y:S01]  /*14020*/  LDTM.x64 R36, tmem[UR12+0x40] ;  /* 0x0000400c002479ee */ /* 0x000e220008340000 */
[----:B-1----:R-:W-:-:S02]  /*14030*/  VIADD R14, R13, UR5 ;  /* 0x000000050d0e7c36 */ /* 0x002fc40008000000 */
[-C--:B------:R-:W-:Y:S02]  /*14040*/  LEA.HI.X.SX32 R29, R21, R2.reuse, 0x1, P1 ;  /* 0x00000002151d7211 */ /* 0x080fe400008f0eff */
[-C--:B------:R-:W-:Y:S01]  /*14050*/  LEA.HI.X.SX32 R21, R5, R2.reuse, 0x1, P6 ;  /* 0x0000000205157211 */ /* 0x080fe200030f0eff */
[----:B------:R-:W-:Y:S01]  /*14060*/  VIADD R15, R14, UR5 ;  /* 0x000000050e0f7c36 */ /* 0x000fe20008000000 */
[CC--:B--2---:R-:W-:Y:S01]  /*14070*/  IADD3 R26, P5, PT, R22.reuse, R3.reuse, RZ ;  /* 0x00000003161a7210 */ /* 0x0c4fe20007fbe0ff */
[----:B------:R1:W-:Y:S03]  /*14080*/  STL.64 [R1+0x520], R28 ;  /* 0x0005201c01007387 */ /* 0x0003e60000100a00 */
[----:B------:R-:W-:Y:S01]  /*14090*/  LEA.HI.X.SX32 R27, R22, R2, 0x1, P5 ;  /* 0x00000002161b7211 */ /* 0x000fe200028f0eff */
[----:B------:R2:W-:Y:S04]  /*140a0*/  STL.64 [R1+0x510], R16 ;  /* 0x0005101001007387 */ /* 0x0005e80000100a00 */
[----:B------:R3:W-:Y:S01]  /*140b0*/  STL.64 [R1+0x518], R26 ;  /* 0x0005181a01007387 */ /* 0x0007e20000100a00 */
[----:B-1----:R-:W-:Y:S01]  /*140c0*/  IADD3 R28, P1, PT, R24, R3, RZ ;  /* 0x00000003181c7210 */ /* 0x002fe20007f3e0ff */
[----:B--2---:R-:W-:-:S03]  /*140d0*/  VIADD R16, R15, UR5 ;  /* 0x000000050f107c36 */ /* 0x004fc60008000000 */
[-C--:B------:R-:W-:Y:S02]  /*140e0*/  LEA.HI.X.SX32 R29, R24, R2.reuse, 0x1, P1 ;  /* 0x00000002181d7211 */ /* 0x080fe400008f0eff */
[-C--:B------:R-:W-:Y:S01]  /*140f0*/  IADD3 R24, P1, PT, R6, R3.reuse, RZ ;  /* 0x0000000306187210 */ /* 0x080fe20007f3e0ff */
[----:B------:R-:W-:Y:S01]  /*14100*/  VIADD R17, R16, UR5 ;  /* 0x0000000510117c36 */ /* 0x000fe20008000000 */
[-C--:B---3--:R-:W-:Y:S01]  /*14110*/  IADD3 R26, P5, PT, R4, R3.reuse, RZ ;  /* 0x00000003041a7210 */ /* 0x088fe20007fbe0ff */
[----:B------:R-:W-:Y:S01]  /*14120*/  STL.64 [R1+0x508], R28 ;  /* 0x0005081c01007387 */ /* 0x000fe20000100a00 */
[-C--:B------:R-:W-:Y:S02]  /*14130*/  LEA.HI.X.SX32 R25, R6, R2.reuse, 0x1, P1 ;  /* 0x0000000206197211 */ /* 0x080fe400008f0eff */
[----:B------:R-:W-:Y:S01]  /*14140*/  LEA.HI.X.SX32 R27, R4, R2, 0x1, P5 ;  /* 0x00000002041b7211 */ /* 0x000fe200028f0eff */
[----:B------:R-:W-:Y:S01]  /*14150*/  VIADD R4, R17, UR5 ;  /* 0x0000000511047c36 */ /* 0x000fe20008000000 */
[----:B------:R-:W-:-:S03]  /*14160*/  IADD3 R22, P5, PT, R7, R3, RZ ;  /* 0x0000000307167210 */ /* 0x000fc60007fbe0ff */
[----:B------:R-:W-:Y:S01]  /*14170*/  VIADD R5, R4, UR5 ;  /* 0x0000000504057c36 */ /* 0x000fe20008000000 */
[----:B------:R-:W-:Y:S01]  /*14180*/  STL.64 [R1+0x500], R26 ;  /* 0x0005001a01007387 */ /* 0x000fe20000100a00 */
[----:B------:R-:W-:Y:S02]  /*14190*/  LEA.HI.X.SX32 R23, R7, R2, 0x1, P5 ;  /* 0x0000000207177211 */ /* 0x000fe400028f0eff */
[----:B------:R-:W-:Y:S01]  /*141a0*/  VIADD R6, R5, UR5 ;  /* 0x0000000505067c36 */ /* 0x000fe20008000000 */
[----:B------:R1:W-:Y:S03]  /*141b0*/  STL.64 [R1+0x4f8], R20 ;  /* 0x0004f81401007387 */ /* 0x0003e60000100a00 */
[----:B------:R-:W-:Y:S01]  /*141c0*/  VIADD R7, R6, UR5 ;  /* 0x0000000506077c36 */ /* 0x000fe20008000000 */
[----:B------:R-:W-:Y:S04]  /*141d0*/  STL.64 [R1+0x4f0], R24 ;  /* 0x0004f01801007387 */ /* 0x000fe80000100a00 */
[----:B------:R2:W-:Y:S01]  /*141e0*/  STL.64 [R1+0x4e8], R22 ;  /* 0x0004e81601007387 */ /* 0x0005e20000100a00 */
[----:B-1----:R-:W-:-:S04]  /*141f0*/  IADD3 R20, P6, PT, R8, R3, RZ ;  /* 0x0000000308147210 */ /* 0x002fc80007fde0ff */
[-C--:B------:R-:W-:Y:S01]  /*14200*/  LEA.HI.X.SX32 R21, R8, R2.reuse, 0x1, P6 ;  /* 0x0000000208157211 */ /* 0x080fe200030f0eff */
[----:B------:R-:W-:Y:S01]  /*14210*/  VIADD R8, R7, UR5 ;  /* 0x0000000507087c36 */ /* 0x000fe20008000000 */
[-C--:B------:R-:W-:Y:S02]  /*14220*/  IADD3 R250, P6, PT, R11, R3.reuse, RZ ;  /* 0x000000030bfa7210 */ /* 0x080fe40007fde0ff */
[-C--:B--2---:R-:W-:Y:S01]  /*14230*/  IADD3 R22, P1, PT, R9, R3.reuse, RZ ;  /* 0x0000000309167210 */ /* 0x084fe20007f3e0ff */
[----:B------:R1:W-:Y:S01]  /*14240*/  STL.64 [R1+0x4e0], R20 ;  /* 0x0004e01401007387 */ /* 0x0003e20000100a00 */
[-C--:B------:R-:W-:Y:S02]  /*14250*/  LEA.HI.X.SX32 R251, R11, R2.reuse, 0x1, P6 ;  /* 0x000000020bfb7211 */ /* 0x080fe400030f0eff */
[----:B------:R-:W-:Y:S01]  /*14260*/  LEA.HI.X.SX32 R23, R9, R2, 0x1, P1 ;  /* 0x0000000209177211 */ /* 0x000fe200008f0eff */
[----:B------:R-:W-:Y:S01]  /*14270*/  VIADD R9, R8, UR5 ;  /* 0x0000000508097c36 */ /* 0x000fe20008000000 */
[----:B------:R-:W-:-:S02]  /*14280*/  IADD3 R248, P1, PT, R12, R3, RZ ;  /* 0x000000030cf87210 */ /* 0x000fc40007f3e0ff */
[-C--:B------:R-:W-:Y:S01]  /*14290*/  IADD3 R244, P6, PT, R14, R3.reuse, RZ ;  /* 0x000000030ef47210 */ /* 0x080fe20007fde0ff */
[----:B------:R-:W-:Y:S01]  /*142a0*/  STL.64 [R1+0x4d8], R22 ;  /* 0x0004d81601007387 */ /* 0x000fe20000100a00 */
[-C--:B------:R-:W-:Y:S02]  /*142b0*/  LEA.HI.X.SX32 R249, R12, R2.reuse, 0x1, P1 ;  /* 0x000000020cf97211 */ /* 0x080fe400008f0eff */
[CC--:B------:R-:W-:Y:S01]  /*142c0*/  IADD3 R242, P1, PT, R15.reuse, R3.reuse, RZ ;  /* 0x000000030ff27210 */ /* 0x0c0fe20007f3e0ff */
[----:B------:R-:W-:Y:S01]  /*142d0*/  STL [R1+0xdac], R251 ;  /* 0x000dacfb01007387 */ /* 0x000fe20000100800 */
[CC--:B-1----:R-:W-:Y:S02]  /*142e0*/  IADD3 R20, P5, PT, R10.reuse, R3.reuse, RZ ;  /* 0x000000030a147210 */ /* 0x0c2fe40007fbe0ff */
[-C--:B------:R-:W-:Y:S02]  /*142f0*/  LEA.HI.X.SX32 R243, R15, R2.reuse, 0x1, P1 ;  /* 0x000000020ff37211 */ /* 0x080fe400008f0eff */
[----:B------:R-:W-:Y:S01]  /*14300*/  LEA.HI.X.SX32 R21, R10, R2, 0x1, P5 ;  /* 0x000000020a157211 */ /* 0x000fe200028f0eff */
[----:B------:R-:W-:Y:S01]  /*14310*/  VIADD R10, R9, UR5 ;  /* 0x00000005090a7c36 */ /* 0x000fe20008000000 */
[----:B------:R-:W-:-:S02]  /*14320*/  IADD3 R246, P5, PT, R13, R3, RZ ;  /* 0x000000030df67210 */ /* 0x000fc40007fbe0ff */
[-C--:B------:R-:W-:Y:S01]  /*14330*/  IADD3 R236, P1, PT, R4, R3.reuse, RZ ;  /* 0x0000000304ec7210 */ /* 0x080fe20007f3e0ff */
[----:B------:R-:W-:Y:S01]  /*14340*/  VIADD R11, R10, UR5 ;  /* 0x000000050a0b7c36 */ /* 0x000fe20008000000 */
[-C--:B------:R-:W-:Y:S01]  /*14350*/  LEA.HI.X.SX32 R247, R13, R2.reuse, 0x1, P5 ;  /* 0x000000020df77211 */ /* 0x080fe200028f0eff */
[----:B------:R-:W-:Y:S01]  /*14360*/  STL.64 [R1+0x4d0], R20 ;  /* 0x0004d01401007387 */ /* 0x000fe20000100a00 */
[-C--:B------:R-:W-:Y:S01]  /*14370*/  IADD3 R240, P5, PT, R16, R3.reuse, RZ ;  /* 0x0000000310f07210 */ /* 0x080fe20007fbe0ff */
[----:B------:R-:W-:Y:S01]  /*14380*/  VIADD R12, R11, UR5 ;  /* 0x000000050b0c7c36 */ /* 0x000fe20008000000 */
[-C--:B------:R-:W-:Y:S02]  /*14390*/  LEA.HI.X.SX32 R245, R14, R2.reuse, 0x1, P6 ;  /* 0x000000020ef57211 */ /* 0x080fe400030f0eff */
[----:B------:R-:W-:Y:S02]  /*143a0*/  IADD3 R238, P6, PT, R17, R3, RZ ;  /* 0x0000000311ee7210 */ /* 0x000fe40007fde0ff */
[----:B------:R-:W-:-:S02]  /*143b0*/  LEA.HI.X.SX32 R241, R16, R2, 0x1, P5 ;  /* 0x0000000210f17211 */ /* 0x000fc400028f0eff */
[-C--:B------:R-:W-:Y:S02]  /*143c0*/  IADD3 R234, P5, PT, R5, R3.reuse, RZ ;  /* 0x0000000305ea7210 */ /* 0x080fe40007fbe0ff */
[-C--:B------:R-:W-:Y:S01]  /*143d0*/  LEA.HI.X.SX32 R237, R4, R2.reuse, 0x1, P1 ;  /* 0x0000000204ed7211 */ /* 0x080fe200008f0eff */
[----:B------:R-:W-:Y:S01]  /*143e0*/  VIADD R4, R12, UR5 ;  /* 0x000000050c047c36 */ /* 0x000fe20008000000 */
[-C--:B------:R-:W-:Y:S02]  /*143f0*/  LEA.HI.X.SX32 R239, R17, R2.reuse, 0x1, P6 ;  /* 0x0000000211ef7211 */ /* 0x080fe400030f0eff */
[-C--:B------:R-:W-:Y:S02]  /*14400*/  IADD3 R232, P6, PT, R6, R3.reuse, RZ ;  /* 0x0000000306e87210 */ /* 0x080fe40007fde0ff */
[-C--:B------:R-:W-:Y:S01]  /*14410*/  LEA.HI.X.SX32 R235, R5, R2.reuse, 0x1, P5 ;  /* 0x0000000205eb7211 */ /* 0x080fe200028f0eff */
[----:B------:R-:W-:Y:S01]  /*14420*/  VIADD R5, R4, UR5 ;  /* 0x0000000504057c36 */ /* 0x000fe20008000000 */
[-C--:B------:R-:W-:Y:S01]  /*14430*/  LEA.HI.X.SX32 R233, R6, R2.reuse, 0x1, P6 ;  /* 0x0000000206e97211 */ /* 0x080fe200030f0eff */
[----:B------:R0:W-:Y:S01]  /*14440*/  STL [R1+0xda8], R232 ;  /* 0x000da8e801007387 */ /* 0x0001e20000100800 */
[-C--:B------:R-:W-:Y:S01]  /*14450*/  IADD3 R230, P1, PT, R7, R3.reuse, RZ ;  /* 0x0000000307e67210 */ /* 0x080fe20007f3e0ff */
[----:B------:R-:W-:Y:S01]  /*14460*/  VIADD R6, R5, UR5 ;  /* 0x0000000505067c36 */ /* 0x000fe20008000000 */
[-C--:B------:R-:W-:Y:S01]  /*14470*/  IADD3 R228, P5, PT, R8, R3.reuse, RZ ;  /* 0x0000000308e47210 */ /* 0x080fe20007fbe0ff */
[----:B------:R1:W-:Y:S01]  /*14480*/  STL [R1+0xda4], R233 ;  /* 0x000da4e901007387 */ /* 0x0003e20000100800 */
[-C--:B------:R-:W-:Y:S01]  /*14490*/  LEA.HI.X.SX32 R231, R7, R2.reuse, 0x1, P1 ;  /* 0x0000000207e77211 */ /* 0x080fe200008f0eff */
[----:B------:R-:W-:Y:S01]  /*144a0*/  VIADD R7, R6, UR5 ;  /* 0x0000000506077c36 */ /* 0x000fe20008000000 */
[-C--:B------:R-:W-:Y:S01]  /*144b0*/  IADD3 R224, P1, PT, R10, R3.reuse, RZ ;  /* 0x000000030ae07210 */ /* 0x080fe20007f3e0ff */
[----:B------:R2:W-:Y:S01]  /*144c0*/  STL [R1+0xda0], R228 ;  /* 0x000da0e401007387 */ /* 0x0005e20000100800 */
[-C--:B------:R-:W-:Y:S01]  /*144d0*/  IADD3 R226, P6, PT, R9, R3.reuse, RZ ;  /* 0x0000000309e27210 */ /* 0x080fe20007fde0ff */
[----:B0-----:R-:W-:Y:S01]  /*144e0*/  IMAD.MOV.U32 R232, RZ, RZ, R36 ;  /* 0x000000ffffe87224 */ /* 0x001fe200078e0024 */
[-C--:B------:R-:W-:Y:S01]  /*144f0*/  LEA.HI.X.SX32 R229, R8, R2.reuse, 0x1, P5 ;  /* 0x0000000208e57211 */ /* 0x080fe200028f0eff */
[----:B------:R-:W-:Y:S01]  /*14500*/  VIADD R8, R7, UR5 ;  /* 0x0000000507087c36 */ /* 0x000fe20008000000 */
[-C--:B------:R-:W-:Y:S01]  /*14510*/  IADD3 R222, P5, PT, R11, R3.reuse, RZ ;  /* 0x000000030bde7210 */ /* 0x080fe20007fbe0ff */
[----:B-1----:R-:W-:Y:S01]  /*14520*/  IMAD.MOV.U32 R233, RZ, RZ, R37 ;  /* 0x000000ffffe97224 */ /* 0x002fe200078e0025 */
[-C--:B------:R-:W-:Y:S01]  /*14530*/  LEA.HI.X.SX32 R225, R10, R2.reuse, 0x1, P1 ;  /* 0x000000020ae17211 */ /* 0x080fe200008f0eff */
[----:B------:R0:W-:Y:S01]  /*14540*/  STL [R1+0xd9c], R229 ;  /* 0x000d9ce501007387 */ /* 0x0001e20000100800 */
[-C--:B------:R-:W-:Y:S01]  /*14550*/  LEA.HI.X.SX32 R227, R9, R2.reuse, 0x1, P6 ;  /* 0x0000000209e37211 */ /* 0x080fe200030f0eff */
[----:B------:R-:W-:Y:S01]  /*14560*/  VIADD R9, R8, UR5 ;  /* 0x0000000508097c36 */ /* 0x000fe20008000000 */
[-C--:B------:R-:W-:Y:S01]  /*14570*/  IADD3 R218, P1, PT, R4, R3.reuse, RZ ;  /* 0x0000000304da7210 */ /* 0x080fe20007f3e0ff */
[----:B------:R1:W-:Y:S01]  /*14580*/  STL [R1+0xd98], R224 ;  /* 0x000d98e001007387 */ /* 0x0003e20000100800 */
[-C--:B------:R-:W-:Y:S01]  /*14590*/  IADD3 R220, P6, PT, R12, R3.reuse, RZ ;  /* 0x000000030cdc7210 */ /* 0x080fe20007fde0ff */
[----:B--2---:R-:W-:Y:S01]  /*145a0*/  IMAD.MOV.U32 R228, RZ, RZ, R38 ;  /* 0x000000ffffe47224 */ /* 0x004fe200078e0026 */
[-C--:B------:R-:W-:Y:S01]  /*145b0*/  LEA.HI.X.SX32 R223, R11, R2.reuse, 0x1, P5 ;  /* 0x000000020bdf7211 */ /* 0x080fe200028f0eff */
[----:B------:R2:W-:Y:S01]  /*145c0*/  STL [R1+0xd94], R225 ;  /* 0x000d94e101007387 */ /* 0x0005e20000100800 */
[-C--:B------:R-:W-:Y:S01]  /*145d0*/  IADD3 R216, P5, PT, R5, R3.reuse, RZ ;  /* 0x0000000305d87210 */ /* 0x080fe20007fbe0ff */
[----:B0-----:R-:W-:Y:S01]  /*145e0*/  IMAD.MOV.U32 R229, RZ, RZ, R39 ;  /* 0x000000ffffe57224 */ /* 0x001fe200078e0027 */
[-C--:B------:R-:W-:Y:S01]  /*145f0*/  LEA.HI.X.SX32 R219, R4, R2.reuse, 0x1, P1 ;  /* 0x0000000204db7211 */ /* 0x080fe200008f0eff */
[----:B------:R-:W-:Y:S01]  /*14600*/  VIADD R4, R9, UR5 ;  /* 0x0000000509047c36 */ /* 0x000fe20008000000 */
[-C--:B------:R-:W-:Y:S01]  /*14610*/  LEA.HI.X.SX32 R221, R12, R2.reuse, 0x1, P6 ;  /* 0x000000020cdd7211 */ /* 0x080fe200030f0eff */
[----:B------:R0:W-:Y:S01]  /*14620*/  STL [R1+0xd90], R220 ;  /* 0x000d90dc01007387 */ /* 0x0001e20000100800 */
[-C--:B------:R-:W-:Y:S01]  /*14630*/  IADD3 R214, P6, PT, R6, R3.reuse, RZ ;  /* 0x0000000306d67210 */ /* 0x080fe20007fde0ff */
[----:B-1----:R-:W-:Y:S01]  /*14640*/  IMAD.MOV.U32 R224, RZ, RZ, R40 ;  /* 0x000000ffffe07224 */ /* 0x002fe200078e0028 */
[-C--:B------:R-:W-:Y:S01]  /*14650*/  LEA.HI.X.SX32 R217, R5, R2.reuse, 0x1, P5 ;  /* 0x0000000205d97211 */ /* 0x080fe200028f0eff */
[----:B------:R-:W-:Y:S01]  /*14660*/  VIADD R5, R4, UR5 ;  /* 0x0000000504057c36 */ /* 0x000fe20008000000 */
[-C--:B------:R-:W-:Y:S01]  /*14670*/  IADD3 R212, P1, PT, R7, R3.reuse, RZ ;  /* 0x0000000307d47210 */ /* 0x080fe20007f3e0ff */
[----:B------:R1:W-:Y:S01]  /*14680*/  STL [R1+0xd8c], R221 ;  /* 0x000d8cdd01007387 */ /* 0x0003e20000100800 */
        /* <DEDUP_REMOVED lines=9> */
[----:B--2---:R-:W-:Y:S01]  /*14720*/  IMAD.MOV.U32 R225, RZ, RZ, R41 ;  /* 0x000000ffffe17224 */ /* 0x004fe200078e0029 */
        /* <DEDUP_REMOVED lines=12> */
[CC--:B------:R-:W-:Y:S01]  /*147f0*/  IADD3 R202, P6, PT, R6.reuse, R3.reuse, RZ ;  /* 0x0000000306ca7210 */ /* 0x0c0fe20007fde0ff */
[----:B0-----:R-:W-:Y:S01]  /*14800*/  IMAD.MOV.U32 R220, RZ, RZ, R42 ;  /* 0x000000ffffdc7224 */ /* 0x001fe200078e002a */
[-C--:B------:R-:W-:Y:S01]  /*14810*/  LEA.HI.X.SX32 R201, R7, R2.reuse, 0x1, P5 ;  /* 0x0000000207c97211 */ /* 0x080fe200028f0eff */
[----:B------:R0:W-:Y:S01]  /*14820*/  STL [R1+0xd74], R209 ;  /* 0x000d74d101007387 */ /* 0x0001e20000100800 */
[CC--:B------:R-:W-:Y:S01]  /*14830*/  IADD3 R196, P5, PT, R5.reuse, R3.reuse, RZ ;  /* 0x0000000305c47210 */ /* 0x0c0fe20007fbe0ff */
[----:B-1----:R-:W-:Y:S01]  /*14840*/  IMAD.MOV.U32 R221, RZ, RZ, R43 ;  /* 0x000000ffffdd7224 */ /* 0x002fe200078e002b */
[-C--:B------:R-:W-:Y:S01]  /*14850*/  LEA.HI.X.SX32 R203, R6, R2.reuse, 0x1, P6 ;  /* 0x0000000206cb7211 */ /* 0x080fe200030f0eff */
[----:B------:R1:W-:Y:S01]  /*14860*/  STL [R1+0xd70], R204 ;  /* 0x000d70cc01007387 */ /* 0x0003e20000100800 */
[-C--:B------:R-:W-:Y:S01]  /*14870*/  IADD3 R198, P6, PT, R4, R3.reuse, RZ ;  /* 0x0000000304c67210 */ /* 0x080fe20007fde0ff */
[----:B---3--:R-:W-:Y:S01]  /*14880*/  IMAD.MOV.U32 R216, RZ, RZ, R44 ;  /* 0x000000ffffd87224 */ /* 0x008fe200078e002c */
[-C--:B------:R-:W-:Y:S01]  /*14890*/  LEA.HI.X.SX32 R197, R5, R2.reuse, 0x1, P5 ;  /* 0x0000000205c57211 */ /* 0x080fe200028f0eff */
[----:B------:R3:W-:Y:S01]  /*148a0*/  STL [R1+0xd6c], R205 ;  /* 0x000d6ccd01007387 */ /* 0x0007e20000100800 */
[----:B------:R-:W-:Y:S01]  /*148b0*/  IADD3 R20, P5, PT, R252, R3, RZ ;  /* 0x00000003fc147210 */ /* 0x000fe20007fbe0ff */
[----:B------:R-:W-:Y:S01]  /*148c0*/  IMAD.MOV.U32 R217, RZ, RZ, R45 ;  /* 0x000000ffffd97224 */ /* 0x000fe200078e002d */
[-C--:B------:R-:W-:Y:S01]  /*148d0*/  LEA.HI.X.SX32 R199, R4, R2.reuse, 0x1, P6 ;  /* 0x0000000204c77211 */ /* 0x080fe200030f0eff */
[----:B------:R1:W-:Y:S01]  /*148e0*/  STL [R1+0xd68], R202 ;  /* 0x000d68ca01007387 */ /* 0x0003e20000100800 */
[----:B------:R-:W-:Y:S01]  /*148f0*/  LEA.HI.X.SX32 R21, R252, R2, 0x1, P5 ;  /* 0x00000002fc157211 */ /* 0x000fe200028f0eff */
[----:B--2---:R-:W-:Y:S01]  /*14900*/  IMAD.MOV.U32 R212, RZ, RZ, R46 ;  /* 0x000000ffffd47224 */ /* 0x004fe200078e002e */
[----:B------:R-:W-:Y:S01]  /*14910*/  ISETP.LT.AND P6, PT, R19, UR19, !P0 ;  /* 0x0000001313007c0c */ /* 0x000fe2000c7c1270 */
[----:B------:R2:W-:Y:S01]  /*14920*/  STL [R1+0xd64], R203 ;  /* 0x000d64cb01007387 */ /* 0x0005e20000100800 */
[----:B------:R-:W-:Y:S01]  /*14930*/  IMAD.MOV.U32 R213, RZ, RZ, R47 ;  /* 0x000000ffffd57224 */ /* 0x000fe200078e002f */
[----:B------:R-:W-:Y:S01]  /*14940*/  ISETP.LT.AND P1, PT, R0, UR13, !P0 ;  /* 0x0000000d00007c0c */ /* 0x000fe2000c721270 */
[----:B------:R-:W-:Y:S01]  /*14950*/  IMAD.MOV.U32 R208, RZ, RZ, R48 ;  /* 0x000000ffffd07224 */ /* 0x000fe200078e0030 */
[----:B------:R4:W-:Y:S01]  /*14960*/  STL [R1+0xd60], R198 ;  /* 0x000d60c601007387 */ /* 0x0009e20000100800 */
[----:B0-----:R-:W-:Y:S01]  /*14970*/  IMAD.MOV.U32 R209, RZ, RZ, R49 ;  /* 0x000000ffffd17224 */ /* 0x001fe200078e0031 */
[----:B------:R-:W0:Y:S01]  /*14980*/  LDCU UR13, c[0x0][0x39c] ;  /* 0x00007380ff0d77ac */ /* 0x000e220008000800 */
[----:B-1----:R-:W-:Y:S01]  /*14990*/  IMAD.MOV.U32 R204, RZ, RZ, R50 ;  /* 0x000000ffffcc7224 */ /* 0x002fe200078e0032 */
[----:B------:R1:W-:Y:S01]  /*149a0*/  STL [R1+0xd5c], R199 ;  /* 0x000d5cc701007387 */ /* 0x0003e20000100800 */
[----:B---3--:R-:W-:Y:S01]  /*149b0*/  IMAD.MOV.U32 R205, RZ, RZ, R51 ;  /* 0x000000ffffcd7224 */ /* 0x008fe200078e0033 */
[----:B------:R-:W3:Y:S01]  /*149c0*/  LDCU UR19, c[0x0][0x39c] ;  /* 0x00007380ff1377ac */ /* 0x000ee20008000800 */
[----:B------:R-:W-:Y:S01]  /*149d0*/  IMAD.MOV.U32 R202, RZ, RZ, R52 ;  /* 0x000000ffffca7224 */ /* 0x000fe200078e0034 */
[----:B------:R5:W-:Y:S01]  /*149e0*/  STL [R1+0xd58], R2 ;  /* 0x000d580201007387 */ /* 0x000be20000100800 */
[----:B--2---:R-:W-:-:S02]  /*149f0*/  IMAD.MOV.U32 R203, RZ, RZ, R53 ;  /* 0x000000ffffcb7224 */ /* 0x004fc400078e0035 */
[----:B----4-:R-:W-:Y:S01]  /*14a00*/  IMAD.MOV.U32 R198, RZ, RZ, R54 ;  /* 0x000000ffffc67224 */ /* 0x010fe200078e0036 */
[----:B------:R-:W-:Y:S01]  /*14a10*/  STL.64 [R1+0x690], R20 ;  /* 0x0006901401007387 */ /* 0x000fe20000100a00 */
[----:B------:R-:W-:Y:S02]  /*14a20*/  VIADD R4, R0, 0x5 ;  /* 0x0000000500047836 */ /* 0x000fe40000000000 */
[----:B-1----:R-:W-:Y:S01]  /*14a30*/  IMAD.MOV.U32 R199, RZ, RZ, R55 ;  /* 0x000000ffffc77224 */ /* 0x002fe200078e0037 */
[----:B------:R-:W-:Y:S01]  /*14a40*/  STL [R1+0x320], R56 ;  /* 0x0003203801007387 */ /* 0x000fe20000100800 */
[----:B-----5:R-:W-:Y:S01]  /*14a50*/  IMAD.MOV.U32 R2, RZ, RZ, R57 ;  /* 0x000000ffff027224 */ /* 0x020fe200078e0039 */
[----:B------:R-:W-:Y:S02]  /*14a60*/  ISETP.LT.AND P5, PT, R4, UR20, !P0 ;  /* 0x0000001404007c0c */ /* 0x000fe4000c7a1270 */
[----:B------:R-:W-:Y:S01]  /*14a70*/  STL.64 [R1+0x328], R58 ;  /* 0x0003283a01007387 */ /* 0x000fe20000100a00 */
[----:B------:R-:W-:Y:S01]  /*14a80*/  PRMT R4, R18, 0x9910, RZ ;  /* 0x0000991012047816 */ /* 0x000fe200000000ff */
[----:B------:R-:W1:Y:S02]  /*14a90*/  LDCU UR20, c[0x0][0x3b8] ;  /* 0x00007700ff1477ac */ /* 0x000e640008000800 */
[----:B------:R-:W-:Y:S02]  /*14aa0*/  STL.64 [R1+0x330], R60 ;  /* 0x0003303c01007387 */ /* 0x000fe40000100a00 */
[----:B------:R-:W-:-:S02]  /*14ab0*/  IMAD.MOV.U32 R251, RZ, RZ, R4 ;  /* 0x000000fffffb7224 */ /* 0x000fc400078e0004 */
[----:B------:R-:W-:Y:S04]  /*14ac0*/  STL.64 [R1+0x338], R62 ;  /* 0x0003383e01007387 */ /* 0x000fe80000100a00 */
        /* <DEDUP_REMOVED lines=17> */
[----:B------:R2:W-:Y:S02]  /*14be0*/  STL.64 [R1+0x3c8], R98 ;  /* 0x0003c86201007387 */ /* 0x0005e40000100a00 */
[----:B--2---:R-:W2:Y:S01]  /*14bf0*/  LDTM.x64 R36, tmem[UR12+0x80] ;  /* 0x0000800c002479ee */ /* 0x004ea20008340000 */
[----:B------:R-:W4:Y:S01]  /*14c00*/  LDTM.x64 R100, tmem[UR12+0xc0] ;  /* 0x0000c00c006479ee */ /* 0x000f220008340000 */
[----:B--2---:R-:W-:Y:S04]  /*14c10*/  STL.64 [R1+0x200], R36 ;  /* 0x0002002401007387 */ /* 0x004fe80000100a00 */
        /* <DEDUP_REMOVED lines=30> */
[----:B------:R2:W-:Y:S04]  /*14e00*/  STL.64 [R1+0x2f8], R98 ;  /* 0x0002f86201007387 */ /* 0x0005e80000100a00 */
[----:B----4-:R-:W-:Y:S04]  /*14e10*/  STL.64 [R1+0x100], R100 ;  /* 0x0001006401007387 */ /* 0x010fe80000100a00 */
        /* <DEDUP_REMOVED lines=29> */
[----:B------:R-:W-:Y:S01]  /*14ff0*/  STL.64 [R1+0x1f0], R160 ;  /* 0x0001f0a001007387 */ /* 0x000fe20000100a00 */
[----:B--2---:R-:W-:Y:S03]  /*15000*/  LDTM.x64 R36, tmem[UR12+0x100] ;  /* 0x0001000c002479ee */ /* 0x004fe60008340000 */
[----:B------:R2:W-:Y:S02]  /*15010*/  STL.64 [R1+0x1f8], R162 ;  /* 0x0001f8a201007387 */ /* 0x0005e40000100a00 */
[----:B--2---:R-:W2:Y:S02]  /*15020*/  LDTM.x64 R132, tmem[UR12+0x140] ;  /* 0x0001400c008479ee */ /* 0x004ea40008340000 */
[----:B--2---:R2:W-:Y:S04]  /*15030*/  STL.64 [R1+0xd28], R132 ;  /* 0x000d288401007387 */ /* 0x0045e80000100a00 */
[----:B------:R-:W-:Y:S04]  /*15040*/  STL.64 [R1], R36 ;  /* 0x0000002401007387 */ /* 0x000fe80000100a00 */
        /* <DEDUP_REMOVED lines=31> */
[----:B--2---:R-:W2:Y:S04]  /*15240*/  LDL.LU.64 R132, [R1+0x678] ;  /* 0x0006780001847983 */ /* 0x004ea80000300a00 */
[----:B------:R5:W-:Y:S04]  /*15250*/  STL.64 [R1+0xd18], R134 ;  /* 0x000d188601007387 */ /* 0x000be80000100a00 */
[----:B------:R0:W-:Y:S01]  /*15260*/  STL.64 [R1+0xd10], R136 ;  /* 0x000d108801007387 */ /* 0x0001e20000100a00 */
[----:B----4-:R-:W4:Y:S01]  /*15270*/  LDTM.x64 R68, tmem[UR12+0x180] ;  /* 0x0001800c004479ee */ /* 0x010f220008340000 */
[----:B-----5:R-:W-:-:S02]  /*15280*/  IMAD.MOV.U32 R135, RZ, RZ, R18 ;  /* 0x000000ffff877224 */ /* 0x020fc400078e0012 */
[----:B0-----:R-:W5:Y:S04]  /*15290*/  LDL.LU.64 R136, [R1+0x670] ;  /* 0x0006700001887983 */ /* 0x001f680000300a00 */
[----:B------:R0:W-:Y:S04]  /*152a0*/  STL.64 [R1+0xd08], R138 ;  /* 0x000d088a01007387 */ /* 0x0001e80000100a00 */
[----:B0-----:R-:W2:Y:S04]  /*152b0*/  LDL.LU.64 R138, [R1+0x680] ;  /* 0x00068000018a7983 */ /* 0x001ea80000300a00 */
[----:B------:R0:W-:Y:S04]  /*152c0*/  STL.64 [R1+0xd00], R140 ;  /* 0x000d008c01007387 */ /* 0x0001e80000100a00 */
[----:B0-----:R-:W2:Y:S04]  /*152d0*/  LDL.LU R140, [R1+0x3d8] ;  /* 0x0003d800018c7983 */ /* 0x001ea80000300800 */
[----:B------:R-:W2:Y:S04]  /*152e0*/  LDL.LU R141, [R1+0x3dc] ;  /* 0x0003dc00018d7983 */ /* 0x000ea80000300800 */
[----:B------:R-:W-:Y:S04]  /*152f0*/  STL.64 [R1+0xcf8], R142 ;  /* 0x000cf88e01007387 */ /* 0x000fe80000100a00 */
[----:B------:R0:W-:Y:S04]  /*15300*/  STL.64 [R1+0xcf0], R144 ;  /* 0x000cf09001007387 */ /* 0x0001e80000100a00 */
[----:B0-----:R-:W2:Y:S04]  /*15310*/  LDL.LU R144, [R1+0x3e0] ;  /* 0x0003e00001907983 */ /* 0x001ea80000300800 */
[----:B------:R-:W2:Y:S01]  /*15320*/  LDL.LU R145, [R1+0x3e4] ;  /* 0x0003e40001917983 */ /* 0x000ea20000300800 */
[----:B------:R-:W-:-:S03]  /*15330*/  VIADD R143, R0, 0x6 ;  /* 0x00000006008f7836 */ /* 0x000fc60000000000 */
[----:B------:R0:W-:Y:S04]  /*15340*/  STL.64 [R1+0xce8], R146 ;  /* 0x000ce89201007387 */ /* 0x0001e80000100a00 */
[----:B------:R-:W-:Y:S04]  /*15350*/  STL.64 [R1+0xce0], R148 ;  /* 0x000ce09401007387 */ /* 0x000fe80000100a00 */
[----:B------:R-:W-:Y:S04]  /*15360*/  STL.64 [R1+0xcd8], R150 ;  /* 0x000cd89601007387 */ /* 0x000fe80000100a00 */
[----:B------:R-:W-:Y:S01]  /*15370*/  STL.64 [R1+0xcd0], R152 ;  /* 0x000cd09801007387 */ /* 0x000fe20000100a00 */
[----:B0-----:R-:W-:-:S02]  /*15380*/  IMAD.MOV.U32 R146, RZ, RZ, R34 ;  /* 0x000000ffff927224 */ /* 0x001fc400078e0022 */
[----:B------:R-:W-:Y:S01]  /*15390*/  IMAD.MOV.U32 R147, RZ, RZ, R35 ;  /* 0x000000ffff937224 */ /* 0x000fe200078e0023 */
        /* <DEDUP_REMOVED lines=30> */
[----:B------:R-:W0:Y:S03]  /*15580*/  LDTM.x64 R4, tmem[UR12+0x1c0] ;  /* 0x0001c00c000479ee */ /* 0x000e260008340000 */
[----:B------:R-:W-:Y:S01]  /*15590*/  STL.64 [R1+0xbd8], R86 ;  /* 0x000bd85601007387 */ /* 0x000fe20000100a00 */
[----:B------:R-:W-:Y:S01]  /*155a0*/  NOP ;  /* 0x0000000000007918 */ /* 0x000fe20000000000 */
[----:B------:R-:W4:Y:S02]  /*155b0*/  LDCU UR12, c[0x0][0x39c] ;  /* 0x00007380ff0c77ac */ /* 0x000f240008000800 */
        /* <DEDUP_REMOVED lines=22> */
[----:B0-----:R0:W-:Y:S04]  /*15720*/  STL.64 [R1+0xb20], R4 ;  /* 0x000b200401007387 */ /* 0x0011e80000100a00 */
[----:B------:R2:W-:Y:S04]  /*15730*/  STL.64 [R1+0xb18], R6 ;  /* 0x000b180601007387 */ /* 0x0005e80000100a00 */
        /* <DEDUP_REMOVED lines=29> */
[----:B0-----:R-:W-:-:S03]  /*15910*/  SHF.R.S32.HI R4, RZ, 0x8, R251 ;  /* 0x00000008ff047819 */ /* 0x001fc600000114fb */
[----:B------:R-:W-:Y:S04]  /*15920*/  STL.64 [R1+0xa28], R66 ;  /* 0x000a284201007387 */ /* 0x000fe80000100a00 */
[----:B------:R0:W-:Y:S01]  /*15930*/  @P1 STG.E.U8 desc[UR24][R146.64], R135 ;  /* 0x0000008792001986 */ /* 0x0001e2000c101118 */
[----:B------:R-:W-:Y:S01]  /*15940*/  ISETP.LT.AND P1, PT, R143, UR4, !P0 ;  /* 0x000000048f007c0c */ /* 0x000fe2000c721270 */
[----:B------:R-:W-:Y:S01]  /*15950*/  VIADD R5, R0, 0x7 ;  /* 0x0000000700057836 */ /* 0x000fe20000000000 */
[----:B--2---:R-:W-:Y:S01]  /*15960*/  F2FP.SATFINITE.E5M2.F32.PACK_AB_MERGE_C R6, R141, R140, RZ ;  /* 0x0000008c8d06723e */ /* 0x004fe200048060ff */
[----:B------:R2:W-:Y:S01]  /*15970*/  @P2 STG.E.U8 desc[UR24][R138.64], R4 ;  /* 0x000000048a002986 */ /* 0x0005e2000c101118 */
[----:B------:R-:W1:Y:S03]  /*15980*/  LDCU UR4, c[0x0][0x39c] ;  /* 0x00007380ff0477ac */ /* 0x000e660008000800 */
[----:B0-----:R-:W3:Y:S04]  /*15990*/  LDL.LU.64 R134, [R1+0x668] ;  /* 0x0006680001867983 */ /* 0x001ee80000300a00 */
[----:B------:R-:W4:Y:S04]  /*159a0*/  LDL.LU R251, [R1+0xdac] ;  /* 0x000dac0001fb7983 */ /* 0x000f280000300800 */
[----:B------:R-:W4:Y:S04]  /*159b0*/  LDL.LU R142, [R1+0x3e8] ;  /* 0x0003e800018e7983 */ /* 0x000f280000300800 */
[----:B------:R-:W4:Y:S04]  /*159c0*/  LDL.LU R143, [R1+0x3ec] ;  /* 0x0003ec00018f7983 */ /* 0x000f280000300800 */
[----:B--2---:R-:W2:Y:S01]  /*159d0*/  LDL.LU.64 R138, [R1+0x660] ;  /* 0x00066000018a7983 */ /* 0x004ea20000300a00 */
[----:B------:R-:W-:-:S02]  /*159e0*/  PRMT R4, R6, 0x9910, RZ ;  /* 0x0000991006047816 */ /* 0x000fc400000000ff */
[----:B------:R-:W-:Y:S01]  /*159f0*/  ISETP.LT.AND P2, PT, R5, UR6, !P0 ;  /* 0x0000000605007c0c */ /* 0x000fe2000c741270 */
[----:B------:R0:W-:Y:S01]  /*15a00*/  @P3 STG.E.U8 desc[UR24][R132.64], R6 ;  /* 0x0000000684003986 */ /* 0x0001e2000c101118 */
[----:B------:R-:W-:Y:S01]  /*15a10*/  SHF.R.S32.HI R4, RZ, 0x8, R4 ;  /* 0x00000008ff047819 */ /* 0x000fe20000011404 */
[----:B------:R-:W1:Y:S01]  /*15a20*/  LDCU UR6, c[0x0][0x39c] ;  /* 0x00007380ff0677ac */ /* 0x000e620008000800 */
[----:B------:R-:W-:Y:S01]  /*15a30*/  VIADD R5, R0, 0x8 ;  /* 0x0000000800057836 */ /* 0x000fe20000000000 */
[----:B0-----:R-:W2:Y:S01]  /*15a40*/  LDL.LU.64 R132, [R1+0x658] ;  /* 0x0006580001847983 */ /* 0x001ea20000300a00 */
[----:B------:R-:W-:-:S03]  /*15a50*/  F2FP.SATFINITE.E5M2.F32.PACK_AB_MERGE_C R6, R145, R144, RZ ;  /* 0x000000909106723e */ /* 0x000fc600048060ff */
[----:B------:R-:W-:Y:S01]  /*15a60*/  ISETP.LT.AND P3, PT, R5, UR8, !P0 ;  /* 0x0000000805007c0c */ /* 0x000fe2000c761270 */
[----:B------:R-:W2:Y:S04]  /*15a70*/  LDL.LU R140, [R1+0x3f0] ;  /* 0x0003f000018c7983 */ /* 0x000ea80000300800 */
[----:B-----5:R0:W-:Y:S01]  /*15a80*/  @P4 STG.E.U8 desc[UR24][R136.64], R4 ;  /* 0x0000000488004986 */ /* 0x0201e2000c101118 */
[----:B------:R-:W-:Y:S01]  /*15a90*/  VIADD R5, R0, 0x9 ;  /* 0x0000000900057836 */ /* 0x000fe20000000000 */
[----:B------:R-:W5:Y:S02]  /*15aa0*/  LDCU UR8, c[0x0][0x39c] ;  /* 0x00007380ff0877ac */ /* 0x000f640008000800 */
[----:B------:R-:W2:Y:S04]  /*15ab0*/  LDL.LU R141, [R1+0x3f4] ;  /* 0x0003f400018d7983 */ /* 0x000ea80000300800 */
[----:B0-----:R-:W2:Y:S01]  /*15ac0*/  LDL.LU.64 R136, [R1+0x650] ;  /* 0x0006500001887983 */ /* 0x001ea20000300a00 */
[----:B------:R-:W-:-:S02]  /*15ad0*/  PRMT R4, R6, 0x9910, RZ ;  /* 0x0000991006047816 */ /* 0x000fc400000000ff */
[----:B-1----:R-:W-:Y:S01]  /*15ae0*/  ISETP.LT.AND P4, PT, R5, UR4, !P0 ;  /* 0x0000000405007c0c */ /* 0x002fe2000c781270 */
[C---:B------:R-:W-:Y:S01]  /*15af0*/  VIADD R5, R0.reuse, 0xa ;  /* 0x0000000a00057836 */ /* 0x040fe20000000000 */
[----:B------:R-:W-:Y:S01]  /*15b00*/  SHF.R.S32.HI R4, RZ, 0x8, R4 ;  /* 0x00000008ff047819 */ /* 0x000fe20000011404 */
[----:B------:R-:W0:Y:S01]  /*15b10*/  LDCU UR4, c[0x0][0x39c] ;  /* 0x00007380ff0477ac */ /* 0x000e220008000800 */
[----:B---3--:R1:W-:Y:S04]  /*15b20*/  @P6 STG.E.U8 desc[UR24][R134.64], R6 ;  /* 0x0000000686006986 */ /* 0x0083e8000c101118 */
[----:B-1----:R-:W3:Y:S01]  /*15b30*/  LDL.LU.64 R134, [R1+0x648] ;  /* 0x0006480001867983 */ /* 0x002ee20000300a00 */
[----:B----4-:R-:W-:Y:S02]  /*15b40*/  F2FP.SATFINITE.E5M2.F32.PACK_AB_MERGE_C R6, R143, R142, RZ ;  /* 0x0000008e8f06723e */ /* 0x010fe400048060ff */
[----:B------:R-:W-:Y:S01]  /*15b50*/  ISETP.LT.AND P6, PT, R5, UR6, !P0 ;  /* 0x0000000605007c0c */ /* 0x000fe2000c7c1270 */
[----:B------:R-:W4:Y:S04]  /*15b60*/  LDL.LU R144, [R1+0x3f8] ;  /* 0x0003f80001907983 */ /* 0x000f280000300800 */
[----:B--2---:R1:W-:Y:S01]  /*15b70*/  @P5 STG.E.U8 desc[UR24][R138.64], R4 ;  /* 0x000000048a005986 */ /* 0x0043e2000c101118 */
[----:B------:R-:W-:Y:S01]  /*15b80*/  VIADD R5, R0, 0xb ;  /* 0x0000000b00057836 */ /* 0x000fe20000000000 */
[----:B------:R-:W2:Y:S02]  /*15b90*/  LDCU UR6, c[0x0][0x39c] ;  /* 0x00007380ff0677ac */ /* 0x000ea40008000800 */
[----:B------:R-:W4:Y:S04]  /*15ba0*/  LDL.LU R145, [R1+0x3fc] ;  /* 0x0003fc0001917983 */ /* 0x000f280000300800 */
[----:B-1----:R-:W4:Y:S01]  /*15bb0*/  LDL.LU.64 R138, [R1+0x640] ;  /* 0x00064000018a7983 */ /* 0x002f220000300a00 */
[----:B------:R-:W-:-:S02]  /*15bc0*/  PRMT R4, R6, 0x9910, RZ ;  /* 0x0000991006047816 */ /* 0x000fc400000000ff */
[----:B-----5:R-:W-:Y:S01]  /*15bd0*/  ISETP.LT.AND P5, PT, R5, UR8, !P0 ;  /* 0x0000000805007c0c */ /* 0x020fe2000c7a1270 */
[----:B------:R1:W-:Y:S01]  /*15be0*/  @P1 STG.E.U8 desc[UR24][R132.64], R6 ;  /* 0x0000000684001986 */ /* 0x0003e2000c101118 */
[----:B------:R-:W-:Y:S01]  /*15bf0*/  SHF.R.S32.HI R4, RZ, 0x8, R4 ;  /* 0x00000008ff047819 */ /* 0x000fe20000011404 */
[----:B------:R-:W5:Y:S01]  /*15c00*/  LDCU UR8, c[0x0][0x39c] ;  /* 0x00007380ff0877ac */ /* 0x000f620008000800 */
[----:B------:R-:W-:Y:S01]  /*15c10*/  VIADD R5, R0, 0xc ;  /* 0x0000000c00057836 */ /* 0x000fe20000000000 */
[----:B-1----:R-:W4:Y:S01]  /*15c20*/  LDL.LU.64 R132, [R1+0x638] ;  /* 0x0006380001847983 */ /* 0x002f220000300a00 */
[----:B------:R-:W-:-:S03]  /*15c30*/  F2FP.SATFINITE.E5M2.F32.PACK_AB_MERGE_C R6, R141, R140, RZ ;  /* 0x0000008c8d06723e */ /* 0x000fc600048060ff */
[----:B0-----:R-:W-:Y:S01]  /*15c40*/  ISETP.LT.AND P1, PT, R5, UR4, !P0 ;  /* 0x0000000405007c0c */ /* 0x001fe2000c721270 */
[----:B------:R-:W4:Y:S04]  /*15c50*/  LDL.LU R142, [R1+0x400] ;  /* 0x00040000018e7983 */ /* 0x000f280000300800 */
[----:B------:R0:W-:Y:S01]  /*15c60*/  @P2 STG.E.U8 desc[UR24][R136.64], R4 ;  /* 0x0000000488002986 */ /* 0x0001e2000c101118 */
[----:B------:R-:W-:Y:S01]  /*15c70*/  VIADD R5, R0, 0xd ;  /* 0x0000000d00057836 */ /* 0x000fe20000000000 */
[----:B------:R-:W1:Y:S02]  /*15c80*/  LDCU UR4, c[0x0][0x39c] ;  /* 0x00007380ff0477ac */ /* 0x000e640008000800 */
[----:B------:R-:W4:Y:S04]  /*15c90*/  LDL.LU R143, [R1+0x404] ;  /* 0x00040400018f7983 */ /* 0x000f280000300800 */
[----:B0-----:R-:W4:Y:S01]  /*15ca0*/  LDL.LU.64 R136, [R1+0x630] ;  /* 0x0006300001887983 */ /* 0x001f220000300a00 */
[----:B------:R-:W-:-:S02]  /*15cb0*/  PRMT R4, R6, 0x9910, RZ ;  /* 0x0000991006047816 */ /* 0x000fc400000000ff */
[----:B--2---:R-:W-:Y:S01]  /*15cc0*/  ISETP.LT.AND P2, PT, R5, UR6, !P0 ;  /* 0x0000000605007c0c */ /* 0x004fe2000c741270 */
[C---:B------:R-:W-:Y:S01]  /*15cd0*/  VIADD R5, R0.reuse, 0xe ;  /* 0x0000000e00057836 */ /* 0x040fe20000000000 */
[----:B------:R-:W-:Y:S01]  /*15ce0*/  SHF.R.S32.HI R4, RZ, 0x8, R4 ;  /* 0x00000008ff047819 */ /* 0x000fe20000011404 */
[----:B------:R-:W0:Y:S01]  /*15cf0*/  LDCU UR6, c[0x0][0x39c] ;  /* 0x00007380ff0677ac */ /* 0x000e220008000800 */
[----:B---3--:R2:W-:Y:S04]  /*15d00*/  @P3 STG.E.U8 desc[UR24][R134.64], R6 ;  /* 0x0000000686003986 */ /* 0x0085e8000c101118 */
[----:B--2---:R-:W2:Y:S01]  /*15d10*/  LDL.LU.64 R134, [R1+0x628] ;  /* 0x0006280001867983 */ /* 0x004ea20000300a00 */
[----:B----4-:R-:W-:Y:S02]  /*15d20*/  F2FP.SATFINITE.E5M2.F32.PACK_AB_MERGE_C R6, R145, R144, RZ ;  /* 0x000000909106723e */ /* 0x010fe400048060ff */
[----:B-----5:R-:W-:Y:S01]  /*15d30*/  ISETP.LT.AND P3, PT, R5, UR8, !P0 ;  /* 0x0000000805007c0c */ /* 0x020fe2000c761270 */
[----:B------:R-:W3:Y:S04]  /*15d40*/  LDL.LU R140, [R1+0x408] ;  /* 0x00040800018c7983 */ /* 0x000ee80000300800 */
[----:B------:R4:W-:Y:S01]  /*15d50*/  @P4 STG.E.U8 desc[UR24][R138.64], R4 ;  /* 0x000000048a004986 */ /* 0x0009e2000c101118 */
[----:B------:R-:W-:Y:S01]  /*15d60*/  VIADD R5, R0, 0xf ;  /* 0x0000000f00057836 */ /* 0x000fe20000000000 */
[----:B------:R-:W5:Y:S02]  /*15d70*/  LDCU UR8, c[0x0][0x39c] ;  /* 0x00007380ff0877ac */ /* 0x000f640008000800 */
[----:B------:R-:W3:Y:S04]  /*15d80*/  LDL.LU R141, [R1+0x40c] ;  /* 0x00040c00018d7983 */ /* 0x000ee80000300800 */
[----:B----4-:R-:W4:Y:S01]  /*15d90*/  LDL.LU.64 R138, [R1+0x620] ;  /* 0x00062000018a7983 */ /* 0x010f220000300a00 */
[----:B------:R-:W-:-:S02]  /*15da0*/  PRMT R4, R6, 0x9910, RZ ;  /* 0x0000991006047816 */ /* 0x000fc400000000ff */
[----:B-1----:R-:W-:Y:S01]  /*15db0*/  ISETP.LT.AND P4, PT, R5, UR4, !P0 ;  /* 0x0000000405007c0c */ /* 0x002fe2000c781270 */
[----:B------:R1:W-:Y:S01]  /*15dc0*/  @P6 STG.E.U8 desc[UR24][R132.64], R6 ;  /* 0x0000000684006986 */ /* 0x0003e2000c101118 */
[----:B------:R-:W-:Y:S01]  /*15dd0*/  SHF.R.S32.HI R4, RZ, 0x8, R4 ;  /* 0x00000008ff047819 */ /* 0x000fe20000011404 */
[----:B------:R-:W2:Y:S01]  /*15de0*/  LDCU UR4, c[0x0][0x39c] ;  /* 0x00007380ff0477ac */ /* 0x000ea20008000800 */
        /* <DEDUP_REMOVED lines=11> */
[----:B-----5:R-:W-:Y:S01]  /*15ea0*/  ISETP.LT.AND P5, PT, R5, UR8, !P0 ;  /* 0x0000000805007c0c */ /* 0x020fe2000c7a1270 */
[C---:B------:R-:W-:Y:S01]  /*15eb0*/  VIADD R5, R0.reuse, 0x12 ;  /* 0x0000001200057836 */ /* 0x040fe20000000000 */
[----:B------:R-:W-:Y:S01]  /*15ec0*/  SHF.R.S32.HI R4, RZ, 0x8, R4 ;  /* 0x00000008ff047819 */ /* 0x000fe20000011404 */
[----:B------:R-:W0:Y:S01]  /*15ed0*/  LDCU UR8, c[0x0][0x39c] ;  /* 0x00007380ff0877ac */ /* 0x000e220008000800 */
[----:B--2---:R2:W-:Y:S04]  /*15ee0*/  @P1 STG.E.U8 desc[UR24][R134.64], R6 ;  /* 0x0000000686001986 */ /* 0x0045e8000c101118 */
[----:B--2---:R-:W2:Y:S01]  /*15ef0*/  LDL.LU.64 R134, [R1+0x608] ;  /* 0x0006080001867983 */ /* 0x004ea20000300a00 */
[----:B---3--:R-:W-:Y:S02]  /*15f00*/  F2FP.SATFINITE.E5M2.F32.PACK_AB_MERGE_C R6, R141, R140, RZ ;  /* 0x0000008c8d06723e */ /* 0x008fe400048060ff */
[----:B------:R-:W-:Y:S01]  /*15f10*/  ISETP.LT.AND P1, PT, R5, UR4, !P0 ;  /* 0x0000000405007c0c */ /* 0x000fe2000c721270 */
[----:B------:R-:W3:Y:S04]  /*15f20*/  LDL.LU R142, [R1+0x418] ;  /* 0x00041800018e7983 */ /* 0x000ee80000300800 */
[----:B----4-:R4:W-:Y:S01]  /*15f30*/  @P2 STG.E.U8 desc[UR24][R138.64], R4 ;  /* 0x000000048a002986 */ /* 0x0109e2000c101118 */
        /* <DEDUP_REMOVED lines=248> */
[C---:B------:R-:W-:Y:S01]  /*16ec0*/  VIADD R5, R0.reuse, 0x34 ;  /* 0x0000003400057836 */ /* 0x040fe20000000000 */
[----:B------:R-:W2:Y:S01]  /*16ed0*/  LDCU UR4, c[0x0][0x39c] ;  /* 0x00007380ff0477ac */ /* 0x000ea20008000800 */
[----:B-1----:R-:W4:Y:S01]  /*16ee0*/  LDL.LU.64 R132, [R1+0x4f8] ;  /* 0x0004f80001847983 */ /* 0x002f220000300a00 */
[----:B------:R-:W-:Y:S02]  /*16ef0*/  F2FP.SATFINITE.E5M2.F32.PACK_AB_MERGE_C R6, R143, R142, RZ ;  /* 0x0000008e8f06723e */ /* 0x000fe400048060ff */
[----:B0-----:R-:W-:Y:S01]  /*16f00*/  ISETP.LT.AND P6, PT, R5, UR6, !P0 ;  /* 0x0000000605007c0c */ /* 0x001fe2000c7c1270 */
[----:B------:R-:W4:Y:S01]  /*16f10*/  LDL.LU R146, [R1+0x4a0] ;  /* 0x0004a00001927983 */ /* 0x000f220000300800 */
[----:B------:R-:W0:Y:S03]  /*16f20*/  LDCU UR6, c[0x0][0x39c] ;  /* 0x00007380ff0677ac */ /* 0x000e260008000800 */
[----:B------:R-:W4:Y:S01]  /*16f30*/  LDL.LU R147, [R1+0x4a4] ;  /* 0x0004a40001937983 */ /* 0x000f220000300800 */
[----:B------:R-:W-:-:S03]  /*16f40*/  VIADD R5, R0, 0x35 ;  /* 0x0000003500057836 */ /* 0x000fc60000000000 */
[----:B------:R1:W-:Y:S04]  /*16f50*/  @P5 STG.E.U8 desc[UR24][R136.64], R4 ;  /* 0x0000000488005986 */ /* 0x0003e8000c101118 */
[----:B------:R-:W4:Y:S01]  /*16f60*/  LDL.LU.64 R144, [R1+0x4f0] ;  /* 0x0004f00001907983 */ /* 0x000f220000300a00 */
[----:B-----5:R-:W-:Y:S01]  /*16f70*/  ISETP.LT.AND P5, PT, R5, UR8, !P0 ;  /* 0x0000000805007c0c */ /* 0x020fe2000c7a1270 */
[----:B------:R-:W-:Y:S01]  /*16f80*/  VIADD R5, R0, 0x36 ;  /* 0x0000003600057836 */ /* 0x000fe20000000000 */
[----:B------:R-:W5:Y:S01]  /*16f90*/  LDCU UR8, c[0x0][0x39c] ;  /* 0x00007380ff0877ac */ /* 0x000f620008000800 */
[----:B-1----:R-:W5:Y:S01]  /*16fa0*/  LDL.LU.64 R136, [R1+0x4e8] ;  /* 0x0004e80001887983 */ /* 0x002f620000300a00 */
[----:B------:R-:W-:-:S03]  /*16fb0*/  PRMT R4, R6, 0x9910, RZ ;  /* 0x0000991006047816 */ /* 0x000fc600000000ff */
[----:B------:R-:W5:Y:S04]  /*16fc0*/  LDL.LU R142, [R1+0x4a8] ;  /* 0x0004a800018e7983 */ /* 0x000f680000300800 */
[----:B------:R-:W5:Y:S01]  /*16fd0*/  LDL.LU R143, [R1+0x4ac] ;  /* 0x0004ac00018f7983 */ /* 0x000f620000300800 */
[----:B------:R-:W-:-:S03]  /*16fe0*/  SHF.R.S32.HI R4, RZ, 0x8, R4 ;  /* 0x00000008ff047819 */ /* 0x000fc60000011404 */
[----:B--2---:R1:W-:Y:S04]  /*16ff0*/  @P1 STG.E.U8 desc[UR24][R134.64], R6 ;  /* 0x0000000686001986 */ /* 0x0043e8000c101118 */
[----:B-1----:R-:W2:Y:S01]  /*17000*/  LDL.LU.64 R134, [R1+0x4e0] ;  /* 0x0004e00001867983 */ /* 0x002ea20000300a00 */
[----:B---3--:R-:W-:-:S03]  /*17010*/  F2FP.SATFINITE.E5M2.F32.PACK_AB_MERGE_C R6, R141, R140, RZ ;  /* 0x0000008c8d06723e */ /* 0x008fc600048060ff */
[----:B------:R-:W3:Y:S04]  /*17020*/  LDL.LU.64 R140, [R1+0x4d8] ;  /* 0x0004d800018c7983 */ /* 0x000ee80000300a00 */
[----:B----4-:R1:W-:Y:S04]  /*17030*/  @P2 STG.E.U8 desc[UR24][R138.64], R4 ;  /* 0x000000048a002986 */ /* 0x0103e8000c101118 */
[----:B-1----:R-:W4:Y:S04]  /*17040*/  LDL.LU R138, [R1+0x4b0] ;  /* 0x0004b000018a7983 */ /* 0x002f280000300800 */
[----:B------:R1:W-:Y:S04]  /*17050*/  @P3 STG.E.U8 desc[UR24][R132.64], R6 ;  /* 0x0000000684003986 */ /* 0x0003e8000c101118 */
[----:B------:R-:W4:Y:S04]  /*17060*/  LDL.LU R139, [R1+0x4b4] ;  /* 0x0004b400018b7983 */ /* 0x000f280000300800 */
[----:B-1----:R-:W4:Y:S01]  /*17070*/  LDL.LU.64 R132, [R1+0x4d0] ;  /* 0x0004d00001847983 */ /* 0x002f220000300a00 */
[----:B------:R-:W-:-:S02]  /*17080*/  PRMT R4, R6, 0x9910, RZ ;  /* 0x0000991006047816 */ /* 0x000fc400000000ff */
[----:B------:R-:W-:Y:S02]  /*17090*/  F2FP.SATFINITE.E5M2.F32.PACK_AB_MERGE_C R6, R147, R146, RZ ;  /* 0x000000929306723e */ /* 0x000fe400048060ff */
[----:B------:R-:W-:-:S05]  /*170a0*/  SHF.R.S32.HI R4, RZ, 0x8, R4 ;  /* 0x00000008ff047819 */ /* 0x000fca0000011404 */
[----:B------:R1:W-:Y:S04]  /*170b0*/  @P4 STG.E.U8 desc[UR24][R144.64], R4 ;  /* 0x0000000490004986 */ /* 0x0003e8000c101118 */
[----:B-----5:R5:W-:Y:S01]  /*170c0*/  @P6 STG.E.U8 desc[UR24][R136.64], R6 ;  /* 0x0000000688006986 */ /* 0x020be2000c101118 */
[----:B------:R-:W-:Y:S01]  /*170d0*/  ISETP.LT.AND P1, PT, R5, UR4, !P0 ;  /* 0x0000000405007c0c */ /* 0x000fe2000c721270 */
[----:B------:R-:W-:Y:S01]  /*170e0*/  VIADD R5, R0, 0x37 ;  /* 0x0000003700057836 */ /* 0x000fe20000000000 */
[----:B------:R-:W2:Y:S01]  /*170f0*/  LDCU UR4, c[0x0][0x39c] ;  /* 0x00007380ff0477ac */ /* 0x000ea20008000800 */
[----:B-1----:R-:W-:Y:S01]  /*17100*/  PRMT R4, R6, 0x9910, RZ ;  /* 0x0000991006047816 */ /* 0x002fe200000000ff */
[----:B-----5:R-:W5:Y:S04]  /*17110*/  LDL.LU R136, [R1+0x4b8] ;  /* 0x0004b80001887983 */ /* 0x020f680000300800 */
[----:B------:R-:W5:Y:S01]  /*17120*/  LDL.LU R137, [R1+0x4bc] ;  /* 0x0004bc0001897983 */ /* 0x000f620000300800 */
[----:B------:R-:W-:-:S02]  /*17130*/  SHF.R.S32.HI R4, RZ, 0x8, R4 ;  /* 0x00000008ff047819 */ /* 0x000fc40000011404 */
[----:B0-----:R-:W-:Y:S01]  /*17140*/  ISETP.LT.AND P2, PT, R5, UR6, !P0 ;  /* 0x0000000605007c0c */ /* 0x001fe2000c741270 */
[----:B------:R-:W0:Y:S01]  /*17150*/  LDCU UR6, c[0x0][0x39c] ;  /* 0x00007380ff0677ac */ /* 0x000e220008000800 */
[----:B------:R-:W-:Y:S01]  /*17160*/  F2FP.SATFINITE.E5M2.F32.PACK_AB_MERGE_C R6, R143, R142, RZ ;  /* 0x0000008e8f06723e */ /* 0x000fe200048060ff */
[----:B--2---:R1:W-:Y:S04]  /*17170*/  @P5 STG.E.U8 desc[UR24][R134.64], R4 ;  /* 0x0000000486005986 */ /* 0x0043e8000c101118 */
[----:B---3--:R-:W-:Y:S01]  /*17180*/  @P1 STG.E.U8 desc[UR24][R140.64], R6 ;  /* 0x000000068c001986 */ /* 0x008fe2000c101118 */
[----:B-1----:R-:W-:-:S03]  /*17190*/  PRMT R4, R6, 0x9910, RZ ;  /* 0x0000991006047816 */ /* 0x002fc600000000ff */
[----:B------:R-:W2:Y:S04]  /*171a0*/  LDL.LU R134, [R1+0x4c0] ;  /* 0x0004c00001867983 */ /* 0x000ea80000300800 */
[----:B------:R-:W2:Y:S01]  /*171b0*/  LDL.LU R135, [R1+0x4c4] ;  /* 0x0004c40001877983 */ /* 0x000ea20000300800 */
[----:B------:R-:W-:-:S05]  /*171c0*/  SHF.R.S32.HI R4, RZ, 0x8, R4 ;  /* 0x00000008ff047819 */ /* 0x000fca0000011404 */
[----:B----4-:R1:W-:Y:S04]  /*171d0*/  @P2 STG.E.U8 desc[UR24][R132.64], R4 ;  /* 0x0000000484002986 */ /* 0x0103e8000c101118 */
[----:B-1----:R-:W3:Y:S04]  /*171e0*/  LDL.LU R132, [R1+0x4c8] ;  /* 0x0004c80001847983 */ /* 0x002ee80000300800 */
[----:B------:R-:W3:Y:S01]  /*171f0*/  LDL.LU R133, [R1+0x4cc] ;  /* 0x0004cc0001857983 */ /* 0x000ee20000300800 */
[----:B------:R-:W-:-:S05]  /*17200*/  VIADD R5, R0, 0x38 ;  /* 0x0000003800057836 */ /* 0x000fca0000000000 */
[----:B------:R-:W-:Y:S01]  /*17210*/  ISETP.LT.AND P3, PT, R5, UR8, !P0 ;  /* 0x0000000805007c0c */ /* 0x000fe2000c761270 */
[----:B------:R-:W1:Y:S01]  /*17220*/  LDCU UR8, c[0x0][0x39c] ;  /* 0x00007380ff0877ac */ /* 0x000e620008000800 */
[----:B------:R-:W-:-:S05]  /*17230*/  VIADD R5, R0, 0x39 ;  /* 0x0000003900057836 */ /* 0x000fca0000000000 */
[----:B------:R-:W-:Y:S01]  /*17240*/  ISETP.LT.AND P4, PT, R5, UR4, !P0 ;  /* 0x0000000405007c0c */ /* 0x000fe2000c781270 */
[----:B------:R-:W4:Y:S01]  /*17250*/  LDCU UR4, c[0x0][0x39c] ;  /* 0x00007380ff0477ac */ /* 0x000f220008000800 */
[----:B------:R-:W-:-:S05]  /*17260*/  VIADD R5, R0, 0x3a ;  /* 0x0000003a00057836 */ /* 0x000fca0000000000 */
[----:B0-----:R-:W-:Y:S01]  /*17270*/  ISETP.LT.AND P6, PT, R5, UR6, !P0 ;  /* 0x0000000605007c0c */ /* 0x001fe2000c7c1270 */
[----:B------:R-:W0:Y:S01]  /*17280*/  LDCU UR6, c[0x0][0x39c] ;  /* 0x00007380ff0677ac */ /* 0x000e220008000800 */
[----:B------:R-:W-:-:S05]  /*17290*/  VIADD R5, R0, 0x3b ;  /* 0x0000003b00057836 */ /* 0x000fca0000000000 */
[----:B-1----:R-:W-:Y:S01]  /*172a0*/  ISETP.LT.AND P5, PT, R5, UR8, !P0 ;  /* 0x0000000805007c0c */ /* 0x002fe2000c7a1270 */
[----:B------:R-:W1:Y:S01]  /*172b0*/  LDCU UR8, c[0x0][0x39c] ;  /* 0x00007380ff0877ac */ /* 0x000e620008000800 */
[----:B------:R-:W-:-:S05]  /*172c0*/  VIADD R5, R0, 0x3c ;  /* 0x0000003c00057836 */ /* 0x000fca0000000000 */
[----:B----4-:R-:W-:Y:S01]  /*172d0*/  ISETP.LT.AND P1, PT, R5, UR4, !P0 ;  /* 0x0000000405007c0c */ /* 0x010fe2000c721270 */
[----:B------:R-:W-:Y:S01]  /*172e0*/  VIADD R5, R0, 0x3d ;  /* 0x0000003d00057836 */ /* 0x000fe20000000000 */
[----:B------:R-:W4:Y:S01]  /*172f0*/  LDCU UR4, c[0x0][0x39c] ;  /* 0x00007380ff0477ac */ /* 0x000f220008000800 */
[----:B------:R-:W-:-:S03]  /*17300*/  F2FP.SATFINITE.E5M2.F32.PACK_AB_MERGE_C R6, R139, R138, RZ ;  /* 0x0000008a8b06723e */ /* 0x000fc600048060ff */
[----:B0-----:R-:W-:Y:S01]  /*17310*/  ISETP.LT.AND P2, PT, R5, UR6, !P0 ;  /* 0x0000000605007c0c */ /* 0x001fe2000c741270 */
[----:B------:R-:W0:Y:S01]  /*17320*/  LDCU UR6, c[0x0][0x39c] ;  /* 0x00007380ff0677ac */ /* 0x000e220008000800 */
[----:B------:R-:W-:Y:S01]  /*17330*/  VIADD R5, R0, 0x3e ;  /* 0x0000003e00057836 */ /* 0x000fe20000000000 */
[----:B------:R-:W-:Y:S01]  /*17340*/  PRMT R4, R6, 0x9910, RZ ;  /* 0x0000991006047816 */ /* 0x000fe200000000ff */
[----:B------:R4:W-:Y:S03]  /*17350*/  @P3 STG.E.U8 desc[UR24][R250.64], R6 ;  /* 0x00000006fa003986 */ /* 0x0009e6000c101118 */
[----:B-1----:R-:W-:Y:S01]  /*17360*/  ISETP.LT.AND P3, PT, R5, UR8, !P0 ;  /* 0x0000000805007c0c */ /* 0x002fe2000c761270 */
[----:B------:R-:W1:Y:S01]  /*17370*/  LDCU UR8, c[0x0][0x39c] ;  /* 0x00007380ff0877ac */ /* 0x000e620008000800 */
[----:B------:R-:W-:Y:S01]  /*17380*/  SHF.R.S32.HI R4, RZ, 0x8, R4 ;  /* 0x00000008ff047819 */ /* 0x000fe20000011404 */
[----:B----4-:R-:W-:Y:S01]  /*17390*/  VIADD R250, R0, 0x3f ;  /* 0x0000003f00fa7836 */ /* 0x010fe20000000000 */
[----:B-----5:R-:W-:-:S03]  /*173a0*/  F2FP.SATFINITE.E5M2.F32.PACK_AB_MERGE_C R251, R137, R136, RZ ;  /* 0x0000008889fb723e */ /* 0x020fc600048060ff */
[----:B------:R4:W-:Y:S01]  /*173b0*/  @P4 STG.E.U8 desc[UR24][R248.64], R4 ;  /* 0x00000004f8004986 */ /* 0x0009e2000c101118 */
[----:B------:R-:W-:Y:S01]  /*173c0*/  ISETP.LT.AND P4, PT, R250, UR4, !P0 ;  /* 0x00000004fa007c0c */ /* 0x000fe2000c781270 */
[----:B------:R-:W5:Y:S02]  /*173d0*/  LDCU UR4, c[0x0][0x39c] ;  /* 0x00007380ff0477ac */ /* 0x000f640008000800 */
[----:B------:R1:W-:Y:S01]  /*173e0*/  @P6 STG.E.U8 desc[UR24][R246.64], R251 ;  /* 0x000000fbf6006986 */ /* 0x0003e2000c101118 */
[----:B----4-:R-:W-:Y:S01]  /*173f0*/  VIADD R248, R0, 0x40 ;  /* 0x0000004000f87836 */ /* 0x010fe20000000000 */
[----:B------:R-:W-:-:S04]  /*17400*/  PRMT R249, R251, 0x9910, RZ ;  /* 0x00009910fbf97816 */ /* 0x000fc800000000ff */
[----:B0-----:R-:W-:Y:S01]  /*17410*/  ISETP.LT.AND P6, PT, R248, UR6, !P0 ;  /* 0x00000006f8007c0c */ /* 0x001fe2000c7c1270 */
[----:B-1----:R-:W-:Y:S01]  /*17420*/  VIADD R246, R0, 0x41 ;  /* 0x0000004100f67836 */ /* 0x002fe20000000000 */
[----:B------:R-:W-:Y:S01]  /*17430*/  SHF.R.S32.HI R248, RZ, 0x8, R249 ;  /* 0x00000008fff87819 */ /* 0x000fe200000114f9 */
[----:B------:R-:W0:Y:S04]  /*17440*/  LDCU UR6, c[0x0][0x39c] ;  /* 0x00007380ff0677ac */ /* 0x000e280008000800 */
[----:B------:R1:W-:Y:S01]  /*17450*/  @P5 STG.E.U8 desc[UR24][R244.64], R248 ;  /* 0x000000f8f4005986 */ /* 0x0003e2000c101118 */
[----:B------:R-:W-:Y:S01]  /*17460*/  ISETP.LT.AND P5, PT, R246, UR8, !P0 ;  /* 0x00000008f6007c0c */ /* 0x000fe2000c7a1270 */
[----:B------:R-:W4:Y:S01]  /*17470*/  LDCU UR8, c[0x0][0x39c] ;  /* 0x00007380ff0877ac */ /* 0x000f220008000800 */
[----:B-1----:R-:W-:Y:S01]  /*17480*/  VIADD R244, R0, 0x42 ;  /* 0x0000004200f47836 */ /* 0x002fe20000000000 */
[----:B--2---:R-:W-:-:S02]  /*17490*/  F2FP.SATFINITE.E5M2.F32.PACK_AB_MERGE_C R247, R135, R134, RZ ;  /* 0x0000008687f7723e */ /* 0x004fc400048060ff */
[----:B------:R-:W2:Y:S02]  /*174a0*/  LDL.LU R135, [R1+0x320] ;  /* 0x0003200001877983 */ /* 0x000ea40000300800 */
[----:B------:R-:W-:Y:S02]  /*174b0*/  PRMT R245, R247, 0x9910, RZ ;  /* 0x00009910f7f57816 */ /* 0x000fe400000000ff */
[----:B------:R-:W-:Y:S01]  /*174c0*/  @P1 STG.E.U8 desc[UR24][R242.64], R247 ;  /* 0x000000f7f2001986 */ /* 0x000fe2000c101118 */
[----:B-----5:R-:W-:Y:S01]  /*174d0*/  ISETP.LT.AND P1, PT, R244, UR4, !P0 ;  /* 0x00000004f4007c0c */ /* 0x020fe2000c721270 */
[----:B------:R-:W1:Y:S01]  /*174e0*/  LDCU UR4, c[0x0][0x39c] ;  /* 0x00007380ff0477ac */ /* 0x000e620008000800 */
[----:B------:R-:W-:-:S05]  /*174f0*/  SHF.R.S32.HI R244, RZ, 0x8, R245 ;  /* 0x00000008fff47819 */ /* 0x000fca00000114f5 */
[----:B------:R5:W-:Y:S02]  /*17500*/  @P2 STG.E.U8 desc[UR24][R240.64], R244 ;  /* 0x000000f4f0002986 */ /* 0x000be4000c101118 */
[----:B-----5:R-:W-:Y:S01]  /*17510*/  VIADD R240, R0, 0x44 ;  /* 0x0000004400f07836 */ /* 0x020fe20000000000 */
[----:B---3--:R-:W-:Y:S02]  /*17520*/  F2FP.SATFINITE.E5M2.F32.PACK_AB_MERGE_C R243, R133, R132, RZ ;  /* 0x0000008485f3723e */ /* 0x008fe400048060ff */
[----:B------:R-:W3:Y:S02]  /*17530*/  LDL.LU.64 R132, [R1+0x690] ;  /* 0x0006900001847983 */ /* 0x000ee40000300a00 */
[----:B------:R-:W-:Y:S02]  /*17540*/  PRMT R241, R243, 0x9910, RZ ;  /* 0x00009910f3f17816 */ /* 0x000fe400000000ff */
[----:B------:R5:W-:Y:S01]  /*17550*/  @P3 STG.E.U8 desc[UR24][R238.64], R243 ;  /* 0x000000f3ee003986 */ /* 0x000be2000c101118 */
[----:B----4-:R-:W-:Y:S01]  /*17560*/  ISETP.LT.AND P3, PT, R240, UR8, !P0 ;  /* 0x00000008f0007c0c */ /* 0x010fe2000c761270 */
[----:B------:R-:W-:Y:S01]  /*17570*/  VIADD R242, R0, 0x43 ;  /* 0x0000004300f27836 */ /* 0x000fe20000000000 */
[----:B------:R-:W-:Y:S01]  /*17580*/  SHF.R.S32.HI R240, RZ, 0x8, R241 ;  /* 0x00000008fff07819 */ /* 0x000fe200000114f1 */
[----:B------:R-:W4:Y:S01]  /*17590*/  LDCU UR8, c[0x0][0x39c] ;  /* 0x00007380ff0877ac */ /* 0x000f220008000800 */
[----:B-----5:R-:W-:-:S02]  /*175a0*/  F2FP.SATFINITE.E5M2.F32.PACK_AB_MERGE_C R239, R233, R232, RZ ;  /* 0x000000e8e9ef723e */ /* 0x020fc400048060ff */
[----:B------:R-:W5:Y:S04]  /*175b0*/  LDL.LU R232, [R1+0xda8] ;  /* 0x000da80001e87983 */ /* 0x000f680000300800 */
[----:B------:R-:W5:Y:S04]  /*175c0*/  LDL.LU R233, [R1+0xda4] ;  /* 0x000da40001e97983 */ /* 0x000f680000300800 */
[----:B------:R-:W-:Y:S04]  /*175d0*/  @P4 STG.E.U8 desc[UR24][R236.64], R240 ;  /* 0x000000f0ec004986 */ /* 0x000fe8000c101118 */
[----:B------:R0:W-:Y:S02]  /*175e0*/  @P6 STG.E.U8 desc[UR24][R234.64], R239 ;  /* 0x000000efea006986 */ /* 0x0001e4000c101118 */
[----:B0-----:R-:W-:-:S02]  /*175f0*/  F2FP.SATFINITE.E5M2.F32.PACK_AB_MERGE_C R235, R229, R228, RZ ;  /* 0x000000e4e5eb723e */ /* 0x001fc400048060ff */
[----:B------:R-:W2:Y:S04]  /*17600*/  LDL.LU R228, [R1+0xda0] ;  /* 0x000da00001e47983 */ /* 0x000ea80000300800 */
[----:B------:R-:W2:Y:S01]  /*17610*/  LDL.LU R229, [R1+0xd9c] ;  /* 0x000d9c0001e57983 */ /* 0x000ea20000300800 */
[----:B------:R-:W-:Y:S01]  /*17620*/  ISETP.LT.AND P2, PT, R242, UR6, !P0 ;  /* 0x00000006f2007c0c */ /* 0x000fe2000c741270 */
[----:B------:R-:W0:Y:S01]  /*17630*/  LDCU UR6, c[0x0][0x39c] ;  /* 0x00007380ff0677ac */ /* 0x000e220008000800 */
[C---:B------:R-:W-:Y:S02]  /*17640*/  VIADD R238, R0.reuse, 0x45 ;  /* 0x0000004500ee7836 */ /* 0x040fe40000000000 */
[----:B------:R-:W-:-:S03]  /*17650*/  VIADD R236, R0, 0x46 ;  /* 0x0000004600ec7836 */ /* 0x000fc60000000000 */
[----:B-1----:R-:W-:Y:S01]  /*17660*/  ISETP.LT.AND P4, PT, R238, UR4, !P0 ;  /* 0x00000004ee007c0c */ /* 0x002fe2000c781270 */
[----:B------:R-:W1:Y:S01]  /*17670*/  LDCU UR4, c[0x0][0x39c] ;  /* 0x00007380ff0477ac */ /* 0x000e620008000800 */
[----:B------:R-:W-:Y:S02]  /*17680*/  PRMT R237, R239, 0x9910, RZ ;  /* 0x00009910efed7816 */ /* 0x000fe400000000ff */
[----:B0-----:R-:W-:Y:S01]  /*17690*/  ISETP.LT.AND P6, PT, R236, UR6, !P0 ;  /* 0x00000006ec007c0c */ /* 0x001fe2000c7c1270 */
[----:B------:R-:W0:Y:S01]  /*176a0*/  LDCU UR6, c[0x0][0x39c] ;  /* 0x00007380ff0677ac */ /* 0x000e220008000800 */
[----:B------:R-:W-:-:S05]  /*176b0*/  SHF.R.S32.HI R236, RZ, 0x8, R237 ;  /* 0x00000008ffec7819 */ /* 0x000fca00000114ed */
[----:B-----5:R5:W-:Y:S04]  /*176c0*/  @P5 STG.E.U8 desc[UR24][R232.64], R236 ;  /* 0x000000ece8005986 */ /* 0x020be8000c101118 */
[----:B------:R0:W-:Y:S01]  /*176d0*/  @P1 STG.E.U8 desc[UR24][R230.64], R235 ;  /* 0x000000ebe6001986 */ /* 0x0001e2000c101118 */
[----:B-----5:R-:W-:Y:S01]  /*176e0*/  VIADD R232, R0, 0x48 ;  /* 0x0000004800e87836 */ /* 0x020fe20000000000 */
[----:B------:R-:W-:Y:S02]  /*176f0*/  PRMT R233, R235, 0x9910, RZ ;  /* 0x00009910ebe97816 */ /* 0x000fe400000000ff */
[----:B0-----:R-:W-:Y:S02]  /*17700*/  F2FP.SATFINITE.E5M2.F32.PACK_AB_MERGE_C R231, R225, R224, RZ ;  /* 0x000000e0e1e7723e */ /* 0x001fe400048060ff */
[----:B------:R-:W5:Y:S01]  /*17710*/  LDL.LU R224, [R1+0xd98] ;  /* 0x000d980001e07983 */ /* 0x000f620000300800 */
[----:B-1----:R-:W-:Y:S01]  /*17720*/  ISETP.LT.AND P1, PT, R232, UR4, !P0 ;  /* 0x00000004e8007c0c */ /* 0x002fe2000c721270 */
[----:B------:R-:W-:-:S02]  /*17730*/  VIADD R234, R0, 0x47 ;  /* 0x0000004700ea7836 */ /* 0x000fc40000000000 */
[----:B------:R-:W5:Y:S01]  /*17740*/  LDL.LU R225, [R1+0xd94] ;  /* 0x000d940001e17983 */ /* 0x000f620000300800 */
[----:B------:R-:W-:Y:S01]  /*17750*/  SHF.R.S32.HI R232, RZ, 0x8, R233 ;  /* 0x00000008ffe87819 */ /* 0x000fe200000114e9 */
[----:B------:R-:W-:Y:S01]  /*17760*/  VIADD R230, R0, 0x49 ;  /* 0x0000004900e67836 */ /* 0x000fe20000000000 */
[----:B------:R-:W0:Y:S03]  /*17770*/  LDCU UR4, c[0x0][0x39c] ;  /* 0x00007380ff0477ac */ /* 0x000e260008000800 */
[----:B--2---:R-:W-:Y:S04]  /*17780*/  @P2 STG.E.U8 desc[UR24][R228.64], R232 ;  /* 0x000000e8e4002986 */ /* 0x004fe8000c101118 */
[----:B------:R1:W-:Y:S02]  /*17790*/  @P3 STG.E.U8 desc[UR24][R226.64], R231 ;  /* 0x000000e7e2003986 */ /* 0x0003e4000c101118 */
[----:B-1----:R-:W-:-:S02]  /*177a0*/  F2FP.SATFINITE.E5M2.F32.PACK_AB_MERGE_C R227, R221, R220, RZ ;  /* 0x000000dcdde3723e */ /* 0x002fc400048060ff */
[----:B------:R-:W2:Y:S04]  /*177b0*/  LDL.LU R220, [R1+0xd90] ;  /* 0x000d900001dc7983 */ /* 0x000ea80000300800 */
[----:B------:R-:W2:Y:S01]  /*177c0*/  LDL.LU R221, [R1+0xd8c] ;  /* 0x000d8c0001dd7983 */ /* 0x000ea20000300800 */
[----:B----4-:R-:W-:Y:S01]  /*177d0*/  ISETP.LT.AND P5, PT, R234, UR8, !P0 ;  /* 0x00000008ea007c0c */ /* 0x010fe2000c7a1270 */
[----:B------:R-:W1:Y:S01]  /*177e0*/  LDCU UR8, c[0x0][0x39c] ;  /* 0x00007380ff0877ac */ /* 0x000e620008000800 */
[----:B------:R-:W-:Y:S01]  /*177f0*/  ISETP.LT.AND P2, PT, R230, UR6, !P0 ;  /* 0x00000006e6007c0c */ /* 0x000fe2000c741270 */
[----:B------:R-:W-:Y:S01]  /*17800*/  VIADD R228, R0, 0x4a ;  /* 0x0000004a00e47836 */ /* 0x000fe20000000000 */
[----:B------:R-:W4:Y:S01]  /*17810*/  LDCU UR6, c[0x0][0x39c] ;  /* 0x00007380ff0677ac */ /* 0x000f220008000800 */
[----:B------:R-:W-:-:S03]  /*17820*/  PRMT R229, R231, 0x9910, RZ ;  /* 0x00009910e7e57816 */ /* 0x000fc600000000ff */
[----:B-1----:R-:W-:Y:S01]  /*17830*/  ISETP.LT.AND P3, PT, R228, UR8, !P0 ;  /* 0x00000008e4007c0c */ /* 0x002fe2000c761270 */
[----:B------:R-:W1:Y:S01]  /*17840*/  LDCU UR8, c[0x0][0x39c] ;  /* 0x00007380ff0877ac */ /* 0x000e620008000800 */
[----:B------:R-:W-:-:S05]  /*17850*/  SHF.R.S32.HI R228, RZ, 0x8, R229 ;  /* 0x00000008ffe47819 */ /* 0x000fca00000114e5 */
[----:B-----5:R5:W-:Y:S04]  /*17860*/  @P4 STG.E.U8 desc[UR24][R224.64], R228 ;  /* 0x000000e4e0004986 */ /* 0x020be8000c101118 */
[----:B------:R0:W-:Y:S01]  /*17870*/  @P6 STG.E.U8 desc[UR24][R222.64], R227 ;  /* 0x000000e3de006986 */ /* 0x0001e2000c101118 */
[----:B-----5:R-:W-:Y:S01]  /*17880*/  VIADD R224, R0, 0x4c ;  /* 0x0000004c00e07836 */ /* 0x020fe20000000000 */
[----:B------:R-:W-:Y:S02]  /*17890*/  PRMT R225, R227, 0x9910, RZ ;  /* 0x00009910e3e17816 */ /* 0x000fe400000000ff */
[----:B0-----:R-:W-:Y:S02]  /*178a0*/  F2FP.SATFINITE.E5M2.F32.PACK_AB_MERGE_C R223, R217, R216, RZ ;  /* 0x000000d8d9df723e */ /* 0x001fe400048060ff */
[----:B------:R-:W5:Y:S01]  /*178b0*/  LDL.LU R216, [R1+0xd88] ;  /* 0x000d880001d87983 */ /* 0x000f620000300800 */
[----:B----4-:R-:W-:Y:S01]  /*178c0*/  ISETP.LT.AND P6, PT, R224, UR6, !P0 ;  /* 0x00000006e0007c0c */ /* 0x010fe2000c7c1270 */
[----:B------:R-:W-:-:S02]  /*178d0*/  VIADD R226, R0, 0x4b ;  /* 0x0000004b00e27836 */ /* 0x000fc40000000000 */
[----:B------:R-:W5:Y:S01]  /*178e0*/  LDL.LU R217, [R1+0xd84] ;  /* 0x000d840001d97983 */ /* 0x000f620000300800 */
[----:B------:R-:W-:Y:S01]  /*178f0*/  SHF.R.S32.HI R224, RZ, 0x8, R225 ;  /* 0x00000008ffe07819 */ /* 0x000fe200000114e1 */
[----:B------:R-:W-:Y:S01]  /*17900*/  VIADD R222, R0, 0x4d ;  /* 0x0000004d00de7836 */ /* 0x000fe20000000000 */
[----:B------:R-:W0:Y:S03]  /*17910*/  LDCU UR6, c[0x0][0x39c] ;  /* 0x00007380ff0677ac */ /* 0x000e260008000800 */
[----:B--2---:R-:W-:Y:S04]  /*17920*/  @P5 STG.E.U8 desc[UR24][R220.64], R224 ;  /* 0x000000e0dc005986 */ /* 0x004fe8000c101118 */
[----:B------:R2:W-:Y:S02]  /*17930*/  @P1 STG.E.U8 desc[UR24][R218.64], R223 ;  /* 0x000000dfda001986 */ /* 0x0005e4000c101118 */
[----:B--2---:R-:W-:-:S02]  /*17940*/  F2FP.SATFINITE.E5M2.F32.PACK_AB_MERGE_C R219, R213, R212, RZ ;  /* 0x000000d4d5db723e */ /* 0x004fc400048060ff */
[----:B------:R-:W2:Y:S04]  /*17950*/  LDL.LU R212, [R1+0xd80] ;  /* 0x000d800001d47983 */ /* 0x000ea80000300800 */
[----:B------:R-:W2:Y:S01]  /*17960*/  LDL.LU R213, [R1+0xd7c] ;  /* 0x000d7c0001d57983 */ /* 0x000ea20000300800 */
[----:B------:R-:W-:Y:S01]  /*17970*/  ISETP.LT.AND P4, PT, R226, UR4, !P0 ;  /* 0x00000004e2007c0c */ /* 0x000fe2000c781270 */
[----:B------:R-:W4:Y:S01]  /*17980*/  LDCU UR4, c[0x0][0x39c] ;  /* 0x00007380ff0477ac */ /* 0x000f220008000800 */
[----:B-1----:R-:W-:Y:S01]  /*17990*/  ISETP.LT.AND P5, PT, R222, UR8, !P0 ;  /* 0x00000008de007c0c */ /* 0x002fe2000c7a1270 */
[----:B------:R-:W-:Y:S01]  /*179a0*/  VIADD R220, R0, 0x4e ;  /* 0x0000004e00dc7836 */ /* 0x000fe20000000000 */
[----:B------:R-:W1:Y:S01]  /*179b0*/  LDCU UR8, c[0x0][0x39c] ;  /* 0x00007380ff0877ac */ /* 0x000e620008000800 */
[----:B------:R-:W-:-:S03]  /*179c0*/  PRMT R221, R223, 0x9910, RZ ;  /* 0x00009910dfdd7816 */ /* 0x000fc600000000ff */
[----:B----4-:R-:W-:Y:S01]  /*179d0*/  ISETP.LT.AND P1, PT, R220, UR4, !P0 ;  /* 0x00000004dc007c0c */ /* 0x010fe2000c721270 */
[----:B------:R-:W4:Y:S01]  /*179e0*/  LDCU UR4, c[0x0][0x39c] ;  /* 0x00007380ff0477ac */ /* 0x000f220008000800 */
        /* <DEDUP_REMOVED lines=18> */
[----:B------:R-:W-:Y:S01]  /*17b10*/  ISETP.LT.AND P2, PT, R218, UR6, !P0 ;  /* 0x00000006da007c0c */ /* 0x000fe2000c741270 */
[----:B------:R-:W1:Y:S01]  /*17b20*/  LDCU UR6, c[0x0][0x39c] ;  /* 0x00007380ff0677ac */ /* 0x000e620008000800 */
[----:B----4-:R-:W-:Y:S01]  /*17b30*/  ISETP.LT.AND P4, PT, R214, UR4, !P0 ;  /* 0x00000004d6007c0c */ /* 0x010fe2000c781270 */
        /* <DEDUP_REMOVED lines=16> */
[----:B------:R-:W0:Y:S04]  /*17c40*/  LDCU UR4, c[0x0][0x39c] ;  /* 0x00007380ff0477ac */ /* 0x000e280008000800 */
[----:B--2---:R2:W-:Y:S02]  /*17c50*/  @P2 STG.E.U8 desc[UR24][R204.64], R208 ;  /* 0x000000d0cc002986 */ /* 0x0045e4000c101118 */
[----:B--2---:R-:W-:Y:S02]  /*17c60*/  F2FP.SATFINITE.E5M2.F32.PACK_AB_MERGE_C R205, R199, R198, RZ ;  /* 0x000000c6c7cd723e */ /* 0x004fe400048060ff */
[----:B------:R-:W2:Y:S04]  /*17c70*/  LDL.LU R198, [R1+0xd60] ;  /* 0x000d600001c67983 */ /* 0x000ea80000300800 */
[----:B------:R-:W2:Y:S01]  /*17c80*/  LDL.LU R199, [R1+0xd5c] ;  /* 0x000d5c0001c77983 */ /* 0x000ea20000300800 */
[----:B------:R-:W-:-:S02]  /*17c90*/  PRMT R204, R207, 0x9910, RZ ;  /* 0x00009910cfcc7816 */ /* 0x000fc400000000ff */
[----:B-1----:R-:W-:Y:S01]  /*17ca0*/  ISETP.LT.AND P2, PT, R206, UR6, !P0 ;  /* 0x00000006ce007c0c */ /* 0x002fe2000c741270 */
[----:B------:R-:W-:Y:S01]  /*17cb0*/  VIADD R210, R0, 0x53 ;  /* 0x0000005300d27836 */ /* 0x000fe20000000000 */
[----:B------:R-:W1:Y:S01]  /*17cc0*/  LDCU UR6, c[0x0][0x39c] ;  /* 0x00007380ff0677ac */ /* 0x000e620008000800 */
[----:B------:R-:W-:Y:S01]  /*17cd0*/  IMAD.MOV.U32 R206, RZ, RZ, R204 ;  /* 0x000000ffffce7224 */ /* 0x000fe200078e00cc */
[----:B-----5:R4:W-:Y:S04]  /*17ce0*/  @P3 STG.E.U8 desc[UR24][R202.64], R207 ;  /* 0x000000cfca003986 */ /* 0x0209e8000c101118 */
[----:B----4-:R-:W-:-:S05]  /*17cf0*/  SHF.R.S32.HI R203, RZ, 0x8, R206 ;  /* 0x00000008ffcb7819 */ /* 0x010fca00000114ce */
[----:B------:R4:W-:Y:S04]  /*17d00*/  @P4 STG.E.U8 desc[UR24][R200.64], R203 ;  /* 0x000000cbc8004986 */ /* 0x0009e8000c101118 */
[----:B--2---:R2:W-:Y:S01]  /*17d10*/  @P6 STG.E.U8 desc[UR24][R198.64], R205 ;  /* 0x000000cdc6006986 */ /* 0x0045e2000c101118 */
[----:B----4-:R-:W-:-:S05]  /*17d20*/  VIADD R200, R0, 0x58 ;  /* 0x0000005800c87836 */ /* 0x010fca0000000000 */
[----:B0-----:R-:W-:Y:S02]  /*17d30*/  ISETP.LT.AND P6, PT, R200, UR4, !P0 ;  /* 0x00000004c8007c0c */ /* 0x001fe4000c7c1270 */
[----:B------:R-:W-:Y:S01]  /*17d40*/  ISETP.LT.AND P5, PT, R210, UR8, !P0 ;  /* 0x00000008d2007c0c */ /* 0x000fe2000c7a1270 */
[----:B------:R-:W0:Y:S01]  /*17d50*/  LDCU UR8, c[0x0][0x39c] ;  /* 0x00007380ff0877ac */ /* 0x000e220008000800 */
[----:B------:R-:W-:Y:S02]  /*17d60*/  F2FP.SATFINITE.E5M2.F32.PACK_AB_MERGE_C R200, R2, R135, RZ ;  /* 0x0000008702c8723e */ /* 0x000fe400048060ff */
[----:B------:R-:W4:Y:S01]  /*17d70*/  LDL.LU R2, [R1+0xd58] ;  /* 0x000d580001027983 */ /* 0x000f220000300800 */
[----:B------:R-:W-:Y:S01]  /*17d80*/  VIADD R204, R0, 0x56 ;  /* 0x0000005600cc7836 */ /* 0x000fe20000000000 */
[----:B------:R-:W5:Y:S02]  /*17d90*/  LDCU UR4, c[0x0][0x39c] ;  /* 0x00007380ff0477ac */ /* 0x000f640008000800 */
[----:B------:R-:W5:Y:S04]  /*17da0*/  LDL.LU R168, [R1+0x328] ;  /* 0x0003280001a87983 */ /* 0x000f680000300800 */
        /* <DEDUP_REMOVED lines=10> */
[----:B------:R-:W5:Y:S01]  /*17e50*/  LDL.LU R159, [R1+0x354] ;  /* 0x00035400019f7983 */ /* 0x000f620000300800 */
[----:B0-----:R-:W-:Y:S01]  /*17e60*/  ISETP.LT.AND P3, PT, R204, UR8, !P0 ;  /* 0x00000008cc007c0c */ /* 0x001fe2000c761270 */
[----:B------:R-:W0:Y:S01]  /*17e70*/  LDCU UR8, c[0x0][0x39c] ;  /* 0x00007380ff0877ac */ /* 0x000e220008000800 */
[----:B------:R-:W-:Y:S01]  /*17e80*/  PRMT R204, R205, 0x9910, RZ ;  /* 0x00009910cdcc7816 */ /* 0x000fe200000000ff */
[C---:B--2---:R-:W-:Y:S01]  /*17e90*/  VIADD R199, R0.reuse, 0x59 ;  /* 0x0000005900c77836 */ /* 0x044fe20000000000 */
[----:B------:R-:W2:Y:S03]  /*17ea0*/  LDL.LU R156, [R1+0x360] ;  /* 0x00036000019c7983 */ /* 0x000ea60000300800 */
[----:B------:R-:W-:Y:S01]  /*17eb0*/  IMAD.MOV.U32 R201, RZ, RZ, R204 ;  /* 0x000000ffffc97224 */ /* 0x000fe200078e00cc */
[----:B------:R-:W2:Y:S04]  /*17ec0*/  LDL.LU R157, [R1+0x364] ;  /* 0x00036400019d7983 */ /* 0x000ea80000300800 */
[----:B------:R-:W-:Y:S01]  /*17ed0*/  SHF.R.S32.HI R198, RZ, 0x8, R201 ;  /* 0x00000008ffc67819 */ /* 0x000fe200000114c9 */
[----:B------:R-:W-:Y:S01]  /*17ee0*/  VIADD R202, R0, 0x57 ;  /* 0x0000005700ca7836 */ /* 0x000fe20000000000 */
[----:B------:R-:W2:Y:S04]  /*17ef0*/  LDL.LU R154, [R1+0x368] ;  /* 0x00036800019a7983 */ /* 0x000ea80000300800 */
[----:B------:R0:W-:Y:S01]  /*17f00*/  @P5 STG.E.U8 desc[UR24][R196.64], R198 ;  /* 0x000000c6c4005986 */ /* 0x0001e2000c101118 */
[----:B------:R-:W-:-:S03]  /*17f10*/  PRMT R201, R200, 0x9910, RZ ;  /* 0x00009910c8c97816 */ /* 0x000fc600000000ff */
[----:B---3--:R3:W-:Y:S01]  /*17f20*/  @P1 STG.E.U8 desc[UR24][R132.64], R200 ;  /* 0x000000c884001986 */ /* 0x0087e2000c101118 */
[----:B------:R-:W-:Y:S01]  /*17f30*/  ISETP.LT.AND P4, PT, R202, UR9, !P0 ;  /* 0x00000009ca007c0c */ /* 0x000fe2000c781270 */
[----:B------:R-:W1:Y:S02]  /*17f40*/  LDCU UR9, c[0x0][0x39c] ;  /* 0x00007380ff0977ac */ /* 0x000e640008000800 */
[----:B------:R-:W2:Y:S01]  /*17f50*/  LDL.LU R155, [R1+0x36c] ;  /* 0x00036c00019b7983 */ /* 0x000ea20000300800 */
[----:B0-----:R-:W-:Y:S01]  /*17f60*/  VIADD R198, R252, UR5 ;  /* 0x00000005fcc67c36 */ /* 0x001fe20008000000 */
[----:B------:R-:W-:Y:S02]  /*17f70*/  ISETP.LT.AND P1, PT, R199, UR8, !P0 ;  /* 0x00000008c7007c0c */ /* 0x000fe4000c721270 */
[----:B------:R-:W2:Y:S02]  /*17f80*/  LDL.LU R152, [R1+0x370] ;  /* 0x0003700001987983 */ /* 0x000ea40000300800 */
[-C--:B------:R-:W-:Y:S01]  /*17f90*/  IADD3 R196, P5, PT, R198, R3.reuse, RZ ;  /* 0x00000003c6c47210 */ /* 0x080fe20007fbe0ff */
[C---:B------:R-:W-:Y:S01]  /*17fa0*/  VIADD R199, R0.reuse, 0x5a ;  /* 0x0000005a00c77836 */ /* 0x040fe20000000000 */
[----:B---3--:R-:W-:Y:S01]  /*17fb0*/  SHF.R.S32.HI R200, RZ, 0x8, R201 ;  /* 0x00000008ffc87819 */ /* 0x008fe200000114c9 */
[----:B------:R-:W-:Y:S01]  /*17fc0*/  VIADD R201, R0, 0x5c ;  /* 0x0000005c00c97836 */ /* 0x000fe20000000000 */
[----:B------:R-:W0:Y:S01]  /*17fd0*/  LDCU UR8, c[0x0][0x39c] ;  /* 0x00007380ff0877ac */ /* 0x000e220008000800 */
[----:B------:R-:W3:Y:S04]  /*17fe0*/  LDL.LU R153, [R1+0x374] ;  /* 0x0003740001997983 */ /* 0x000ee80000300800 */
[----:B------:R-:W2:Y:S04]  /*17ff0*/  LDL.LU R150, [R1+0x378] ;  /* 0x0003780001967983 */ /* 0x000ea80000300800 */
        /* <DEDUP_REMOVED lines=18> */
[----:B------:R-:W2:Y:S01]  /*18120*/  LDL.LU R133, [R1+0x3c4] ;  /* 0x0003c40001857983 */ /* 0x000ea20000300800 */
[C---:B----4-:R-:W-:Y:S01]  /*18130*/  LEA.HI.X.SX32 R197, R198.reuse, R2, 0x1, P5 ;  /* 0x00000002c6c57211 */ /* 0x050fe200028f0eff */
[----:B------:R-:W-:Y:S01]  /*18140*/  VIADD R198, R198, UR5 ;  /* 0x00000005c6c67c36 */ /* 0x000fe20008000000 */
[----:B-1----:R-:W-:Y:S01]  /*18150*/  ISETP.LT.AND P5, PT, R199, UR6, !P0 ;  /* 0x00000006c7007c0c */ /* 0x002fe2000c7a1270 */
[----:B------:R-:W-:Y:S01]  /*18160*/  VIADD R199, R0, 0x5b ;  /* 0x0000005b00c77836 */ /* 0x000fe20000000000 */
[----:B------:R-:W1:Y:S01]  /*18170*/  LDCU UR6, c[0x0][0x39c] ;  /* 0x00007380ff0677ac */ /* 0x000e620008000800 */
[----:B------:R4:W-:Y:S02]  /*18180*/  @P2 STG.E.U8 desc[UR24][R196.64], R200 ;  /* 0x000000c8c4002986 */ /* 0x0009e4000c101118 */
[----:B----4-:R-:W-:-:S02]  /*18190*/  IADD3 R196, P2, PT, R198, R3, RZ ;  /* 0x00000003c6c47210 */ /* 0x010fc40007f5e0ff */
[----:B-----5:R-:W-:Y:S02]  /*181a0*/  F2FP.SATFINITE.E5M2.F32.PACK_AB_MERGE_C R200, R169, R168, RZ ;  /* 0x000000a8a9c8723e */ /* 0x020fe400048060ff */
[C---:B------:R-:W-:Y:S02]  /*181b0*/  LEA.HI.X.SX32 R197, R198.reuse, R2, 0x1, P2 ;  /* 0x00000002c6c57211 */ /* 0x040fe400010f0eff */
[----:B------:R-:W-:Y:S01]  /*181c0*/  ISETP.LT.AND P2, PT, R199, UR4, !P0 ;  /* 0x00000004c7007c0c */ /* 0x000fe2000c741270 */
[----:B------:R-:W-:Y:S01]  /*181d0*/  VIADD R199, R198, UR5 ;  /* 0x00000005c6c77c36 */ /* 0x000fe20008000000 */
[----:B------:R-:W-:Y:S01]  /*181e0*/  PRMT R203, R200, 0x9910, RZ ;  /* 0x00009910c8cb7816 */ /* 0x000fe200000000ff */
[----:B------:R4:W-:Y:S01]  /*181f0*/  @P3 STG.E.U8 desc[UR24][R196.64], R200 ;  /* 0x000000c8c4003986 */ /* 0x0009e2000c101118 */
[----:B------:R-:W-:Y:S01]  /*18200*/  F2FP.SATFINITE.E5M2.F32.PACK_AB_MERGE_C R202, R167, R166, RZ ;  /* 0x000000a6a7ca723e */ /* 0x000fe200048060ff */
[----:B------:R-:W5:Y:S01]  /*18210*/  LDCU UR4, c[0x0][0x39c] ;  /* 0x00007380ff0477ac */ /* 0x000f620008000800 */
[----:B------:R-:W-:-:S02]  /*18220*/  IADD3 R198, P3, PT, R199, R3, RZ ;  /* 0x00000003c7c67210 */ /* 0x000fc40007f7e0ff */
[----:B------:R-:W-:Y:S01]  /*18230*/  SHF.R.S32.HI R203, RZ, 0x8, R203 ;  /* 0x00000008ffcb7819 */ /* 0x000fe200000114cb */
[C---:B----4-:R-:W-:Y:S01]  /*18240*/  VIADD R200, R199.reuse, UR5 ;  /* 0x00000005c7c87c36 */ /* 0x050fe20008000000 */
[----:B------:R-:W-:-:S04]  /*18250*/  LEA.HI.X.SX32 R199, R199, R2, 0x1, P3 ;  /* 0x00000002c7c77211 */ /* 0x000fc800018f0eff */
[C---:B------:R-:W-:Y:S01]  /*18260*/  IADD3 R196, P3, PT, R200.reuse, R3, RZ ;  /* 0x00000003c8c47210 */ /* 0x040fe20007f7e0ff */
[----:B------:R4:W-:Y:S03]  /*18270*/  @P4 STG.E.U8 desc[UR24][R198.64], R203 ;  /* 0x000000cbc6004986 */ /* 0x0009e6000c101118 */
[----:B------:R-:W-:Y:S02]  /*18280*/  LEA.HI.X.SX32 R197, R200, R2, 0x1, P3 ;  /* 0x00000002c8c57211 */ /* 0x000fe400018f0eff */
[----:B-1----:R-:W-:Y:S01]  /*18290*/  ISETP.LT.AND P3, PT, R201, UR6, !P0 ;  /* 0x00000006c9007c0c */ /* 0x002fe2000c761270 */
[----:B------:R-:W1:Y:S01]  /*182a0*/  LDCU UR6, c[0x0][0x39c] ;  /* 0x00007380ff0677ac */ /* 0x000e620008000800 */
[----:B----4-:R-:W-:Y:S01]  /*182b0*/  PRMT R198, R202, 0x9910, RZ ;  /* 0x00009910cac67816 */ /* 0x010fe200000000ff */
[----:B------:R-:W-:Y:S01]  /*182c0*/  VIADD R199, R200, UR5 ;  /* 0x00000005c8c77c36 */ /* 0x000fe20008000000 */
[----:B------:R4:W-:Y:S03]  /*182d0*/  @P6 STG.E.U8 desc[UR24][R196.64], R202 ;  /* 0x000000cac4006986 */ /* 0x0009e6000c101118 */
[----:B------:R-:W-:-:S02]  /*182e0*/  IMAD.MOV.U32 R200, RZ, RZ, R198 ;  /* 0x000000ffffc87224 */ /* 0x000fc400078e00c6 */
[----:B------:R-:W-:-:S03]  /*182f0*/  VIADD R198, R0, 0x5d ;  /* 0x0000005d00c67836 */ /* 0x000fc60000000000 */
[----:B------:R-:W-:Y:S02]  /*18300*/  SHF.R.S32.HI R200, RZ, 0x8, R200 ;  /* 0x00000008ffc87819 */ /* 0x000fe400000114c8 */
[----:B----4-:R-:W-:-:S04]  /*18310*/  IADD3 R196, P4, PT, R199, R3, RZ ;  /* 0x00000003c7c47210 */ /* 0x010fc80007f9e0ff */
[C---:B------:R-:W-:Y:S01]  /*18320*/  LEA.HI.X.SX32 R197, R199.reuse, R2, 0x1, P4 ;  /* 0x00000002c7c57211 */ /* 0x040fe200020f0eff */
[----:B------:R-:W-:Y:S01]  /*18330*/  VIADD R199, R199, UR5 ;  /* 0x00000005c7c77c36 */ /* 0x000fe20008000000 */
[----:B-----5:R-:W-:Y:S01]  /*18340*/  ISETP.LT.AND P4, PT, R198, UR4, !P0 ;  /* 0x00000004c6007c0c */ /* 0x020fe2000c781270 */
[----:B------:R-:W4:Y:S02]  /*18350*/  LDCU UR4, c[0x0][0x39c] ;  /* 0x00007380ff0477ac */ /* 0x000f240008000800 */
[----:B------:R5:W-:Y:S01]  /*18360*/  @P1 STG.E.U8 desc[UR24][R196.64], R200 ;  /* 0x000000c8c4001986 */ /* 0x000be2000c101118 */
[----:B------:R-:W-:Y:S02]  /*18370*/  IADD3 R198, P1, PT, R199, R3, RZ ;  /* 0x00000003c7c67210 */ /* 0x000fe40007f3e0ff */
[----:B------:R-:W-:Y:S01]  /*18380*/  F2FP.SATFINITE.E5M2.F32.PACK_AB_MERGE_C R201, R165, R164, RZ ;  /* 0x000000a4a5c9723e */ /* 0x000fe200048060ff */
[C---:B-----5:R-:W-:Y:S02]  /*18390*/  VIADD R196, R0.reuse, 0x5e ;  /* 0x0000005e00c47836 */ /* 0x060fe40000000000 */
[C---:B------:R-:W-:Y:S01]  /*183a0*/  VIADD R200, R199.reuse, UR5 ;  /* 0x00000005c7c87c36 */ /* 0x040fe20008000000 */
[----:B------:R-:W-:Y:S01]  /*183b0*/  LEA.HI.X.SX32 R199, R199, R2, 0x1, P1 ;  /* 0x00000002c7c77211 */ /* 0x000fe200008f0eff */
[----:B------:R-:W-:Y:S01]  /*183c0*/  VIADD R197, R0, 0x5f ;  /* 0x0000005f00c57836 */ /* 0x000fe20000000000 */
[----:B0-----:R-:W-:Y:S01]  /*183d0*/  ISETP.LT.AND P1, PT, R196, UR8, !P0 ;  /* 0x00000008c4007c0c */ /* 0x001fe2000c721270 */
[----:B------:R-:W0:Y:S01]  /*183e0*/  LDCU UR8, c[0x0][0x39c] ;  /* 0x00007380ff0877ac */ /* 0x000e220008000800 */
[----:B------:R-:W-:-:S02]  /*183f0*/  PRMT R202, R201, 0x9910, RZ ;  /* 0x00009910c9ca7816 */ /* 0x000fc400000000ff */
[CC--:B------:R-:W-:Y:S01]  /*18400*/  IADD3 R196, P6, PT, R200.reuse, R3.reuse, RZ ;  /* 0x00000003c8c47210 */ /* 0x0c0fe20007fde0ff */
[----:B------:R5:W-:Y:S01]  /*18410*/  @P5 STG.E.U8 desc[UR24][R198.64], R201 ;  /* 0x000000c9c6005986 */ /* 0x000be2000c101118 */
[----:B-1----:R-:W-:Y:S01]  /*18420*/  ISETP.LT.AND P5, PT, R197, UR6, !P0 ;  /* 0x00000006c5007c0c */ /* 0x002fe2000c7a1270 */
[----:B------:R-:W1:Y:S01]  /*18430*/  LDCU UR6, c[0x0][0x39c] ;  /* 0x00007380ff0677ac */ /* 0x000e620008000800 */
[C---:B------:R-:W-:Y:S02]  /*18440*/  LEA.HI.X.SX32 R197, R200.reuse, R2, 0x1, P6 ;  /* 0x00000002c8c57211 */ /* 0x040fe400030f0eff */
[----:B-----5:R-:W-:Y:S01]  /*18450*/  SHF.R.S32.HI R201, RZ, 0x8, R202 ;  /* 0x00000008ffc97819 */ /* 0x020fe200000114ca */
[----:B------:R-:W-:Y:S02]  /*18460*/  VIADD R199, R200, UR5 ;  /* 0x00000005c8c77c36 */ /* 0x000fe40008000000 */
[----:B------:R-:W-:Y:S02]  /*18470*/  VIADD R198, R0, 0x60 ;  /* 0x0000006000c67836 */ /* 0x000fe40000000000 */
[----:B------:R5:W-:Y:S03]  /*18480*/  @P2 STG.E.U8 desc[UR24][R196.64], R201 ;  /* 0x000000c9c4002986 */ /* 0x000be6000c101118 */
[----:B----4-:R-:W-:Y:S01]  /*18490*/  ISETP.LT.AND P2, PT, R198, UR4, !P0 ;  /* 0x00000004c6007c0c */ /* 0x010fe2000c741270 */
[----:B------:R-:W-:Y:S01]  /*184a0*/  VIADD R200, R0, 0x61 ;  /* 0x0000006100c87836 */ /* 0x000fe20000000000 */
[----:B------:R-:W-:Y:S01]  /*184b0*/  F2FP.SATFINITE.E5M2.F32.PACK_AB_MERGE_C R198, R163, R162, RZ ;  /* 0x000000a2a3c6723e */ /* 0x000fe200048060ff */
[----:B------:R-:W4:Y:S01]  /*184c0*/  LDCU UR4, c[0x0][0x39c] ;  /* 0x00007380ff0477ac */ /* 0x000f220008000800 */
[----:B-----5:R-:W-:-:S04]  /*184d0*/  IADD3 R196, P6, PT, R199, R3, RZ ;  /* 0x00000003c7c47210 */ /* 0x020fc80007fde0ff */
[C---:B------:R-:W-:Y:S01]  /*184e0*/  LEA.HI.X.SX32 R197, R199.reuse, R2, 0x1, P6 ;  /* 0x00000002c7c57211 */ /* 0x040fe200030f0eff */
[----:B------:R-:W-:Y:S01]  /*184f0*/  VIADD R199, R199, UR5 ;  /* 0x00000005c7c77c36 */ /* 0x000fe20008000000 */
[----:B------:R-:W-:-:S03]  /*18500*/  PRMT R202, R198, 0x9910, RZ ;  /* 0x00009910c6ca7816 */ /* 0x000fc600000000ff */
[----:B------:R5:W-:Y:S01]  /*18510*/  @P3 STG.E.U8 desc[UR24][R196.64], R198 ;  /* 0x000000c6c4003986 */ /* 0x000be2000c101118 */
[----:B0-----:R-:W-:Y:S01]  /*18520*/  ISETP.LT.AND P3, PT, R200, UR8, !P0 ;  /* 0x00000008c8007c0c */ /* 0x001fe2000c761270 */
[C---:B------:R-:W-:Y:S01]  /*18530*/  VIADD R200, R199.reuse, UR5 ;  /* 0x00000005c7c87c36 */ /* 0x040fe20008000000 */
[----:B------:R-:W-:Y:S01]  /*18540*/  SHF.R.S32.HI R202, RZ, 0x8, R202 ;  /* 0x00000008ffca7819 */ /* 0x000fe200000114ca */
[----:B------:R-:W-:Y:S01]  /*18550*/  VIADD R201, R0, 0x63 ;  /* 0x0000006300c97836 */ /* 0x000fe20000000000 */
[----:B------:R-:W0:Y:S01]  /*18560*/  LDCU UR8, c[0x0][0x39c] ;  /* 0x00007380ff0877ac */ /* 0x000e220008000800 */
[----:B-----5:R-:W-:-:S04]  /*18570*/  IADD3 R198, P6, PT, R199, R3, RZ ;  /* 0x00000003c7c67210 */ /* 0x020fc80007fde0ff */
[----:B------:R-:W-:-:S05]  /*18580*/  LEA.HI.X.SX32 R199, R199, R2, 0x1, P6 ;  /* 0x00000002c7c77211 */ /* 0x000fca00030f0eff */
[----:B------:R5:W-:Y:S02]  /*18590*/  @P4 STG.E.U8 desc[UR24][R198.64], R202 ;  /* 0x000000cac6004986 */ /* 0x000be4000c101118 */
[----:B-----5:R-:W-:Y:S02]  /*185a0*/  F2FP.SATFINITE.E5M2.F32.PACK_AB_MERGE_C R202, R159, R158, RZ ;  /* 0x0000009e9fca723e */ /* 0x020fe400048060ff */
[----:B------:R-:W5:Y:S04]  /*185b0*/  LDL.LU R158, [R1+0x358] ;  /* 0x00035800019e7983 */ /* 0x000f680000300800 */
[----:B------:R-:W5:Y:S01]  /*185c0*/  LDL.LU R159, [R1+0x35c] ;  /* 0x00035c00019f7983 */ /* 0x000f620000300800 */
[----:B------:R-:W-:Y:S01]  /*185d0*/  VIADD R197, R0, 0x62 ;  /* 0x0000006200c57836 */ /* 0x000fe20000000000 */
[----:B------:R-:W-:-:S02]  /*185e0*/  IADD3 R196, P6, PT, R200, R3, RZ ;  /* 0x00000003c8c47210 */ /* 0x000fc40007fde0ff */
[----:B------:R-:W-:Y:S01]  /*185f0*/  F2FP.SATFINITE.E5M2.F32.PACK_AB_MERGE_C R198, R161, R160, RZ ;  /* 0x000000a0a1c6723e */ /* 0x000fe200048060ff */
[C---:B------:R-:W-:Y:S01]  /*18600*/  VIADD R199, R200.reuse, UR5 ;  /* 0x00000005c8c77c36 */ /* 0x040fe20008000000 */
[----:B-1----:R-:W-:Y:S01]  /*18610*/  ISETP.LT.AND P4, PT, R197, UR6, !P0 ;  /* 0x00000006c5007c0c */ /* 0x002fe2000c781270 */
[----:B------:R-:W1:Y:S01]  /*18620*/  LDCU UR6, c[0x0][0x39c] ;  /* 0x00007380ff0677ac */ /* 0x000e620008000800 */
[----:B------:R-:W-:Y:S02]  /*18630*/  LEA.HI.X.SX32 R197, R200, R2, 0x1, P6 ;  /* 0x00000002c8c57211 */ /* 0x000fe400030f0eff */
[----:B----4-:R-:W-:Y:S01]  /*18640*/  ISETP.LT.AND P6, PT, R201, UR4, !P0 ;  /* 0x00000004c9007c0c */ /* 0x010fe2000c7c1270 */
[----:B------:R-:W4:Y:S01]  /*18650*/  LDCU UR4, c[0x0][0x39c] ;  /* 0x00007380ff0477ac */ /* 0x000f220008000800 */
[----:B------:R-:W-:Y:S01]  /*18660*/  PRMT R200, R198, 0x9910, RZ ;  /* 0x00009910c6c87816 */ /* 0x000fe200000000ff */
[----:B------:R0:W-:Y:S01]  /*18670*/  @P1 STG.E.U8 desc[UR24][R196.64], R198 ;  /* 0x000000c6c4001986 */ /* 0x0001e2000c101118 */
[----:B------:R-:W-:-:S03]  /*18680*/  VIADD R201, R0, 0x64 ;  /* 0x0000006400c97836 */ /* 0x000fc60000000000 */
[----:B0-----:R-:W-:Y:S01]  /*18690*/  IMAD.MOV.U32 R197, RZ, RZ, R200 ;  /* 0x000000ffffc57224 */ /* 0x001fe200078e00c8 */
[C---:B------:R-:W-:Y:S01]  /*186a0*/  IADD3 R198, P1, PT, R199.reuse, R3, RZ ;  /* 0x00000003c7c67210 */ /* 0x040fe20007f3e0ff */
[----:B------:R-:W-:-:S03]  /*186b0*/  VIADD R200, R199, UR5 ;  /* 0x00000005c7c87c36 */ /* 0x000fc60008000000 */
[----:B------:R-:W-:Y:S02]  /*186c0*/  LEA.HI.X.SX32 R199, R199, R2, 0x1, P1 ;  /* 0x00000002c7c77211 */ /* 0x000fe400008f0eff */
[----:B------:R-:W-:Y:S02]  /*186d0*/  SHF.R.S32.HI R197, RZ, 0x8, R197 ;  /* 0x00000008ffc57819 */ /* 0x000fe400000114c5 */
[----:B------:R-:W-:-:S03]  /*186e0*/  IADD3 R196, P1, PT, R200, R3, RZ ;  /* 0x00000003c8c47210 */ /* 0x000fc60007f3e0ff */
[----:B------:R0:W-:Y:S02]  /*186f0*/  @P5 STG.E.U8 desc[UR24][R198.64], R197 ;  /* 0x000000c5c6005986 */ /* 0x0001e4000c101118 */
[C---:B0-----:R-:W-:Y:S01]  /*18700*/  LEA.HI.X.SX32 R197, R200.reuse, R2, 0x1, P1 ;  /* 0x00000002c8c57211 */ /* 0x041fe200008f0eff */
[----:B------:R-:W-:Y:S01]  /*18710*/  VIADD R199, R200, UR5 ;  /* 0x00000005c8c77c36 */ /* 0x000fe20008000000 */
[----:B----4-:R-:W-:Y:S01]  /*18720*/  ISETP.LT.AND P1, PT, R201, UR4, !P0 ;  /* 0x00000004c9007c0c */ /* 0x010fe2000c721270 */
[----:B------:R-:W0:Y:S01]  /*18730*/  LDCU UR4, c[0x0][0x39c] ;  /* 0x00007380ff0477ac */ /* 0x000e220008000800 */
[----:B------:R-:W-:Y:S01]  /*18740*/  PRMT R201, R202, 0x9910, RZ ;  /* 0x00009910cac97816 */ /* 0x000fe200000000ff */
[----:B------:R4:W-:Y:S01]  /*18750*/  @P2 STG.E.U8 desc[UR24][R196.64], R202 ;  /* 0x000000cac4002986 */ /* 0x0009e2000c101118 */
[C---:B------:R-:W-:Y:S01]  /*18760*/  IADD3 R198, P2, PT, R199.reuse, R3, RZ ;  /* 0x00000003c7c67210 */ /* 0x040fe20007f5e0ff */
[----:B------:R-:W-:Y:S01]  /*18770*/  VIADD R200, R199, UR5 ;  /* 0x00000005c7c87c36 */ /* 0x000fe20008000000 */
[----:B------:R-:W-:-:S02]  /*18780*/  SHF.R.S32.HI R201, RZ, 0x8, R201 ;  /* 0x00000008ffc97819 */ /* 0x000fc400000114c9 */
[----:B------:R-:W-:Y:S01]  /*18790*/  LEA.HI.X.SX32 R199, R199, R2, 0x1, P2 ;  /* 0x00000002c7c77211 */ /* 0x000fe200010f0eff */
[C---:B----4-:R-:W-:Y:S02]  /*187a0*/  VIADD R196, R0.reuse, 0x65 ;  /* 0x0000006500c47836 */ /* 0x050fe40000000000 */
[----:B------:R-:W-:-:S03]  /*187b0*/  VIADD R197, R0, 0x66 ;  /* 0x0000006600c57836 */ /* 0x000fc60000000000 */
[----:B------:R-:W-:Y:S01]  /*187c0*/  ISETP.LT.AND P2, PT, R196, UR8, !P0 ;  /* 0x00000008c4007c0c */ /* 0x000fe2000c741270 */
[----:B------:R4:W-:Y:S01]  /*187d0*/  @P3 STG.E.U8 desc[UR24][R198.64], R201 ;  /* 0x000000c9c6003986 */ /* 0x0009e2000c101118 */
[C---:B------:R-:W-:Y:S01]  /*187e0*/  IADD3 R196, P5, PT, R200.reuse, R3, RZ ;  /* 0x00000003c8c47210 */ /* 0x040fe20007fbe0ff */
[----:B------:R-:W2:Y:S01]  /*187f0*/  LDCU UR8, c[0x0][0x39c] ;  /* 0x00007380ff0877ac */ /* 0x000ea20008000800 */
[----:B-1----:R-:W-:Y:S02]  /*18800*/  ISETP.LT.AND P3, PT, R197, UR6, !P0 ;  /* 0x00000006c5007c0c */ /* 0x002fe4000c761270 */
[----:B------:R-:W-:Y:S01]  /*18810*/  LEA.HI.X.SX32 R197, R200, R2, 0x1, P5 ;  /* 0x00000002c8c57211 */ /* 0x000fe200028f0eff */
[----:B------:R-:W1:Y:S01]  /*18820*/  LDCU UR6, c[0x0][0x39c] ;  /* 0x00007380ff0677ac */ /* 0x000e620008000800 */
[----:B----4-:R-:W-:Y:S02]  /*18830*/  VIADD R198, R0, 0x67 ;  /* 0x0000006700c67836 */ /* 0x010fe40000000000 */
[----:B------:R-:W-:-:S03]  /*18840*/  VIADD R199, R200, UR5 ;  /* 0x00000005c8c77c36 */ /* 0x000fc60008000000 */
[----:B0-----:R-:W-:Y:S01]  /*18850*/  ISETP.LT.AND P5, PT, R198, UR4, !P0 ;  /* 0x00000004c6007c0c */ /* 0x001fe2000c7a1270 */
[----:B------:R-:W-:Y:S01]  /*18860*/  VIADD R200, R199, UR5 ;  /* 0x00000005c7c87c36 */ /* 0x000fe20008000000 */
[----:B------:R-:W0:Y:S01]  /*18870*/  LDCU UR4, c[0x0][0x39c] ;  /* 0x00007380ff0477ac */ /* 0x000e220008000800 */
[----:B--2---:R-:W-:Y:S02]  /*18880*/  F2FP.SATFINITE.E5M2.F32.PACK_AB_MERGE_C R202, R157, R156, RZ ;  /* 0x0000009c9dca723e */ /* 0x004fe400048060ff */
[----:B-----5:R-:W-:-:S05]  /*18890*/  F2FP.SATFINITE.E5M2.F32.PACK_AB_MERGE_C R201, R159, R158, RZ ;  /* 0x0000009e9fc9723e */ /* 0x020fca00048060ff */
[----:B------:R2:W-:Y:S01]  /*188a0*/  @P4 STG.E.U8 desc[UR24][R196.64], R201 ;  /* 0x000000c9c4004986 */ /* 0x0005e2000c101118 */
[-C--:B------:R-:W-:Y:S02]  /*188b0*/  IADD3 R198, P4, PT, R199, R3.reuse, RZ ;  /* 0x00000003c7c67210 */ /* 0x080fe40007f9e0ff */
[----:B------:R-:W-:Y:S02]  /*188c0*/  PRMT R203, R201, 0x9910, RZ ;  /* 0x00009910c9cb7816 */ /* 0x000fe400000000ff */
[----:B------:R-:W-:Y:S02]  /*188d0*/  LEA.HI.X.SX32 R199, R199, R2, 0x1, P4 ;  /* 0x00000002c7c77211 */ /* 0x000fe400020f0eff */
[----:B------:R-:W-:Y:S02]  /*188e0*/  SHF.R.S32.HI R203, RZ, 0x8, R203 ;  /* 0x00000008ffcb7819 */ /* 0x000fe400000114cb */
[----:B--2---:R-:W-:-:S03]  /*188f0*/  IADD3 R196, P4, PT, R200, R3, RZ ;  /* 0x00000003c8c47210 */ /* 0x004fc60007f9e0ff */
[----:B------:R2:W-:Y:S01]  /*18900*/  @P6 STG.E.U8 desc[UR24][R198.64], R203 ;  /* 0x000000cbc6006986 */ /* 0x0005e2000c101118 */
[----:B------:R-:W-:-:S05]  /*18910*/  LEA.HI.X.SX32 R197, R200, R2, 0x1, P4 ;  /* 0x00000002c8c57211 */ /* 0x000fca00020f0eff */
[----:B------:R4:W-:Y:S01]  /*18920*/  @P1 STG.E.U8 desc[UR24][R196.64], R202 ;  /* 0x000000cac4001986 */ /* 0x0009e2000c101118 */
[----:B--2---:R-:W-:Y:S01]  /*18930*/  VIADD R198, R200, UR5 ;  /* 0x00000005c8c67c36 */ /* 0x004fe20008000000 */
[----:B------:R-:W-:Y:S01]  /*18940*/  PRMT R200, R202, 0x9910, RZ ;  /* 0x00009910cac87816 */ /* 0x000fe200000000ff */
[C---:B------:R-:W-:Y:S02]  /*18950*/  VIADD R199, R0.reuse, 0x6a ;  /* 0x0000006a00c77836 */ /* 0x040fe40000000000 */
[----:B----4-:R-:W-:Y:S01]  /*18960*/  VIADD R197, R0, 0x69 ;  /* 0x0000006900c57836 */ /* 0x010fe20000000000 */
[----:B------:R-:W-:Y:S02]  /*18970*/  IADD3 R196, P1, PT, R198, R3, RZ ;  /* 0x00000003c6c47210 */ /* 0x000fe40007f3e0ff */
[----:B------:R-:W-:Y:S02]  /*18980*/  SHF.R.S32.HI R200, RZ, 0x8, R200 ;  /* 0x00000008ffc87819 */ /* 0x000fe400000114c8 */
[----:B-1----:R-:W-:Y:S01]  /*18990*/  ISETP.LT.AND P6, PT, R197, UR6, !P0 ;  /* 0x00000006c5007c0c */ /* 0x002fe2000c7c1270 */
[----:B------:R-:W-:Y:S01]  /*189a0*/  VIADD R201, R0, 0x68 ;  /* 0x0000006800c97836 */ /* 0x000fe20000000000 */
[C---:B------:R-:W-:Y:S01]  /*189b0*/  LEA.HI.X.SX32 R197, R198.reuse, R2, 0x1, P1 ;  /* 0x00000002c6c57211 */ /* 0x040fe200008f0eff */
[----:B------:R-:W1:Y:S01]  /*189c0*/  LDCU UR6, c[0x0][0x39c] ;  /* 0x00007380ff0677ac */ /* 0x000e620008000800 */
[----:B0-----:R-:W-:Y:S01]  /*189d0*/  ISETP.LT.AND P1, PT, R199, UR4, !P0 ;  /* 0x00000004c7007c0c */ /* 0x001fe2000c721270 */
[----:B------:R-:W-:-:S02]  /*189e0*/  VIADD R199, R198, UR5 ;  /* 0x00000005c6c77c36 */ /* 0x000fc40008000000 */
[----:B------:R0:W-:Y:S01]  /*189f0*/  @P2 STG.E.U8 desc[UR24][R196.64], R200 ;  /* 0x000000c8c4002986 */ /* 0x0001e2000c101118 */
[----:B------:R-:W-:Y:S01]  /*18a00*/  ISETP.LT.AND P4, PT, R201, UR8, !P0 ;  /* 0x00000008c9007c0c */ /* 0x000fe2000c781270 */
[----:B------:R-:W2:Y:S01]  /*18a10*/  LDCU UR8, c[0x0][0x39c] ;  /* 0x00007380ff0877ac */ /* 0x000ea20008000800 */
[----:B------:R-:W-:Y:S02]  /*18a20*/  IADD3 R198, P2, PT, R199, R3, RZ ;  /* 0x00000003c7c67210 */ /* 0x000fe40007f5e0ff */
[----:B------:R-:W-:Y:S01]  /*18a30*/  F2FP.SATFINITE.E5M2.F32.PACK_AB_MERGE_C R202, R155, R154, RZ ;  /* 0x0000009a9bca723e */ /* 0x000fe200048060ff */
[----:B------:R-:W4:Y:S01]  /*18a40*/  LDCU UR4, c[0x0][0x39c] ;  /* 0x00007380ff0477ac */ /* 0x000f220008000800 */
[C---:B0-----:R-:W-:Y:S01]  /*18a50*/  VIADD R200, R199.reuse, UR5 ;  /* 0x00000005c7c87c36 */ /* 0x041fe20008000000 */
[----:B------:R-:W-:Y:S02]  /*18a60*/  LEA.HI.X.SX32 R199, R199, R2, 0x1, P2 ;  /* 0x00000002c7c77211 */ /* 0x000fe400010f0eff */
[----:B------:R-:W-:-:S02]  /*18a70*/  PRMT R203, R202, 0x9910, RZ ;  /* 0x00009910cacb7816 */ /* 0x000fc400000000ff */
[C---:B------:R-:W-:Y:S01]  /*18a80*/  IADD3 R196, P2, PT, R200.reuse, R3, RZ ;  /* 0x00000003c8c47210 */ /* 0x040fe20007f5e0ff */
[----:B------:R0:W-:Y:S03]  /*18a90*/  @P3 STG.E.U8 desc[UR24][R198.64], R202 ;  /* 0x000000cac6003986 */ /* 0x0001e6000c101118 */
[----:B------:R-:W-:Y:S01]  /*18aa0*/  LEA.HI.X.SX32 R197, R200, R2, 0x1, P2 ;  /* 0x00000002c8c57211 */ /* 0x000fe200010f0eff */
[----:B------:R-:W-:Y:S01]  /*18ab0*/  VIADD R201, R0, 0x6b ;  /* 0x0000006b00c97836 */ /* 0x000fe20000000000 */
[----:B0-----:R-:W-:Y:S01]  /*18ac0*/  SHF.R.S32.HI R202, RZ, 0x8, R203 ;  /* 0x00000008ffca7819 */ /* 0x001fe200000114cb */
[----:B------:R-:W-:Y:S02]  /*18ad0*/  VIADD R199, R200, UR5 ;  /* 0x00000005c8c77c36 */ /* 0x000fe40008000000 */
[----:B------:R-:W-:Y:S02]  /*18ae0*/  VIADD R198, R0, 0x6c ;  /* 0x0000006c00c67836 */ /* 0x000fe40000000000 */
[----:B------:R0:W-:Y:S01]  /*18af0*/  @P5 STG.E.U8 desc[UR24][R196.64], R202 ;  /* 0x000000cac4005986 */ /* 0x0001e2000c101118 */
[----:B---3--:R-:W-:-:S02]  /*18b00*/  F2FP.SATFINITE.E5M2.F32.PACK_AB_MERGE_C R200, R153, R152, RZ ;  /* 0x0000009899c8723e */ /* 0x008fc400048060ff */
[----:B--2---:R-:W-:Y:S01]  /*18b10*/  ISETP.LT.AND P2, PT, R201, UR8, !P0 ;  /* 0x00000008c9007c0c */ /* 0x004fe2000c741270 */
[----:B------:R-:W2:Y:S01]  /*18b20*/  LDCU UR8, c[0x0][0x39c] ;  /* 0x00007380ff0877ac */ /* 0x000ea20008000800 */
[----:B-1----:R-:W-:Y:S01]  /*18b30*/  ISETP.LT.AND P3, PT, R198, UR6, !P0 ;  /* 0x00000006c6007c0c */ /* 0x002fe2000c761270 */
[----:B------:R-:W-:Y:S01]  /*18b40*/  VIADD R198, R0, 0x6d ;  /* 0x0000006d00c67836 */ /* 0x000fe20000000000 */
[----:B------:R-:W-:Y:S01]  /*18b50*/  PRMT R201, R200, 0x9910, RZ ;  /* 0x00009910c8c97816 */ /* 0x000fe200000000ff */
[----:B------:R-:W1:Y:S01]  /*18b60*/  LDCU UR6, c[0x0][0x39c] ;  /* 0x00007380ff0677ac */ /* 0x000e620008000800 */
[----:B0-----:R-:W-:-:S04]  /*18b70*/  IADD3 R196, P5, PT, R199, R3, RZ ;  /* 0x00000003c7c47210 */ /* 0x001fc80007fbe0ff */
[CC--:B------:R-:W-:Y:S01]  /*18b80*/  LEA.HI.X.SX32 R197, R199.reuse, R2.reuse, 0x1, P5 ;  /* 0x00000002c7c57211 */ /* 0x0c0fe200028f0eff */
[----:B------:R-:W-:Y:S01]  /*18b90*/  VIADD R199, R199, UR5 ;  /* 0x00000005c7c77c36 */ /* 0x000fe20008000000 */
[----:B----4-:R-:W-:Y:S01]  /*18ba0*/  ISETP.LT.AND P5, PT, R198, UR4, !P0 ;  /* 0x00000004c6007c0c */ /* 0x010fe2000c7a1270 */
[----:B------:R-:W0:Y:S02]  /*18bb0*/  LDCU UR4, c[0x0][0x39c] ;  /* 0x00007380ff0477ac */ /* 0x000e240008000800 */
[----:B------:R3:W-:Y:S01]  /*18bc0*/  @P4 STG.E.U8 desc[UR24][R196.64], R200 ;  /* 0x000000c8c4004986 */ /* 0x0007e2000c101118 */
[C---:B------:R-:W-:Y:S01]  /*18bd0*/  IADD3 R198, P4, PT, R199.reuse, R3, RZ ;  /* 0x00000003c7c67210 */ /* 0x040fe20007f9e0ff */
[----:B---3--:R-:W-:Y:S02]  /*18be0*/  IMAD.MOV.U32 R197, RZ, RZ, R201 ;  /* 0x000000ffffc57224 */ /* 0x008fe400078e00c9 */
[C---:B------:R-:W-:Y:S01]  /*18bf0*/  VIADD R200, R199.reuse, UR5 ;  /* 0x00000005c7c87c36 */ /* 0x040fe20008000000 */
[----:B------:R-:W-:-:S02]  /*18c00*/  LEA.HI.X.SX32 R199, R199, R2, 0x1, P4 ;  /* 0x00000002c7c77211 */ /* 0x000fc400020f0eff */
[----:B------:R-:W-:Y:S02]  /*18c10*/  SHF.R.S32.HI R197, RZ, 0x8, R197 ;  /* 0x00000008ffc57819 */ /* 0x000fe400000114c5 */
[-C--:B------:R-:W-:Y:S01]  /*18c20*/  IADD3 R196, P4, PT, R200, R3.reuse, RZ ;  /* 0x00000003c8c47210 */ /* 0x080fe20007f9e0ff */
[----:B------:R-:W-:Y:S01]  /*18c30*/  VIADD R201, R0, 0x6e ;  /* 0x0000006e00c97836 */ /* 0x000fe20000000000 */
[----:B------:R-:W-:Y:S01]  /*18c40*/  F2FP.SATFINITE.E5M2.F32.PACK_AB_MERGE_C R202, R151, R150, RZ ;  /* 0x0000009697ca723e */ /* 0x000fe200048060ff */
[----:B------:R3:W-:Y:S02]  /*18c50*/  @P6 STG.E.U8 desc[UR24][R198.64], R197 ;  /* 0x000000c5c6006986 */ /* 0x0007e4000c101118 */
[C---:B---3--:R-:W-:Y:S01]  /*18c60*/  LEA.HI.X.SX32 R197, R200.reuse, R2, 0x1, P4 ;  /* 0x00000002c8c57211 */ /* 0x048fe200020f0eff */
[----:B------:R-:W-:Y:S01]  /*18c70*/  VIADD R199, R200, UR5 ;  /* 0x00000005c8c77c36 */ /* 0x000fe20008000000 */
[----:B-1----:R-:W-:Y:S01]  /*18c80*/  ISETP.LT.AND P4, PT, R201, UR6, !P0 ;  /* 0x00000006c9007c0c */ /* 0x002fe2000c781270 */
[----:B------:R-:W1:Y:S01]  /*18c90*/  LDCU UR6, c[0x0][0x39c] ;  /* 0x00007380ff0677ac */ /* 0x000e620008000800 */
[----:B------:R-:W-:Y:S01]  /*18ca0*/  PRMT R201, R202, 0x9910, RZ ;  /* 0x00009910cac97816 */ /* 0x000fe200000000ff */
[----:B------:R3:W-:Y:S01]  /*18cb0*/  @P1 STG.E.U8 desc[UR24][R196.64], R202 ;  /* 0x000000cac4001986 */ /* 0x0007e2000c101118 */
[C---:B------:R-:W-:Y:S01]  /*18cc0*/  IADD3 R198, P1, PT, R199.reuse, R3, RZ ;  /* 0x00000003c7c67210 */ /* 0x040fe20007f3e0ff */
[----:B------:R-:W-:Y:S01]  /*18cd0*/  VIADD R200, R199, UR5 ;  /* 0x00000005c7c87c36 */ /* 0x000fe20008000000 */
[----:B------:R-:W-:-:S02]  /*18ce0*/  SHF.R.S32.HI R201, RZ, 0x8, R201 ;  /* 0x00000008ffc97819 */ /* 0x000fc400000114c9 */
[----:B------:R-:W-:Y:S01]  /*18cf0*/  LEA.HI.X.SX32 R199, R199, R2, 0x1, P1 ;  /* 0x00000002c7c77211 */ /* 0x000fe200008f0eff */
[C---:B---3--:R-:W-:Y:S02]  /*18d00*/  VIADD R196, R0.reuse, 0x6f ;  /* 0x0000006f00c47836 */ /* 0x048fe40000000000 */
[----:B------:R-:W-:-:S03]  /*18d10*/  VIADD R197, R0, 0x70 ;  /* 0x0000007000c57836 */ /* 0x000fc60000000000 */
[----:B0-----:R-:W-:Y:S01]  /*18d20*/  ISETP.LT.AND P1, PT, R196, UR4, !P0 ;  /* 0x00000004c4007c0c */ /* 0x001fe2000c721270 */
[----:B------:R0:W-:Y:S01]  /*18d30*/  @P2 STG.E.U8 desc[UR24][R198.64], R201 ;  /* 0x000000c9c6002986 */ /* 0x0001e2000c101118 */
[C---:B------:R-:W-:Y:S01]  /*18d40*/  IADD3 R196, P6, PT, R200.reuse, R3, RZ ;  /* 0x00000003c8c47210 */ /* 0x040fe20007fde0ff */
[----:B------:R-:W3:Y:S01]  /*18d50*/  LDCU UR4, c[0x0][0x39c] ;  /* 0x00007380ff0477ac */ /* 0x000ee20008000800 */
[----:B------:R-:W-:Y:S02]  /*18d60*/  ISETP.LT.AND P2, PT, R197, UR7, !P0 ;  /* 0x00000007c5007c0c */ /* 0x000fe4000c741270 */
[----:B------:R-:W-:Y:S01]  /*18d70*/  LEA.HI.X.SX32 R197, R200, R2, 0x1, P6 ;  /* 0x00000002c8c57211 */ /* 0x000fe200030f0eff */
[----:B------:R-:W4:Y:S01]  /*18d80*/  LDCU UR7, c[0x0][0x39c] ;  /* 0x00007380ff0777ac */ /* 0x000f220008000800 */
[----:B0-----:R-:W-:Y:S01]  /*18d90*/  VIADD R198, R0, 0x71 ;  /* 0x0000007100c67836 */ /* 0x001fe20000000000 */
[----:B------:R-:W-:Y:S01]  /*18da0*/  F2FP.SATFINITE.E5M2.F32.PACK_AB_MERGE_C R201, R149, R148, RZ ;  /* 0x0000009495c9723e */ /* 0x000fe200048060ff */
[----:B------:R-:W-:-:S03]  /*18db0*/  VIADD R199, R200, UR5 ;  /* 0x00000005c8c77c36 */ /* 0x000fc60008000000 */
[----:B-1----:R-:W-:Y:S01]  /*18dc0*/  ISETP.LT.AND P6, PT, R198, UR6, !P0 ;  /* 0x00000006c6007c0c */ /* 0x002fe2000c7c1270 */
[----:B------:R0:W-:Y:S01]  /*18dd0*/  @P3 STG.E.U8 desc[UR24][R196.64], R201 ;  /* 0x000000c9c4003986 */ /* 0x0001e2000c101118 */
[CC--:B------:R-:W-:Y:S01]  /*18de0*/  IADD3 R198, P3, PT, R199.reuse, R3.reuse, RZ ;  /* 0x00000003c7c67210 */ /* 0x0c0fe20007f7e0ff */
[----:B------:R-:W-:Y:S01]  /*18df0*/  VIADD R200, R199, UR5 ;  /* 0x00000005c7c87c36 */ /* 0x000fe20008000000 */
[----:B------:R-:W-:Y:S01]  /*18e00*/  PRMT R203, R201, 0x9910, RZ ;  /* 0x00009910c9cb7816 */ /* 0x000fe200000000ff */
[----:B------:R-:W1:Y:S01]  /*18e10*/  LDCU UR6, c[0x0][0x39c] ;  /* 0x00007380ff0677ac */ /* 0x000e620008000800 */
[----:B------:R-:W-:Y:S02]  /*18e20*/  LEA.HI.X.SX32 R199, R199, R2, 0x1, P3 ;  /* 0x00000002c7c77211 */ /* 0x000fe400018f0eff */
[----:B------:R-:W-:Y:S02]  /*18e30*/  SHF.R.S32.HI R203, RZ, 0x8, R203 ;  /* 0x00000008ffcb7819 */ /* 0x000fe400000114cb */
[----:B0-----:R-:W-:-:S02]  /*18e40*/  IADD3 R196, P3, PT, R200, R3, RZ ;  /* 0x00000003c8c47210 */ /* 0x001fc40007f7e0ff */
[----:B------:R-:W-:Y:S02]  /*18e50*/  F2FP.SATFINITE.E5M2.F32.PACK_AB_MERGE_C R202, R147, R146, RZ ;  /* 0x0000009293ca723e */ /* 0x000fe400048060ff */
[C---:B------:R-:W-:Y:S01]  /*18e60*/  LEA.HI.X.SX32 R197, R200.reuse, R2, 0x1, P3 ;  /* 0x00000002c8c57211 */ /* 0x040fe200018f0eff */
[----:B------:R0:W-:Y:S04]  /*18e70*/  @P5 STG.E.U8 desc[UR24][R198.64], R203 ;  /* 0x000000cbc6005986 */ /* 0x0001e8000c101118 */
[----:B------:R5:W-:Y:S01]  /*18e80*/  @P4 STG.E.U8 desc[UR24][R196.64], R202 ;  /* 0x000000cac4004986 */ /* 0x000be2000c101118 */
[----:B0-----:R-:W-:Y:S01]  /*18e90*/  VIADD R198, R200, UR5 ;  /* 0x00000005c8c67c36 */ /* 0x001fe20008000000 */
[----:B------:R-:W-:Y:S01]  /*18ea0*/  PRMT R200, R202, 0x9910, RZ ;  /* 0x00009910cac87816 */ /* 0x000fe200000000ff */
[----:B------:R-:W-:-:S02]  /*18eb0*/  VIADD R199, R0, 0x74 ;  /* 0x0000007400c77836 */ /* 0x000fc40000000000 */
[----:B-----5:R-:W-:Y:S01]  /*18ec0*/  VIADD R197, R0, 0x73 ;  /* 0x0000007300c57836 */ /* 0x020fe20000000000 */
[----:B------:R-:W-:Y:S02]  /*18ed0*/  IADD3 R196, P5, PT, R198, R3, RZ ;  /* 0x00000003c6c47210 */ /* 0x000fe40007fbe0ff */
[----:B------:R-:W-:Y:S02]  /*18ee0*/  SHF.R.S32.HI R200, RZ, 0x8, R200 ;  /* 0x00000008ffc87819 */ /* 0x000fe400000114c8 */
[----:B-1----:R-:W-:Y:S01]  /*18ef0*/  ISETP.LT.AND P4, PT, R197, UR6, !P0 ;  /* 0x00000006c5007c0c */ /* 0x002fe2000c781270 */
[----:B------:R-:W-:Y:S01]  /*18f00*/  VIADD R201, R0, 0x72 ;  /* 0x0000007200c97836 */ /* 0x000fe20000000000 */
[C---:B------:R-:W-:Y:S01]  /*18f10*/  LEA.HI.X.SX32 R197, R198.reuse, R2, 0x1, P5 ;  /* 0x00000002c6c57211 */ /* 0x040fe200028f0eff */
[----:B------:R-:W0:Y:S01]  /*18f20*/  LDCU UR6, c[0x0][0x39c] ;  /* 0x00007380ff0677ac */ /* 0x000e220008000800 */
[----:B----4-:R-:W-:Y:S01]  /*18f30*/  ISETP.LT.AND P5, PT, R199, UR7, !P0 ;  /* 0x00000007c7007c0c */ /* 0x010fe2000c7a1270 */
[----:B------:R-:W-:-:S02]  /*18f40*/  VIADD R199, R198, UR5 ;  /* 0x00000005c6c77c36 */ /* 0x000fc40008000000 */
[----:B------:R1:W-:Y:S01]  /*18f50*/  @P1 STG.E.U8 desc[UR24][R196.64], R200 ;  /* 0x000000c8c4001986 */ /* 0x0003e2000c101118 */
[----:B---3--:R-:W-:Y:S01]  /*18f60*/  ISETP.LT.AND P3, PT, R201, UR4, !P0 ;  /* 0x00000004c9007c0c */ /* 0x008fe2000c761270 */
[----:B------:R-:W3:Y:S01]  /*18f70*/  LDCU UR4, c[0x0][0x39c] ;  /* 0x00007380ff0477ac */ /* 0x000ee20008000800 */
[----:B------:R-:W-:Y:S02]  /*18f80*/  IADD3 R198, P1, PT, R199, R3, RZ ;  /* 0x00000003c7c67210 */ /* 0x000fe40007f3e0ff */
[----:B------:R-:W-:Y:S01]  /*18f90*/  F2FP.SATFINITE.E5M2.F32.PACK_AB_MERGE_C R202, R145, R144, RZ ;  /* 0x0000009091ca723e */ /* 0x000fe200048060ff */
[----:B------:R-:W4:Y:S01]  /*18fa0*/  LDCU UR7, c[0x0][0x39c] ;  /* 0x00007380ff0777ac */ /* 0x000f220008000800 */
[C---:B-1----:R-:W-:Y:S01]  /*18fb0*/  VIADD R200, R199.reuse, UR5 ;  /* 0x00000005c7c87c36 */ /* 0x042fe20008000000 */
[----:B------:R-:W-:Y:S02]  /*18fc0*/  LEA.HI.X.SX32 R199, R199, R2, 0x1, P1 ;  /* 0x00000002c7c77211 */ /* 0x000fe400008f0eff */
[----:B------:R-:W-:-:S02]  /*18fd0*/  PRMT R203, R202, 0x9910, RZ ;  /* 0x00009910cacb7816 */ /* 0x000fc400000000ff */
[CC--:B------:R-:W-:Y:S01]  /*18fe0*/  IADD3 R196, P1, PT, R200.reuse, R3.reuse, RZ ;  /* 0x00000003c8c47210 */ /* 0x0c0fe20007f3e0ff */
[----:B------:R1:W-:Y:S03]  /*18ff0*/  @P2 STG.E.U8 desc[UR24][R198.64], R202 ;  /* 0x000000cac6002986 */ /* 0x0003e6000c101118 */
[----:B------:R-:W-:Y:S01]  /*19000*/  LEA.HI.X.SX32 R197, R200, R2, 0x1, P1 ;  /* 0x00000002c8c57211 */ /* 0x000fe200008f0eff */
[----:B------:R-:W-:Y:S01]  /*19010*/  VIADD R201, R0, 0x75 ;  /* 0x0000007500c97836 */ /* 0x000fe20000000000 */
[----:B-1----:R-:W-:Y:S01]  /*19020*/  SHF.R.S32.HI R202, RZ, 0x8, R203 ;  /* 0x00000008ffca7819 */ /* 0x002fe200000114cb */
[----:B------:R-:W-:Y:S02]  /*19030*/  VIADD R199, R200, UR5 ;  /* 0x00000005c8c77c36 */ /* 0x000fe40008000000 */
[----:B------:R-:W-:Y:S02]  /*19040*/  VIADD R198, R0, 0x76 ;  /* 0x0000007600c67836 */ /* 0x000fe40000000000 */
[----:B------:R1:W-:Y:S01]  /*19050*/  @P6 STG.E.U8 desc[UR24][R196.64], R202 ;  /* 0x000000cac4006986 */ /* 0x0003e2000c101118 */
[----:B---3--:R-:W-:Y:S01]  /*19060*/  ISETP.LT.AND P1, PT, R201, UR4, !P0 ;  /* 0x00000004c9007c0c */ /* 0x008fe2000c721270 */
[----:B------:R-:W3:Y:S01]  /*19070*/  LDCU UR4, c[0x0][0x39c] ;  /* 0x00007380ff0477ac */ /* 0x000ee20008000800 */
[----:B0-----:R-:W-:Y:S01]  /*19080*/  ISETP.LT.AND P6, PT, R198, UR6, !P0 ;  /* 0x00000006c6007c0c */ /* 0x001fe2000c7c1270 */
[----:B------:R-:W-:Y:S01]  /*19090*/  VIADD R198, R0, 0x77 ;  /* 0x0000007700c67836 */ /* 0x000fe20000000000 */
[----:B------:R-:W-:Y:S01]  /*190a0*/  F2FP.SATFINITE.E5M2.F32.PACK_AB_MERGE_C R200, R143, R142, RZ ;  /* 0x0000008e8fc8723e */ /* 0x000fe200048060ff */
[----:B------:R-:W0:Y:S01]  /*190b0*/  LDCU UR6, c[0x0][0x39c] ;  /* 0x00007380ff0677ac */ /* 0x000e220008000800 */
[----:B-1----:R-:W-:-:S04]  /*190c0*/  IADD3 R196, P2, PT, R199, R3, RZ ;  /* 0x00000003c7c47210 */ /* 0x002fc80007f5e0ff */
[C---:B------:R-:W-:Y:S01]  /*190d0*/  LEA.HI.X.SX32 R197, R199.reuse, R2, 0x1, P2 ;  /* 0x00000002c7c57211 */ /* 0x040fe200010f0eff */
[----:B------:R-:W-:Y:S01]  /*190e0*/  VIADD R199, R199, UR5 ;  /* 0x00000005c7c77c36 */ /* 0x000fe20008000000 */
[----:B----4-:R-:W-:Y:S02]  /*190f0*/  ISETP.LT.AND P2, PT, R198, UR7, !P0 ;  /* 0x00000007c6007c0c */ /* 0x010fe4000c741270 */
[----:B------:R-:W-:Y:S01]  /*19100*/  F2FP.SATFINITE.E5M2.F32.PACK_AB_MERGE_C R202, R141, R140, RZ ;  /* 0x0000008c8dca723e */ /* 0x000fe200048060ff */
[----:B------:R1:W-:Y:S01]  /*19110*/  @P3 STG.E.U8 desc[UR24][R196.64], R200 ;  /* 0x000000c8c4003986 */ /* 0x0003e2000c101118 */
[----:B------:R-:W-:Y:S01]  /*19120*/  PRMT R203, R200, 0x9910, RZ ;  /* 0x00009910c8cb7816 */ /* 0x000fe200000000ff */
[----:B------:R-:W-:Y:S01]  /*19130*/  VIADD R201, R0, 0x78 ;  /* 0x0000007800c97836 */ /* 0x000fe20000000000 */
[C---:B------:R-:W-:Y:S01]  /*19140*/  IADD3 R198, P3, PT, R199.reuse, R3, RZ ;  /* 0x00000003c7c67210 */ /* 0x040fe20007f7e0ff */
[----:B------:R-:W4:Y:S01]  /*19150*/  LDCU UR7, c[0x0][0x39c] ;  /* 0x00007380ff0777ac */ /* 0x000f220008000800 */
[----:B------:R-:W-:Y:S01]  /*19160*/  SHF.R.S32.HI R203, RZ, 0x8, R203 ;  /* 0x00000008ffcb7819 */ /* 0x000fe200000114cb */
[C---:B-1----:R-:W-:Y:S01]  /*19170*/  VIADD R200, R199.reuse, UR5 ;  /* 0x00000005c7c87c36 */ /* 0x042fe20008000000 */
[----:B------:R-:W-:-:S04]  /*19180*/  LEA.HI.X.SX32 R199, R199, R2, 0x1, P3 ;  /* 0x00000002c7c77211 */ /* 0x000fc800018f0eff */
[C---:B------:R-:W-:Y:S01]  /*19190*/  IADD3 R196, P3, PT, R200.reuse, R3, RZ ;  /* 0x00000003c8c47210 */ /* 0x040fe20007f7e0ff */
[----:B------:R1:W-:Y:S03]  /*191a0*/  @P4 STG.E.U8 desc[UR24][R198.64], R203 ;  /* 0x000000cbc6004986 */ /* 0x0003e6000c101118 */
[----:B------:R-:W-:Y:S02]  /*191b0*/  LEA.HI.X.SX32 R197, R200, R2, 0x1, P3 ;  /* 0x00000002c8c57211 */ /* 0x000fe400018f0eff */
[----:B---3--:R-:W-:Y:S01]  /*191c0*/  ISETP.LT.AND P3, PT, R201, UR4, !P0 ;  /* 0x00000004c9007c0c */ /* 0x008fe2000c761270 */
[----:B------:R-:W3:Y:S01]  /*191d0*/  LDCU UR4, c[0x0][0x39c] ;  /* 0x00007380ff0477ac */ /* 0x000ee20008000800 */
[----:B-1----:R-:W-:Y:S01]  /*191e0*/  PRMT R198, R202, 0x9910, RZ ;  /* 0x00009910cac67816 */ /* 0x002fe200000000ff */
[----:B------:R-:W-:Y:S01]  /*191f0*/  VIADD R199, R200, UR5 ;  /* 0x00000005c8c77c36 */ /* 0x000fe20008000000 */
[----:B------:R1:W-:Y:S03]  /*19200*/  @P5 STG.E.U8 desc[UR24][R196.64], R202 ;  /* 0x000000cac4005986 */ /* 0x0003e6000c101118 */
[----:B------:R-:W-:-:S02]  /*19210*/  IMAD.MOV.U32 R200, RZ, RZ, R198 ;  /* 0x000000ffffc87224 */ /* 0x000fc400078e00c6 */
[----:B------:R-:W-:-:S03]  /*19220*/  VIADD R198, R0, 0x79 ;  /* 0x0000007900c67836 */ /* 0x000fc60000000000 */
[----:B------:R-:W-:Y:S02]  /*19230*/  SHF.R.S32.HI R200, RZ, 0x8, R200 ;  /* 0x00000008ffc87819 */ /* 0x000fe400000114c8 */
[----:B-1----:R-:W-:-:S04]  /*19240*/  IADD3 R196, P4, PT, R199, R3, RZ ;  /* 0x00000003c7c47210 */ /* 0x002fc80007f9e0ff */
[C---:B------:R-:W-:Y:S01]  /*19250*/  LEA.HI.X.SX32 R197, R199.reuse, R2, 0x1, P4 ;  /* 0x00000002c7c57211 */ /* 0x040fe200020f0eff */
[----:B------:R-:W-:Y:S01]  /*19260*/  VIADD R199, R199, UR5 ;  /* 0x00000005c7c77c36 */ /* 0x000fe20008000000 */
[----:B0-----:R-:W-:Y:S01]  /*19270*/  ISETP.LT.AND P4, PT, R198, UR6, !P0 ;  /* 0x00000006c6007c0c */ /* 0x001fe2000c781270 */
[----:B------:R-:W0:Y:S02]  /*19280*/  LDCU UR6, c[0x0][0x39c] ;  /* 0x00007380ff0677ac */ /* 0x000e240008000800 */
[----:B------:R1:W-:Y:S01]  /*19290*/  @P1 STG.E.U8 desc[UR24][R196.64], R200 ;  /* 0x000000c8c4001986 */ /* 0x0003e2000c101118 */
[----:B------:R-:W-:Y:S02]  /*192a0*/  IADD3 R198, P1, PT, R199, R3, RZ ;  /* 0x00000003c7c67210 */ /* 0x000fe40007f3e0ff */
[----:B------:R-:W-:Y:S01]  /*192b0*/  F2FP.SATFINITE.E5M2.F32.PACK_AB_MERGE_C R201, R139, R138, RZ ;  /* 0x0000008a8bc9723e */ /* 0x000fe200048060ff */
[C---:B-1----:R-:W-:Y:S02]  /*192c0*/  VIADD R196, R0.reuse, 0x7a ;  /* 0x0000007a00c47836 */ /* 0x042fe40000000000 */
[C---:B------:R-:W-:Y:S01]  /*192d0*/  VIADD R200, R199.reuse, UR5 ;  /* 0x00000005c7c87c36 */ /* 0x040fe20008000000 */
[----:B------:R-:W-:Y:S01]  /*192e0*/  LEA.HI.X.SX32 R199, R199, R2, 0x1, P1 ;  /* 0x00000002c7c77211 */ /* 0x000fe200008f0eff */
[----:B------:R-:W-:Y:S01]  /*192f0*/  VIADD R197, R0, 0x7b ;  /* 0x0000007b00c57836 */ /* 0x000fe20000000000 */
[----:B---3--:R-:W-:Y:S01]  /*19300*/  ISETP.LT.AND P1, PT, R196, UR4, !P0 ;  /* 0x00000004c4007c0c */ /* 0x008fe2000c721270 */
[----:B------:R-:W1:Y:S01]  /*19310*/  LDCU UR4, c[0x0][0x39c] ;  /* 0x00007380ff0477ac */ /* 0x000e620008000800 */
[----:B------:R-:W-:-:S02]  /*19320*/  PRMT R202, R201, 0x9910, RZ ;  /* 0x00009910c9ca7816 */ /* 0x000fc400000000ff */
[CC--:B------:R-:W-:Y:S01]  /*19330*/  IADD3 R196, P5, PT, R200.reuse, R3.reuse, RZ ;  /* 0x00000003c8c47210 */ /* 0x0c0fe20007fbe0ff */
[----:B------:R3:W-:Y:S01]  /*19340*/  @P6 STG.E.U8 desc[UR24][R198.64], R201 ;  /* 0x000000c9c6006986 */ /* 0x0007e2000c101118 */
[----:B----4-:R-:W-:Y:S01]  /*19350*/  ISETP.LT.AND P6, PT, R197, UR7, !P0 ;  /* 0x00000007c5007c0c */ /* 0x010fe2000c7c1270 */
[----:B------:R-:W4:Y:S01]  /*19360*/  LDCU UR7, c[0x0][0x39c] ;  /* 0x00007380ff0777ac */ /* 0x000f220008000800 */
[C---:B------:R-:W-:Y:S02]  /*19370*/  LEA.HI.X.SX32 R197, R200.reuse, R2, 0x1, P5 ;  /* 0x00000002c8c57211 */ /* 0x040fe400028f0eff */
[----:B---3--:R-:W-:Y:S01]  /*19380*/  SHF.R.S32.HI R201, RZ, 0x8, R202 ;  /* 0x00000008ffc97819 */ /* 0x008fe200000114ca */
[----:B------:R-:W-:Y:S02]  /*19390*/  VIADD R199, R200, UR5 ;  /* 0x00000005c8c77c36 */ /* 0x000fe40008000000 */
[----:B------:R-:W-:Y:S02]  /*193a0*/  VIADD R198, R0, 0x7c ;  /* 0x0000007c00c67836 */ /* 0x000fe40000000000 */
[----:B------:R3:W-:Y:S03]  /*193b0*/  @P2 STG.E.U8 desc[UR24][R196.64], R201 ;  /* 0x000000c9c4002986 */ /* 0x0007e6000c101118 */
[----:B0-----:R-:W-:Y:S01]  /*193c0*/  ISETP.LT.AND P2, PT, R198, UR6, !P0 ;  /* 0x00000006c6007c0c */ /* 0x001fe2000c741270 */
[----:B------:R-:W-:Y:S01]  /*193d0*/  VIADD R200, R0, 0x7d ;  /* 0x0000007d00c87836 */ /* 0x000fe20000000000 */
[----:B------:R-:W-:Y:S01]  /*193e0*/  F2FP.SATFINITE.E5M2.F32.PACK_AB_MERGE_C R198, R137, R136, RZ ;  /* 0x0000008889c6723e */ /* 0x000fe200048060ff */
[----:B------:R-:W0:Y:S01]  /*193f0*/  LDCU UR6, c[0x0][0x39c] ;  /* 0x00007380ff0677ac */ /* 0x000e220008000800 */
[----:B---3--:R-:W-:-:S04]  /*19400*/  IADD3 R196, P5, PT, R199, R3, RZ ;  /* 0x00000003c7c47210 */ /* 0x008fc80007fbe0ff */
[C---:B------:R-:W-:Y:S01]  /*19410*/  LEA.HI.X.SX32 R197, R199.reuse, R2, 0x1, P5 ;  /* 0x00000002c7c57211 */ /* 0x040fe200028f0eff */
[----:B------:R-:W-:Y:S01]  /*19420*/  VIADD R199, R199, UR5 ;  /* 0x00000005c7c77c36 */ /* 0x000fe20008000000 */
[----:B------:R-:W-:-:S03]  /*19430*/  PRMT R202, R198, 0x9910, RZ ;  /* 0x00009910c6ca7816 */ /* 0x000fc600000000ff */
[----:B------:R3:W-:Y:S01]  /*19440*/  @P3 STG.E.U8 desc[UR24][R196.64], R198 ;  /* 0x000000c6c4003986 */ /* 0x0007e2000c101118 */
[----:B-1----:R-:W-:Y:S01]  /*19450*/  ISETP.LT.AND P3, PT, R200, UR4, !P0 ;  /* 0x00000004c8007c0c */ /* 0x002fe2000c761270 */
[C---:B------:R-:W-:Y:S01]  /*19460*/  VIADD R200, R199.reuse, UR5 ;  /* 0x00000005c7c87c36 */ /* 0x040fe20008000000 */
[----:B------:R-:W-:Y:S01]  /*19470*/  SHF.R.S32.HI R202, RZ, 0x8, R202 ;  /* 0x00000008ffca7819 */ /* 0x000fe200000114ca */
[----:B------:R-:W1:Y:S01]  /*19480*/  LDCU UR4, c[0x0][0x39c] ;  /* 0x00007380ff0477ac */ /* 0x000e620008000800 */
[----:B---3--:R-:W-:-:S04]  /*19490*/  IADD3 R198, P5, PT, R199, R3, RZ ;  /* 0x00000003c7c67210 */ /* 0x008fc80007fbe0ff */
[----:B------:R-:W-:-:S05]  /*194a0*/  LEA.HI.X.SX32 R199, R199, R2, 0x1, P5 ;  /* 0x00000002c7c77211 */ /* 0x000fca00028f0eff */
[----:B------:R3:W-:Y:S02]  /*194b0*/  @P4 STG.E.U8 desc[UR24][R198.64], R202 ;  /* 0x000000cac6004986 */ /* 0x0007e4000c101118 */
[----:B---3--:R-:W-:Y:S02]  /*194c0*/  F2FP.SATFINITE.E5M2.F32.PACK_AB_MERGE_C R202, R133, R132, RZ ;  /* 0x0000008485ca723e */ /* 0x008fe400048060ff */
[----:B------:R-:W3:Y:S04]  /*194d0*/  LDL.LU R132, [R1+0x3c8] ;  /* 0x0003c80001847983 */ /* 0x000ee80000300800 */
[----:B------:R-:W3:Y:S04]  /*194e0*/  LDL.LU R133, [R1+0x3cc] ;  /* 0x0003cc0001857983 */ /* 0x000ee80000300800 */
[----:B------:R-:W5:Y:S04]  /*194f0*/  LDL.LU R180, [R1+0x200] ;  /* 0x0002000001b47983 */ /* 0x000f680000300800 */
[----:B------:R-:W5:Y:S04]  /*19500*/  LDL.LU R181, [R1+0x204] ;  /* 0x0002040001b57983 */ /* 0x000f680000300800 */
        /* <DEDUP_REMOVED lines=14> */
[----:B------:R-:W-:Y:S01]  /*195f0*/  VIADD R197, R0, 0x7e ;  /* 0x0000007e00c57836 */ /* 0x000fe20000000000 */
[----:B------:R-:W-:-:S02]  /*19600*/  IADD3 R196, P5, PT, R200, R3, RZ ;  /* 0x00000003c8c47210 */ /* 0x000fc40007fbe0ff */
[----:B------:R-:W-:Y:S01]  /*19610*/  F2FP.SATFINITE.E5M2.F32.PACK_AB_MERGE_C R198, R135, R134, RZ ;  /* 0x0000008687c6723e */ /* 0x000fe200048060ff */
[----:B------:R-:W-:Y:S01]  /*19620*/  VIADD R199, R200, UR5 ;  /* 0x00000005c8c77c36 */ /* 0x000fe20008000000 */
[----:B----4-:R-:W-:Y:S01]  /*19630*/  ISETP.LT.AND P4, PT, R197, UR7, !P0 ;  /* 0x00000007c5007c0c */ /* 0x010fe2000c781270 */
[----:B------:R-:W-:Y:S01]  /*19640*/  VIADD R201, R0, 0x7f ;  /* 0x0000007f00c97836 */ /* 0x000fe20000000000 */
[-C--:B------:R-:W-:Y:S01]  /*19650*/  LEA.HI.X.SX32 R197, R200, R2.reuse, 0x1, P5 ;  /* 0x00000002c8c57211 */ /* 0x080fe200028f0eff */
[----:B------:R-:W4:Y:S01]  /*19660*/  LDCU UR7, c[0x0][0x39c] ;  /* 0x00007380ff0777ac */ /* 0x000f220008000800 */
[----:B------:R-:W-:Y:S01]  /*19670*/  PRMT R200, R198, 0x9910, RZ ;  /* 0x00009910c6c87816 */ /* 0x000fe200000000ff */
[----:B------:R-:W2:Y:S04]  /*19680*/  LDL.LU R164, [R1+0x248] ;  /* 0x0002480001a47983 */ /* 0x000ea80000300800 */
[----:B------:R1:W-:Y:S01]  /*19690*/  @P1 STG.E.U8 desc[UR24][R196.64], R198 ;  /* 0x000000c6c4001986 */ /* 0x0003e2000c101118 */
[----:B0-----:R-:W-:Y:S01]  /*196a0*/  ISETP.LT.AND P5, PT, R201, UR6, !P0 ;  /* 0x00000006c9007c0c */ /* 0x001fe2000c7a1270 */
[----:B------:R-:W0:Y:S01]  /*196b0*/  LDCU UR6, c[0x0][0x39c] ;  /* 0x00007380ff0677ac */ /* 0x000e220008000800 */
[----:B------:R-:W-:Y:S01]  /*196c0*/  VIADD R201, R0, 0x80 ;  /* 0x0000008000c97836 */ /* 0x000fe20000000000 */
[----:B------:R-:W2:Y:S04]  /*196d0*/  LDL.LU R165, [R1+0x24c] ;  /* 0x00024c0001a57983 */ /* 0x000ea80000300800 */
[----:B------:R-:W2:Y:S01]  /*196e0*/  LDL.LU R162, [R1+0x258] ;  /* 0x0002580001a27983 */ /* 0x000ea20000300800 */
[----:B-1----:R-:W-:Y:S01]  /*196f0*/  IMAD.MOV.U32 R197, RZ, RZ, R200 ;  /* 0x000000ffffc57224 */ /* 0x002fe200078e00c8 */
[C---:B------:R-:W-:Y:S01]  /*19700*/  IADD3 R198, P1, PT, R199.reuse, R3, RZ ;  /* 0x00000003c7c67210 */ /* 0x040fe20007f3e0ff */
[C---:B------:R-:W-:Y:S01]  /*19710*/  VIADD R200, R199.reuse, UR5 ;  /* 0x00000005c7c87c36 */ /* 0x040fe20008000000 */
[----:B------:R-:W2:Y:S02]  /*19720*/  LDL.LU R163, [R1+0x25c] ;  /* 0x00025c0001a37983 */ /* 0x000ea40000300800 */
[----:B------:R-:W-:-:S02]  /*19730*/  LEA.HI.X.SX32 R199, R199, R2, 0x1, P1 ;  /* 0x00000002c7c77211 */ /* 0x000fc400008f0eff */
[----:B------:R-:W-:Y:S01]  /*19740*/  SHF.R.S32.HI R197, RZ, 0x8, R197 ;  /* 0x00000008ffc57819 */ /* 0x000fe200000114c5 */
[----:B------:R-:W2:Y:S01]  /*19750*/  LDL.LU R160, [R1+0x268] ;  /* 0x0002680001a07983 */ /* 0x000ea20000300800 */
[----:B------:R-:W-:-:S03]  /*19760*/  IADD3 R196, P1, PT, R200, R3, RZ ;  /* 0x00000003c8c47210 */ /* 0x000fc60007f3e0ff */
[----:B------:R1:W-:Y:S04]  /*19770*/  @P6 STG.E.U8 desc[UR24][R198.64], R197 ;  /* 0x000000c5c6006986 */ /* 0x0003e8000c101118 */
[----:B------:R-:W2:Y:S04]  /*19780*/  LDL.LU R161, [R1+0x26c] ;  /* 0x00026c0001a17983 */ /* 0x000ea80000300800 */
[----:B------:R-:W2:Y:S01]  /*19790*/  LDL.LU R158, [R1+0x278] ;  /* 0x00027800019e7983 */ /* 0x000ea20000300800 */
[CC--:B-1----:R-:W-:Y:S01]  /*197a0*/  LEA.HI.X.SX32 R197, R200.reuse, R2.reuse, 0x1, P1 ;  /* 0x00000002c8c57211 */ /* 0x0c2fe200008f0eff */
[----:B------:R-:W-:Y:S01]  /*197b0*/  VIADD R199, R200, UR5 ;  /* 0x00000005c8c77c36 */ /* 0x000fe20008000000 */
[----:B------:R-:W-:Y:S01]  /*197c0*/  ISETP.LT.AND P1, PT, R201, UR4, !P0 ;  /* 0x00000004c9007c0c */ /* 0x000fe2000c721270 */
[----:B------:R-:W1:Y:S01]  /*197d0*/  LDCU UR4, c[0x0][0x39c] ;  /* 0x00007380ff0477ac */ /* 0x000e620008000800 */
[----:B------:R-:W-:Y:S01]  /*197e0*/  PRMT R201, R202, 0x9910, RZ ;  /* 0x00009910cac97816 */ /* 0x000fe200000000ff */
[----:B------:R0:W-:Y:S01]  /*197f0*/  @P2 STG.E.U8 desc[UR24][R196.64], R202 ;  /* 0x000000cac4002986 */ /* 0x0001e2000c101118 */
[C---:B------:R-:W-:Y:S01]  /*19800*/  IADD3 R198, P2, PT, R199.reuse, R3, RZ ;  /* 0x00000003c7c67210 */ /* 0x040fe20007f5e0ff */
[C---:B------:R-:W-:Y:S01]  /*19810*/  VIADD R200, R199.reuse, UR5 ;  /* 0x00000005c7c87c36 */ /* 0x040fe20008000000 */
[----:B------:R-:W-:Y:S01]  /*19820*/  SHF.R.S32.HI R201, RZ, 0x8, R201 ;  /* 0x00000008ffc97819 */ /* 0x000fe200000114c9 */
[----:B------:R-:W2:Y:S01]  /*19830*/  LDL.LU R159, [R1+0x27c] ;  /* 0x00027c00019f7983 */ /* 0x000ea20000300800 */
[----:B------:R-:W-:-:S03]  /*19840*/  LEA.HI.X.SX32 R199, R199, R2, 0x1, P2 ;  /* 0x00000002c7c77211 */ /* 0x000fc600010f0eff */
[----:B------:R-:W2:Y:S01]  /*19850*/  LDL.LU R156, [R1+0x288] ;  /* 0x00028800019c7983 */ /* 0x000ea20000300800 */
[C---:B0-----:R-:W-:Y:S02]  /*19860*/  VIADD R196, R0.reuse, 0x81 ;  /* 0x0000008100c47836 */ /* 0x041fe40000000000 */
[----:B------:R-:W-:Y:S01]  /*19870*/  VIADD R197, R0, 0x82 ;  /* 0x0000008200c57836 */ /* 0x000fe20000000000 */
[----:B------:R0:W-:Y:S02]  /*19880*/  @P3 STG.E.U8 desc[UR24][R198.64], R201 ;  /* 0x000000c9c6003986 */ /* 0x0001e4000c101118 */
[----:B------:R-:W-:Y:S01]  /*19890*/  ISETP.LT.AND P2, PT, R196, UR6, !P0 ;  /* 0x00000006c4007c0c */ /* 0x000fe2000c741270 */
[----:B------:R-:W3:Y:S01]  /*198a0*/  LDCU UR6, c[0x0][0x39c] ;  /* 0x00007380ff0677ac */ /* 0x000ee20008000800 */
[C---:B------:R-:W-:Y:S01]  /*198b0*/  IADD3 R196, P6, PT, R200.reuse, R3, RZ ;  /* 0x00000003c8c47210 */ /* 0x040fe20007fde0ff */
[----:B------:R-:W2:Y:S01]  /*198c0*/  LDL.LU R157, [R1+0x28c] ;  /* 0x00028c00019d7983 */ /* 0x000ea20000300800 */
[----:B----4-:R-:W-:Y:S01]  /*198d0*/  ISETP.LT.AND P3, PT, R197, UR7, !P0 ;  /* 0x00000007c5007c0c */ /* 0x010fe2000c761270 */
[----:B------:R-:W4:Y:S01]  /*198e0*/  LDCU UR7, c[0x0][0x39c] ;  /* 0x00007380ff0777ac */ /* 0x000f220008000800 */
[----:B------:R-:W-:Y:S01]  /*198f0*/  LEA.HI.X.SX32 R197, R200, R2, 0x1, P6 ;  /* 0x00000002c8c57211 */ /* 0x000fe200030f0eff */
[----:B------:R-:W2:Y:S01]  /*19900*/  LDL.LU R154, [R1+0x298] ;  /* 0x00029800019a7983 */ /* 0x000ea20000300800 */
[----:B0-----:R-:W-:-:S03]  /*19910*/  VIADD R198, R0, 0x83 ;  /* 0x0000008300c67836 */ /* 0x001fc60000000000 */
[----:B------:R-:W2:Y:S01]  /*19920*/  LDL.LU R155, [R1+0x29c] ;  /* 0x00029c00019b7983 */ /* 0x000ea20000300800 */
[----:B------:R-:W-:Y:S01]  /*19930*/  VIADD R199, R200, UR5 ;  /* 0x00000005c8c77c36 */ /* 0x000fe20008000000 */
[----:B-1----:R-:W-:-:S03]  /*19940*/  ISETP.LT.AND P6, PT, R198, UR4, !P0 ;  /* 0x00000004c6007c0c */ /* 0x002fc6000c7c1270 */
[----:B------:R-:W-:Y:S01]  /*19950*/  VIADD R200, R199, UR5 ;  /* 0x00000005c7c87c36 */ /* 0x000fe20008000000 */
[----:B------:R-:W0:Y:S01]  /*19960*/  LDCU UR4, c[0x0][0x39c] ;  /* 0x00007380ff0477ac */ /* 0x000e220008000800 */
        /* <DEDUP_REMOVED lines=20> */
[----:B---3--:R-:W-:-:S03]  /*19ab0*/  F2FP.SATFINITE.E5M2.F32.PACK_AB_MERGE_C R201, R133, R132, RZ ;  /* 0x0000008485c9723e */ /* 0x008fc600048060ff */
[----:B------:R-:W3:Y:S04]  /*19ac0*/  LDL.LU R132, [R1+0x2f0] ;  /* 0x0002f00001847983 */ /* 0x000ee80000300800 */
[----:B------:R1:W-:Y:S01]  /*19ad0*/  @P4 STG.E.U8 desc[UR24][R196.64], R201 ;  /* 0x000000c9c4004986 */ /* 0x0003e2000c101118 */
[----:B------:R-:W-:Y:S02]  /*19ae0*/  IADD3 R198, P4, PT, R199, R3, RZ ;  /* 0x00000003c7c67210 */ /* 0x000fe40007f9e0ff */
[----:B------:R-:W-:Y:S01]  /*19af0*/  PRMT R203, R201, 0x9910, RZ ;  /* 0x00009910c9cb7816 */ /* 0x000fe200000000ff */
[----:B------:R-:W3:Y:S01]  /*19b00*/  LDL.LU R133, [R1+0x2f4] ;  /* 0x0002f40001857983 */ /* 0x000ee20000300800 */
[----:B------:R-:W-:Y:S02]  /*19b10*/  LEA.HI.X.SX32 R199, R199, R2, 0x1, P4 ;  /* 0x00000002c7c77211 */ /* 0x000fe400020f0eff */
[----:B------:R-:W-:-:S02]  /*19b20*/  SHF.R.S32.HI R203, RZ, 0x8, R203 ;  /* 0x00000008ffcb7819 */ /* 0x000fc400000114cb */
[C---:B-1----:R-:W-:Y:S02]  /*19b30*/  IADD3 R196, P4, PT, R200.reuse, R3, RZ ;  /* 0x00000003c8c47210 */ /* 0x042fe40007f9e0ff */
[----:B-----5:R-:W-:Y:S02]  /*19b40*/  F2FP.SATFINITE.E5M2.F32.PACK_AB_MERGE_C R202, R181, R180, RZ ;  /* 0x000000b4b5ca723e */ /* 0x020fe400048060ff */
[C---:B------:R-:W-:Y:S01]  /*19b50*/  LEA.HI.X.SX32 R197, R200.reuse, R2, 0x1, P4 ;  /* 0x00000002c8c57211 */ /* 0x040fe200020f0eff */
[----:B------:R1:W-:Y:S04]  /*19b60*/  @P5 STG.E.U8 desc[UR24][R198.64], R203 ;  /* 0x000000cbc6005986 */ /* 0x0003e8000c101118 */
[----:B------:R5:W-:Y:S01]  /*19b70*/  @P1 STG.E.U8 desc[UR24][R196.64], R202 ;  /* 0x000000cac4001986 */ /* 0x000be2000c101118 */
[----:B-1----:R-:W-:Y:S01]  /*19b80*/  VIADD R198, R200, UR5 ;  /* 0x00000005c8c67c36 */ /* 0x002fe20008000000 */
[----:B------:R-:W-:Y:S01]  /*19b90*/  PRMT R200, R202, 0x9910, RZ ;  /* 0x00009910cac87816 */ /* 0x000fe200000000ff */
[----:B------:R-:W-:-:S02]  /*19ba0*/  VIADD R199, R0, 0x86 ;  /* 0x0000008600c77836 */ /* 0x000fc40000000000 */
[----:B-----5:R-:W-:Y:S01]  /*19bb0*/  VIADD R197, R0, 0x85 ;  /* 0x0000008500c57836 */ /* 0x020fe20000000000 */
[----:B------:R-:W-:Y:S02]  /*19bc0*/  IADD3 R196, P1, PT, R198, R3, RZ ;  /* 0x00000003c6c47210 */ /* 0x000fe40007f3e0ff */
[----:B------:R-:W-:Y:S02]  /*19bd0*/  SHF.R.S32.HI R200, RZ, 0x8, R200 ;  /* 0x00000008ffc87819 */ /* 0x000fe400000114c8 */
[----:B------:R-:W-:Y:S01]  /*19be0*/  ISETP.LT.AND P5, PT, R197, UR6, !P0 ;  /* 0x00000006c5007c0c */ /* 0x000fe2000c7a1270 */
[----:B------:R-:W-:Y:S01]  /*19bf0*/  VIADD R201, R0, 0x84 ;  /* 0x0000008400c97836 */ /* 0x000fe20000000000 */
[C---:B------:R-:W-:Y:S01]  /*19c00*/  LEA.HI.X.SX32 R197, R198.reuse, R2, 0x1, P1 ;  /* 0x00000002c6c57211 */ /* 0x040fe200008f0eff */
[----:B------:R-:W1:Y:S01]  /*19c10*/  LDCU UR6, c[0x0][0x39c] ;  /* 0x00007380ff0677ac */ /* 0x000e620008000800 */
[----:B----4-:R-:W-:Y:S01]  /*19c20*/  ISETP.LT.AND P1, PT, R199, UR7, !P0 ;  /* 0x00000007c7007c0c */ /* 0x010fe2000c721270 */
[----:B------:R-:W-:-:S02]  /*19c30*/  VIADD R199, R198, UR5 ;  /* 0x00000005c6c77c36 */ /* 0x000fc40008000000 */
[----:B------:R4:W-:Y:S01]  /*19c40*/  @P2 STG.E.U8 desc[UR24][R196.64], R200 ;  /* 0x000000c8c4002986 */ /* 0x0009e2000c101118 */
[----:B0-----:R-:W-:Y:S01]  /*19c50*/  ISETP.LT.AND P4, PT, R201, UR4, !P0 ;  /* 0x00000004c9007c0c */ /* 0x001fe2000c781270 */
[----:B------:R-:W0:Y:S01]  /*19c60*/  LDCU UR4, c[0x0][0x39c] ;  /* 0x00007380ff0477ac */ /* 0x000e220008000800 */
[----:B------:R-:W-:Y:S02]  /*19c70*/  IADD3 R198, P2, PT, R199, R3, RZ ;  /* 0x00000003c7c67210 */ /* 0x000fe40007f5e0ff */
[----:B--2---:R-:W-:Y:S01]  /*19c80*/  F2FP.SATFINITE.E5M2.F32.PACK_AB_MERGE_C R202, R179, R178, RZ ;  /* 0x000000b2b3ca723e */ /* 0x004fe200048060ff */
[----:B------:R-:W2:Y:S01]  /*19c90*/  LDCU UR7, c[0x0][0x39c] ;  /* 0x00007380ff0777ac */ /* 0x000ea20008000800 */
[C---:B----4-:R-:W-:Y:S01]  /*19ca0*/  VIADD R200, R199.reuse, UR5 ;  /* 0x00000005c7c87c36 */ /* 0x050fe20008000000 */
[----:B------:R-:W-:Y:S02]  /*19cb0*/  LEA.HI.X.SX32 R199, R199, R2, 0x1, P2 ;  /* 0x00000002c7c77211 */ /* 0x000fe400010f0eff */
[----:B------:R-:W-:-:S02]  /*19cc0*/  PRMT R203, R202, 0x9910, RZ ;  /* 0x00009910cacb7816 */ /* 0x000fc400000000ff */
[CC--:B------:R-:W-:Y:S01]  /*19cd0*/  IADD3 R196, P2, PT, R200.reuse, R3.reuse, RZ ;  /* 0x00000003c8c47210 */ /* 0x0c0fe20007f5e0ff */
[----:B------:R4:W-:Y:S03]  /*19ce0*/  @P3 STG.E.U8 desc[UR24][R198.64], R202 ;  /* 0x000000cac6003986 */ /* 0x0009e6000c101118 */
[----:B------:R-:W-:Y:S01]  /*19cf0*/  LEA.HI.X.SX32 R197, R200, R2, 0x1, P2 ;  /* 0x00000002c8c57211 */ /* 0x000fe200010f0eff */
[----:B------:R-:W-:Y:S01]  /*19d00*/  VIADD R201, R0, 0x87 ;  /* 0x0000008700c97836 */ /* 0x000fe20000000000 */
[----:B----4-:R-:W-:Y:S01]  /*19d10*/  SHF.R.S32.HI R202, RZ, 0x8, R203 ;  /* 0x00000008ffca7819 */ /* 0x010fe200000114cb */
[----:B------:R-:W-:Y:S02]  /*19d20*/  VIADD R199, R200, UR5 ;  /* 0x00000005c8c77c36 */ /* 0x000fe40008000000 */
[----:B------:R-:W-:Y:S02]  /*19d30*/  VIADD R198, R0, 0x88 ;  /* 0x0000008800c67836 */ /* 0x000fe40000000000 */
[----:B------:R4:W-:Y:S01]  /*19d40*/  @P6 STG.E.U8 desc[UR24][R196.64], R202 ;  /* 0x000000cac4006986 */ /* 0x0009e2000c101118 */
[----:B0-----:R-:W-:Y:S01]  /*19d50*/  ISETP.LT.AND P2, PT, R201, UR4, !P0 ;  /* 0x00000004c9007c0c */ /* 0x001fe2000c741270 */
[----:B------:R-:W0:Y:S01]  /*19d60*/  LDCU UR4, c[0x0][0x39c] ;  /* 0x00007380ff0477ac */ /* 0x000e220008000800 */
[----:B-1----:R-:W-:Y:S01]  /*19d70*/  ISETP.LT.AND P3, PT, R198, UR6, !P0 ;  /* 0x00000006c6007c0c */ /* 0x002fe2000c761270 */
[----:B------:R-:W-:Y:S01]  /*19d80*/  VIADD R198, R0, 0x89 ;  /* 0x0000008900c67836 */ /* 0x000fe20000000000 */
[----:B------:R-:W-:Y:S01]  /*19d90*/  F2FP.SATFINITE.E5M2.F32.PACK_AB_MERGE_C R200, R177, R176, RZ ;  /* 0x000000b0b1c8723e */ /* 0x000fe200048060ff */
[----:B------:R-:W1:Y:S01]  /*19da0*/  LDCU UR6, c[0x0][0x39c] ;  /* 0x00007380ff0677ac */ /* 0x000e620008000800 */
[----:B----4-:R-:W-:-:S04]  /*19db0*/  IADD3 R196, P6, PT, R199, R3, RZ ;  /* 0x00000003c7c47210 */ /* 0x010fc80007fde0ff */
[C---:B------:R-:W-:Y:S01]  /*19dc0*/  LEA.HI.X.SX32 R197, R199.reuse, R2, 0x1, P6 ;  /* 0x00000002c7c57211 */ /* 0x040fe200030f0eff */
[----:B------:R-:W-:Y:S01]  /*19dd0*/  VIADD R199, R199, UR5 ;  /* 0x00000005c7c77c36 */ /* 0x000fe20008000000 */
[----:B--2---:R-:W-:Y:S02]  /*19de0*/  ISETP.LT.AND P6, PT, R198, UR7, !P0 ;  /* 0x00000007c6007c0c */ /* 0x004fe4000c7c1270 */
[----:B------:R-:W-:Y:S01]  /*19df0*/  F2FP.SATFINITE.E5M2.F32.PACK_AB_MERGE_C R202, R175, R174, RZ ;  /* 0x000000aeafca723e */ /* 0x000fe200048060ff */
[----:B------:R2:W-:Y:S01]  /*19e00*/  @P4 STG.E.U8 desc[UR24][R196.64], R200 ;  /* 0x000000c8c4004986 */ /* 0x0005e2000c101118 */
[----:B------:R-:W-:Y:S01]  /*19e10*/  PRMT R203, R200, 0x9910, RZ ;  /* 0x00009910c8cb7816 */ /* 0x000fe200000000ff */
[----:B------:R-:W-:Y:S01]  /*19e20*/  VIADD R201, R0, 0x8a ;  /* 0x0000008a00c97836 */ /* 0x000fe20000000000 */
[C---:B------:R-:W-:Y:S01]  /*19e30*/  IADD3 R198, P4, PT, R199.reuse, R3, RZ ;  /* 0x00000003c7c67210 */ /* 0x040fe20007f9e0ff */
[----:B------:R-:W4:Y:S01]  /*19e40*/  LDCU UR7, c[0x0][0x39c] ;  /* 0x00007380ff0777ac */ /* 0x000f220008000800 */
[----:B------:R-:W-:Y:S01]  /*19e50*/  SHF.R.S32.HI R203, RZ, 0x8, R203 ;  /* 0x00000008ffcb7819 */ /* 0x000fe200000114cb */
[C---:B--2---:R-:W-:Y:S01]  /*19e60*/  VIADD R200, R199.reuse, UR5 ;  /* 0x00000005c7c87c36 */ /* 0x044fe20008000000 */
[----:B------:R-:W-:-:S04]  /*19e70*/  LEA.HI.X.SX32 R199, R199, R2, 0x1, P4 ;  /* 0x00000002c7c77211 */ /* 0x000fc800020f0eff */
[C---:B------:R-:W-:Y:S01]  /*19e80*/  IADD3 R196, P4, PT, R200.reuse, R3, RZ ;  /* 0x00000003c8c47210 */ /* 0x040fe20007f9e0ff */
[----:B------:R2:W-:Y:S03]  /*19e90*/  @P5 STG.E.U8 desc[UR24][R198.64], R203 ;  /* 0x000000cbc6005986 */ /* 0x0005e6000c101118 */
[----:B------:R-:W-:Y:S02]  /*19ea0*/  LEA.HI.X.SX32 R197, R200, R2, 0x1, P4 ;  /* 0x00000002c8c57211 */ /* 0x000fe400020f0eff */
[----:B0-----:R-:W-:Y:S01]  /*19eb0*/  ISETP.LT.AND P4, PT, R201, UR4, !P0 ;  /* 0x00000004c9007c0c */ /* 0x001fe2000c781270 */
[----:B------:R-:W0:Y:S01]  /*19ec0*/  LDCU UR4, c[0x0][0x39c] ;  /* 0x00007380ff0477ac */ /* 0x000e220008000800 */
[----:B--2---:R-:W-:Y:S01]  /*19ed0*/  PRMT R198, R202, 0x9910, RZ ;  /* 0x00009910cac67816 */ /* 0x004fe200000000ff */
[----:B------:R-:W-:Y:S01]  /*19ee0*/  VIADD R199, R200, UR5 ;  /* 0x00000005c8c77c36 */ /* 0x000fe20008000000 */
[----:B------:R2:W-:Y:S03]  /*19ef0*/  @P1 STG.E.U8 desc[UR24][R196.64], R202 ;  /* 0x000000cac4001986 */ /* 0x0005e6000c101118 */
[----:B------:R-:W-:-:S02]  /*19f00*/  IMAD.MOV.U32 R200, RZ, RZ, R198 ;  /* 0x000000ffffc87224 */ /* 0x000fc400078e00c6 */
[----:B------:R-:W-:-:S03]  /*19f10*/  VIADD R198, R0, 0x8b ;  /* 0x0000008b00c67836 */ /* 0x000fc60000000000 */
[----:B------:R-:W-:Y:S02]  /*19f20*/  SHF.R.S32.HI R200, RZ, 0x8, R200 ;  /* 0x00000008ffc87819 */ /* 0x000fe400000114c8 */
[----:B--2---:R-:W-:-:S04]  /*19f30*/  IADD3 R196, P1, PT, R199, R3, RZ ;  /* 0x00000003c7c47210 */ /* 0x004fc80007f3e0ff */
[C---:B------:R-:W-:Y:S01]  /*19f40*/  LEA.HI.X.SX32 R197, R199.reuse, R2, 0x1, P1 ;  /* 0x00000002c7c57211 */ /* 0x040fe200008f0eff */
[----:B------:R-:W-:Y:S01]  /*19f50*/  VIADD R199, R199, UR5 ;  /* 0x00000005c7c77c36 */ /* 0x000fe20008000000 */
[----:B-1----:R-:W-:Y:S01]  /*19f60*/  ISETP.LT.AND P1, PT, R198, UR6, !P0 ;  /* 0x00000006c6007c0c */ /* 0x002fe2000c721270 */
[----:B------:R-:W1:Y:S02]  /*19f70*/  LDCU UR6, c[0x0][0x39c] ;  /* 0x00007380ff0677ac */ /* 0x000e640008000800 */
[----:B------:R2:W-:Y:S01]  /*19f80*/  @P2 STG.E.U8 desc[UR24][R196.64], R200 ;  /* 0x000000c8c4002986 */ /* 0x0005e2000c101118 */
[----:B------:R-:W-:Y:S02]  /*19f90*/  IADD3 R198, P2, PT, R199, R3, RZ ;  /* 0x00000003c7c67210 */ /* 0x000fe40007f5e0ff */
[----:B------:R-:W-:Y:S01]  /*19fa0*/  F2FP.SATFINITE.E5M2.F32.PACK_AB_MERGE_C R201, R173, R172, RZ ;  /* 0x000000acadc9723e */ /* 0x000fe200048060ff */
[C---:B--2---:R-:W-:Y:S02]  /*19fb0*/  VIADD R196, R0.reuse, 0x8c ;  /* 0x0000008c00c47836 */ /* 0x044fe40000000000 */
        /* <DEDUP_REMOVED lines=8> */
[----:B----4-:R-:W-:Y:S01]  /*1a040*/  ISETP.LT.AND P3, PT, R197, UR7, !P0 ;  /* 0x00000007c5007c0c */ /* 0x010fe2000c761270 */
[----:B------:R-:W4:Y:S01]  /*1a050*/  LDCU UR7, c[0x0][0x39c] ;  /* 0x00007380ff0777ac */ /* 0x000f220008000800 */
[C---:B------:R-:W-:Y:S02]  /*1a060*/  LEA.HI.X.SX32 R197, R200.reuse, R2, 0x1, P5 ;  /* 0x00000002c8c57211 */ /* 0x040fe400028f0eff */
[----:B--2---:R-:W-:Y:S01]  /*1a070*/  SHF.R.S32.HI R201, RZ, 0x8, R202 ;  /* 0x00000008ffc97819 */ /* 0x004fe200000114ca */
[----:B------:R-:W-:Y:S02]  /*1a080*/  VIADD R199, R200, UR5 ;  /* 0x00000005c8c77c36 */ /* 0x000fe40008000000 */
[----:B------:R-:W-:Y:S02]  /*1a090*/  VIADD R198, R0, 0x8e ;  /* 0x0000008e00c67836 */ /* 0x000fe40000000000 */
[----:B------:R2:W-:Y:S03]  /*1a0a0*/  @P6 STG.E.U8 desc[UR24][R196.64], R201 ;  /* 0x000000c9c4006986 */ /* 0x0005e6000c101118 */
[----:B-1----:R-:W-:Y:S01]  /*1a0b0*/  ISETP.LT.AND P5, PT, R198, UR6, !P0 ;  /* 0x00000006c6007c0c */ /* 0x002fe2000c7a1270 */
[----:B------:R-:W-:Y:S01]  /*1a0c0*/  VIADD R200, R0, 0x8f ;  /* 0x0000008f00c87836 */ /* 0x000fe20000000000 */
[----:B------:R-:W-:Y:S01]  /*1a0d0*/  F2FP.SATFINITE.E5M2.F32.PACK_AB_MERGE_C R198, R171, R170, RZ ;  /* 0x000000aaabc6723e */ /* 0x000fe200048060ff */
[----:B------:R-:W1:Y:S01]  /*1a0e0*/  LDCU UR6, c[0x0][0x39c] ;  /* 0x00007380ff0677ac */ /* 0x000e620008000800 */
[----:B--2---:R-:W-:-:S04]  /*1a0f0*/  IADD3 R196, P6, PT, R199, R3, RZ ;  /* 0x00000003c7c47210 */ /* 0x004fc80007fde0ff */
[C---:B------:R-:W-:Y:S01]  /*1a100*/  LEA.HI.X.SX32 R197, R199.reuse, R2, 0x1, P6 ;  /* 0x00000002c7c57211 */ /* 0x040fe200030f0eff */
[----:B------:R-:W-:Y:S01]  /*1a110*/  VIADD R199, R199, UR5 ;  /* 0x00000005c7c77c36 */ /* 0x000fe20008000000 */
[----:B------:R-:W-:-:S03]  /*1a120*/  PRMT R202, R198, 0x9910, RZ ;  /* 0x00009910c6ca7816 */ /* 0x000fc600000000ff */
[----:B------:R2:W-:Y:S01]  /*1a130*/  @P4 STG.E.U8 desc[UR24][R196.64], R198 ;  /* 0x000000c6c4004986 */ /* 0x0005e2000c101118 */
[----:B0-----:R-:W-:Y:S01]  /*1a140*/  ISETP.LT.AND P4, PT, R200, UR4, !P0 ;  /* 0x00000004c8007c0c */ /* 0x001fe2000c781270 */
[C---:B------:R-:W-:Y:S01]  /*1a150*/  VIADD R200, R199.reuse, UR5 ;  /* 0x00000005c7c87c36 */ /* 0x040fe20008000000 */
[----:B------:R-:W-:Y:S01]  /*1a160*/  SHF.R.S32.HI R202, RZ, 0x8, R202 ;  /* 0x00000008ffca7819 */ /* 0x000fe200000114ca */
[----:B------:R-:W0:Y:S01]  /*1a170*/  LDCU UR4, c[0x0][0x39c] ;  /* 0x00007380ff0477ac */ /* 0x000e220008000800 */
[----:B--2---:R-:W-:-:S04]  /*1a180*/  IADD3 R198, P6, PT, R199, R3, RZ ;  /* 0x00000003c7c67210 */ /* 0x004fc80007fde0ff */
[----:B------:R-:W-:-:S05]  /*1a190*/  LEA.HI.X.SX32 R199, R199, R2, 0x1, P6 ;  /* 0x00000002c7c77211 */ /* 0x000fca00030f0eff */
[----:B------:R2:W-:Y:S02]  /*1a1a0*/  @P1 STG.E.U8 desc[UR24][R198.64], R202 ;  /* 0x000000cac6001986 */ /* 0x0005e4000c101118 */
[----:B--2---:R-:W-:Y:S02]  /*1a1b0*/  F2FP.SATFINITE.E5M2.F32.PACK_AB_MERGE_C R202, R167, R166, RZ ;  /* 0x000000a6a7ca723e */ /* 0x004fe400048060ff */
        /* <DEDUP_REMOVED lines=8> */
[----:B------:R-:W-:Y:S01]  /*1a240*/  LEA.HI.X.SX32 R197, R200, R2, 0x1, P6 ;  /* 0x00000002c8c57211 */ /* 0x000fe200030f0eff */
[----:B------:R-:W4:Y:S01]  /*1a250*/  LDCU UR7, c[0x0][0x39c] ;  /* 0x00007380ff0777ac */ /* 0x000f220008000800 */
[----:B------:R-:W-:-:S03]  /*1a260*/  PRMT R200, R198, 0x9910, RZ ;  /* 0x00009910c6c87816 */ /* 0x000fc600000000ff */
[----:B------:R5:W-:Y:S01]  /*1a270*/  @P2 STG.E.U8 desc[UR24][R196.64], R198 ;  /* 0x000000c6c4002986 */ /* 0x000be2000c101118 */
[----:B-1----:R-:W-:Y:S01]  /*1a280*/  ISETP.LT.AND P6, PT, R201, UR6, !P0 ;  /* 0x00000006c9007c0c */ /* 0x002fe2000c7c1270 */
[----:B------:R-:W1:Y:S01]  /*1a290*/  LDCU UR6, c[0x0][0x39c] ;  /* 0x00007380ff0677ac */ /* 0x000e620008000800 */
[----:B-----5:R-:W-:Y:S01]  /*1a2a0*/  IMAD.MOV.U32 R197, RZ, RZ, R200 ;  /* 0x000000ffffc57224 */ /* 0x020fe200078e00c8 */
[C---:B------:R-:W-:Y:S01]  /*1a2b0*/  IADD3 R198, P2, PT, R199.reuse, R3, RZ ;  /* 0x00000003c7c67210 */ /* 0x040fe20007f5e0ff */
[----:B------:R-:W-:-:S03]  /*1a2c0*/  VIADD R200, R199, UR5 ;  /* 0x00000005c7c87c36 */ /* 0x000fc60008000000 */
[-C--:B------:R-:W-:Y:S02]  /*1a2d0*/  LEA.HI.X.SX32 R199, R199, R2.reuse, 0x1, P2 ;  /* 0x00000002c7c77211 */ /* 0x080fe400010f0eff */
[----:B------:R-:W-:Y:S02]  /*1a2e0*/  SHF.R.S32.HI R197, RZ, 0x8, R197 ;  /* 0x00000008ffc57819 */ /* 0x000fe400000114c5 */
[----:B------:R-:W-:Y:S01]  /*1a2f0*/  IADD3 R196, P2, PT, R200, R3, RZ ;  /* 0x00000003c8c47210 */ /* 0x000fe20007f5e0ff */
[----:B------:R-:W-:Y:S02]  /*1a300*/  VIADD R201, R0, 0x92 ;  /* 0x0000009200c97836 */ /* 0x000fe40000000000 */
[----:B------:R5:W-:Y:S02]  /*1a310*/  @P3 STG.E.U8 desc[UR24][R198.64], R197 ;  /* 0x000000c5c6003986 */ /* 0x000be4000c101118 */
[C---:B-----5:R-:W-:Y:S01]  /*1a320*/  LEA.HI.X.SX32 R197, R200.reuse, R2, 0x1, P2 ;  /* 0x00000002c8c57211 */ /* 0x060fe200010f0eff */
[----:B------:R-:W-:Y:S01]  /*1a330*/  VIADD R199, R200, UR5 ;  /* 0x00000005c8c77c36 */ /* 0x000fe20008000000 */
[----:B------:R-:W-:-:S02]  /*1a340*/  PRMT R198, R202, 0x9910, RZ ;  /* 0x00009910cac67816 */ /* 0x000fc400000000ff */
[----:B0-----:R-:W-:Y:S01]  /*1a350*/  ISETP.LT.AND P2, PT, R201, UR4, !P0 ;  /* 0x00000004c9007c0c */ /* 0x001fe2000c741270 */
[----:B------:R-:W0:Y:S01]  /*1a360*/  LDCU UR4, c[0x0][0x39c] ;  /* 0x00007380ff0477ac */ /* 0x000e220008000800 */
[----:B------:R5:W-:Y:S01]  /*1a370*/  @P5 STG.E.U8 desc[UR24][R196.64], R202 ;  /* 0x000000cac4005986 */ /* 0x000be2000c101118 */
[----:B------:R-:W-:Y:S02]  /*1a380*/  IMAD.MOV.U32 R200, RZ, RZ, R198 ;  /* 0x000000ffffc87224 */ /* 0x000fe400078e00c6 */
[----:B------:R-:W-:-:S03]  /*1a390*/  VIADD R198, R0, 0x93 ;  /* 0x0000009300c67836 */ /* 0x000fc60000000000 */
[----:B------:R-:W-:Y:S02]  /*1a3a0*/  SHF.R.S32.HI R200, RZ, 0x8, R200 ;  /* 0x00000008ffc87819 */ /* 0x000fe400000114c8 */
[----:B-----5:R-:W-:Y:S02]  /*1a3b0*/  IADD3 R196, P3, PT, R199, R3, RZ ;  /* 0x00000003c7c47210 */ /* 0x020fe40007f7e0ff */
[----:B------:R-:W-:Y:S02]  /*1a3c0*/  F2FP.SATFINITE.E5M2.F32.PACK_AB_MERGE_C R202, R165, R164, RZ ;  /* 0x000000a4a5ca723e */ /* 0x000fe400048060ff */
[----:B------:R-:W5:Y:S01]  /*1a3d0*/  LDL.LU R164, [R1+0x250] ;  /* 0x0002500001a47983 */ /* 0x000f620000300800 */
[----:B------:R-:W-:-:S03]  /*1a3e0*/  LEA.HI.X.SX32 R197, R199, R2, 0x1, P3 ;  /* 0x00000002c7c57211 */ /* 0x000fc600018f0eff */
[----:B------:R-:W5:Y:S01]  /*1a3f0*/  LDL.LU R165, [R1+0x254] ;  /* 0x0002540001a57983 */ /* 0x000f620000300800 */
[----:B------:R-:W-:Y:S01]  /*1a400*/  VIADD R199, R199, UR5 ;  /* 0x00000005c7c77c36 */ /* 0x000fe20008000000 */
[----:B-1----:R-:W-:Y:S02]  /*1a410*/  ISETP.LT.AND P3, PT, R198, UR6, !P0 ;  /* 0x00000006c6007c0c */ /* 0x002fe4000c761270 */
[----:B------:R1:W-:Y:S01]  /*1a420*/  @P4 STG.E.U8 desc[UR24][R196.64], R200 ;  /* 0x000000c8c4004986 */ /* 0x0003e2000c101118 */
[C---:B------:R-:W-:Y:S01]  /*1a430*/  VIADD R198, R0.reuse, 0x95 ;  /* 0x0000009500c67836 */ /* 0x040fe20000000000 */
[----:B------:R-:W0:Y:S01]  /*1a440*/  LDCU UR6, c[0x0][0x39c] ;  /* 0x00007380ff0677ac */ /* 0x000e220008000800 */
[----:B-1----:R-:W-:Y:S01]  /*1a450*/  VIADD R197, R0, 0x94 ;  /* 0x0000009400c57836 */ /* 0x002fe20000000000 */
[----:B------:R-:W-:-:S04]  /*1a460*/  IADD3 R196, P4, PT, R199, R3, RZ ;  /* 0x00000003c7c47210 */ /* 0x000fc80007f9e0ff */
[----:B----4-:R-:W-:Y:S01]  /*1a470*/  ISETP.LT.AND P5, PT, R197, UR7, !P0 ;  /* 0x00000007c5007c0c */ /* 0x010fe2000c7a1270 */
[----:B------:R-:W-:Y:S01]  /*1a480*/  VIADD R201, R0, 0x96 ;  /* 0x0000009600c97836 */ /* 0x000fe20000000000 */
[C---:B------:R-:W-:Y:S01]  /*1a490*/  LEA.HI.X.SX32 R197, R199.reuse, R2, 0x1, P4 ;  /* 0x00000002c7c57211 */ /* 0x040fe200020f0eff */
[----:B------:R-:W1:Y:S01]  /*1a4a0*/  LDCU UR7, c[0x0][0x39c] ;  /* 0x00007380ff0777ac */ /* 0x000e620008000800 */
[----:B0-----:R-:W-:Y:S01]  /*1a4b0*/  ISETP.LT.AND P4, PT, R198, UR4, !P0 ;  /* 0x00000004c6007c0c */ /* 0x001fe2000c781270 */
[----:B------:R-:W-:Y:S01]  /*1a4c0*/  VIADD R199, R199, UR5 ;  /* 0x00000005c7c77c36 */ /* 0x000fe20008000000 */
[----:B------:R-:W0:Y:S01]  /*1a4d0*/  LDCU UR4, c[0x0][0x39c] ;  /* 0x00007380ff0477ac */ /* 0x000e220008000800 */
[----:B--2---:R-:W-:-:S04]  /*1a4e0*/  F2FP.SATFINITE.E5M2.F32.PACK_AB_MERGE_C R198, R167, R166, RZ ;  /* 0x000000a6a7c6723e */ /* 0x004fc800048060ff */
[----:B------:R-:W-:Y:S01]  /*1a4f0*/  PRMT R200, R198, 0x9910, RZ ;  /* 0x00009910c6c87816 */ /* 0x000fe200000000ff */
[----:B------:R2:W-:Y:S04]  /*1a500*/  @P1 STG.E.U8 desc[UR24][R196.64], R198 ;  /* 0x000000c6c4001986 */ /* 0x0005e8000c101118 */
[----:B--2---:R-:W-:Y:S01]  /*1a510*/  IMAD.MOV.U32 R197, RZ, RZ, R200 ;  /* 0x000000ffffc57224 */ /* 0x004fe200078e00c8 */
[C---:B------:R-:W-:Y:S01]  /*1a520*/  IADD3 R198, P1, PT, R199.reuse, R3, RZ ;  /* 0x00000003c7c67210 */ /* 0x040fe20007f3e0ff */
[----:B------:R-:W-:-:S03]  /*1a530*/  VIADD R200, R199, UR5 ;  /* 0x00000005c7c87c36 */ /* 0x000fc60008000000 */
[----:B------:R-:W-:Y:S02]  /*1a540*/  LEA.HI.X.SX32 R199, R199, R2, 0x1, P1 ;  /* 0x00000002c7c77211 */ /* 0x000fe400008f0eff */
[----:B------:R-:W-:Y:S02]  /*1a550*/  SHF.R.S32.HI R197, RZ, 0x8, R197 ;  /* 0x00000008ffc57819 */ /* 0x000fe400000114c5 */
[----:B------:R-:W-:-:S03]  /*1a560*/  IADD3 R196, P1, PT, R200, R3, RZ ;  /* 0x00000003c8c47210 */ /* 0x000fc60007f3e0ff */
[----:B------:R2:W-:Y:S02]  /*1a570*/  @P6 STG.E.U8 desc[UR24][R198.64], R197 ;  /* 0x000000c5c6006986 */ /* 0x0005e4000c101118 */
[----:B--2---:R-:W-:Y:S02]  /*1a580*/  LEA.HI.X.SX32 R197, R200, R2, 0x1, P1 ;  /* 0x00000002c8c57211 */ /* 0x004fe400008f0eff */
[----:B------:R-:W-:-:S03]  /*1a590*/  PRMT R198, R202, 0x9910, RZ ;  /* 0x00009910cac67816 */ /* 0x000fc600000000ff */
[----:B------:R2:W-:Y:S02]  /*1a5a0*/  @P2 STG.E.U8 desc[UR24][R196.64], R202 ;  /* 0x000000cac4002986 */ /* 0x0005e4000c101118 */
[----:B--2---:R-:W-:Y:S02]  /*1a5b0*/  F2FP.SATFINITE.E5M2.F32.PACK_AB_MERGE_C R202, R163, R162, RZ ;  /* 0x000000a2a3ca723e */ /* 0x004fe400048060ff */
[----:B------:R-:W2:Y:S04]  /*1a5c0*/  LDL.LU R162, [R1+0x260] ;  /* 0x0002600001a27983 */ /* 0x000ea80000300800 */
[----:B------:R-:W2:Y:S01]  /*1a5d0*/  LDL.LU R163, [R1+0x264] ;  /* 0x0002640001a37983 */ /* 0x000ea20000300800 */
[----:B------:R-:W-:Y:S02]  /*1a5e0*/  VIADD R199, R200, UR5 ;  /* 0x00000005c8c77c36 */ /* 0x000fe40008000000 */
[----:B------:R-:W-:-:S03]  /*1a5f0*/  IMAD.MOV.U32 R200, RZ, RZ, R198 ;  /* 0x000000ffffc87224 */ /* 0x000fc600078e00c6 */
[CC--:B------:R-:W-:Y:S02]  /*1a600*/  IADD3 R196, P2, PT, R199.reuse, R3.reuse, RZ ;  /* 0x00000003c7c47210 */ /* 0x0c0fe40007f5e0ff */
[----:B------:R-:W-:Y:S02]  /*1a610*/  SHF.R.S32.HI R200, RZ, 0x8, R200 ;  /* 0x00000008ffc87819 */ /* 0x000fe400000114c8 */
[C---:B------:R-:W-:Y:S01]  /*1a620*/  LEA.HI.X.SX32 R197, R199.reuse, R2, 0x1, P2 ;  /* 0x00000002c7c57211 */ /* 0x040fe200010f0eff */
[----:B------:R-:W-:Y:S02]  /*1a630*/  VIADD R198, R0, 0x97 ;  /* 0x0000009700c67836 */ /* 0x000fe40000000000 */
[----:B------:R-:W-:Y:S02]  /*1a640*/  VIADD R199, R199, UR5 ;  /* 0x00000005c7c77c36 */ /* 0x000fe40008000000 */
[----:B------:R4:W-:Y:S01]  /*1a650*/  @P3 STG.E.U8 desc[UR24][R196.64], R200 ;  /* 0x000000c8c4003986 */ /* 0x0009e2000c101118 */
[----:B------:R-:W-:Y:S01]  /*1a660*/  ISETP.LT.AND P2, PT, R198, UR9, !P0 ;  /* 0x00000009c6007c0c */ /* 0x000fe2000c741270 */
[C---:B------:R-:W-:Y:S01]  /*1a670*/  VIADD R198, R0.reuse, 0x99 ;  /* 0x0000009900c67836 */ /* 0x040fe20000000000 */
[----:B------:R-:W-:Y:S01]  /*1a680*/  ISETP.LT.AND P1, PT, R201, UR8, !P0 ;  /* 0x00000008c9007c0c */ /* 0x000fe2000c721270 */
[C---:B----4-:R-:W-:Y:S01]  /*1a690*/  VIADD R197, R0.reuse, 0x98 ;  /* 0x0000009800c57836 */ /* 0x050fe20000000000 */
[----:B------:R-:W-:Y:S01]  /*1a6a0*/  IADD3 R196, P6, PT, R199, R3, RZ ;  /* 0x00000003c7c47210 */ /* 0x000fe20007fde0ff */
[----:B------:R-:W-:Y:S01]  /*1a6b0*/  VIADD R201, R0, 0x9a ;  /* 0x0000009a00c97836 */ /* 0x000fe20000000000 */
[----:B------:R-:W-:Y:S01]  /*1a6c0*/  F2FP.SATFINITE.E5M2.F32.PACK_AB_MERGE_C R203, R157, R156, RZ ;  /* 0x0000009c9dcb723e */ /* 0x000fe200048060ff */
[----:B------:R-:W4:Y:S01]  /*1a6d0*/  LDCU UR9, c[0x0][0x39c] ;  /* 0x00007380ff0977ac */ /* 0x000f220008000800 */
[----:B------:R-:W-:-:S02]  /*1a6e0*/  ISETP.LT.AND P3, PT, R197, UR6, !P0 ;  /* 0x00000006c5007c0c */ /* 0x000fc4000c761270 */
[----:B------:R-:W-:Y:S01]  /*1a6f0*/  LEA.HI.X.SX32 R197, R199, R2, 0x1, P6 ;  /* 0x00000002c7c57211 */ /* 0x000fe200030f0eff */
[----:B------:R-:W0:Y:S01]  /*1a700*/  LDCU UR8, c[0x0][0x39c] ;  /* 0x00007380ff0877ac */ /* 0x000e220008000800 */
[----:B------:R-:W-:Y:S02]  /*1a710*/  ISETP.LT.AND P6, PT, R198, UR11, !P0 ;  /* 0x0000000bc6007c0c */ /* 0x000fe4000c7c1270 */
[----:B-----5:R-:W-:Y:S01]  /*1a720*/  F2FP.SATFINITE.E5M2.F32.PACK_AB_MERGE_C R198, R165, R164, RZ ;  /* 0x000000a4a5c6723e */ /* 0x020fe200048060ff */
[----:B------:R-:W-:Y:S01]  /*1a730*/  VIADD R199, R199, UR5 ;  /* 0x00000005c7c77c36 */ /* 0x000fe20008000000 */
[----:B------:R-:W5:Y:S02]  /*1a740*/  LDCU UR6, c[0x0][0x39c] ;  /* 0x00007380ff0677ac */ /* 0x000f640008000800 */
[----:B------:R-:W-:Y:S01]  /*1a750*/  PRMT R200, R198, 0x9910, RZ ;  /* 0x00009910c6c87816 */ /* 0x000fe200000000ff */
[----:B------:R0:W-:Y:S01]  /*1a760*/  @P5 STG.E.U8 desc[UR24][R196.64], R198 ;  /* 0x000000c6c4005986 */ /* 0x0001e2000c101118 */
[----:B------:R-:W-:Y:S01]  /*1a770*/  F2FP.SATFINITE.E5M2.F32.PACK_AB_MERGE_C R205, R155, R154, RZ ;  /* 0x0000009a9bcd723e */ /* 0x000fe200048060ff */
[C---:B------:R-:W-:Y:S01]  /*1a780*/  VIADD R206, R0.reuse, 0xac ;  /* 0x000000ac00ce7836 */ /* 0x040fe20000000000 */
[----:B------:R-:W-:Y:S01]  /*1a790*/  F2FP.SATFINITE.E5M2.F32.PACK_AB_MERGE_C R209, R153, R152, RZ ;  /* 0x0000009899d1723e */ /* 0x000fe200048060ff */
[C---:B------:R-:W-:Y:S01]  /*1a7a0*/  VIADD R210, R0.reuse, 0xae ;  /* 0x000000ae00d27836 */ /* 0x040fe20000000000 */
[----:B------:R-:W-:Y:S01]  /*1a7b0*/  F2FP.SATFINITE.E5M2.F32.PACK_AB_MERGE_C R218, R149, R148, RZ ;  /* 0x0000009495da723e */ /* 0x000fe200048060ff */
[----:B------:R-:W-:Y:S01]  /*1a7c0*/  VIADD R216, R0, 0xb0 ;  /* 0x000000b000d87836 */ /* 0x000fe20000000000 */
[----:B------:R-:W-:Y:S01]  /*1a7d0*/  F2FP.SATFINITE.E5M2.F32.PACK_AB_MERGE_C R222, R147, R146, RZ ;  /* 0x0000009293de723e */ /* 0x000fe200048060ff */
[----:B------:R-:W1:Y:S01]  /*1a7e0*/  LDCU UR11, c[0x0][0x39c] ;  /* 0x00007380ff0b77ac */ /* 0x000e620008000800 */
        /* <DEDUP_REMOVED lines=9> */
[----:B------:R-:W-:-:S03]  /*1a880*/  PRMT R198, R202, 0x9910, RZ ;  /* 0x00009910cac67816 */ /* 0x000fc600000000ff */
[----:B------:R0:W-:Y:S02]  /*1a890*/  @P1 STG.E.U8 desc[UR24][R196.64], R202 ;  /* 0x000000cac4001986 */ /* 0x0001e4000c101118 */
[----:B------:R-:W-:Y:S02]  /*1a8a0*/  IMAD.MOV.U32 R200, RZ, RZ, R198 ;  /* 0x000000ffffc87224 */ /* 0x000fe400078e00c6 */
[----:B------:R-:W-:-:S03]  /*1a8b0*/  VIADD R198, R0, 0x9b ;  /* 0x0000009b00c67836 */ /* 0x000fc60000000000 */
[----:B------:R-:W-:Y:S02]  /*1a8c0*/  SHF.R.S32.HI R200, RZ, 0x8, R200 ;  /* 0x00000008ffc87819 */ /* 0x000fe400000114c8 */
[----:B0-----:R-:W-:Y:S02]  /*1a8d0*/  IADD3 R196, P1, PT, R199, R3, RZ ;  /* 0x00000003c7c47210 */ /* 0x001fe40007f3e0ff */
[----:B------:R-:W-:Y:S02]  /*1a8e0*/  F2FP.SATFINITE.E5M2.F32.PACK_AB_MERGE_C R202, R161, R160, RZ ;  /* 0x000000a0a1ca723e */ /* 0x000fe400048060ff */
[----:B------:R-:W3:Y:S01]  /*1a8f0*/  LDL.LU R160, [R1+0x270] ;  /* 0x0002700001a07983 */ /* 0x000ee20000300800 */
[----:B------:R-:W-:-:S03]  /*1a900*/  LEA.HI.X.SX32 R197, R199, R2, 0x1, P1 ;  /* 0x00000002c7c57211 */ /* 0x000fc600008f0eff */
[----:B------:R-:W3:Y:S01]  /*1a910*/  LDL.LU R161, [R1+0x274] ;  /* 0x0002740001a17983 */ /* 0x000ee20000300800 */
[----:B------:R-:W-:Y:S01]  /*1a920*/  VIADD R199, R199, UR5 ;  /* 0x00000005c7c77c36 */ /* 0x000fe20008000000 */
[----:B------:R-:W-:Y:S02]  /*1a930*/  ISETP.LT.AND P1, PT, R198, UR4, !P0 ;  /* 0x00000004c6007c0c */ /* 0x000fe4000c721270 */
[----:B------:R0:W-:Y:S01]  /*1a940*/  @P2 STG.E.U8 desc[UR24][R196.64], R200 ;  /* 0x000000c8c4002986 */ /* 0x0001e2000c101118 */
[C---:B------:R-:W-:Y:S01]  /*1a950*/  VIADD R198, R0.reuse, 0x9d ;  /* 0x0000009d00c67836 */ /* 0x040fe20000000000 */
[----:B-1----:R-:W-:Y:S01]  /*1a960*/  ISETP.LT.AND P4, PT, R201, UR7, !P0 ;  /* 0x00000007c9007c0c */ /* 0x002fe2000c781270 */
[----:B------:R-:W1:Y:S01]  /*1a970*/  LDCU UR4, c[0x0][0x39c] ;  /* 0x00007380ff0477ac */ /* 0x000e620008000800 */
[C---:B0-----:R-:W-:Y:S01]  /*1a980*/  VIADD R197, R0.reuse, 0x9c ;  /* 0x0000009c00c57836 */ /* 0x041fe20000000000 */
[----:B------:R-:W-:Y:S01]  /*1a990*/  IADD3 R196, P2, PT, R199, R3, RZ ;  /* 0x00000003c7c47210 */ /* 0x000fe20007f5e0ff */
[----:B------:R-:W-:Y:S01]  /*1a9a0*/  VIADD R201, R0, 0x9e ;  /* 0x0000009e00c97836 */ /* 0x000fe20000000000 */
[----:B------:R-:W0:Y:S02]  /*1a9b0*/  LDCU UR7, c[0x0][0x39c] ;  /* 0x00007380ff0777ac */ /* 0x000e240008000800 */
[----:B------:R-:W-:-:S02]  /*1a9c0*/  ISETP.LT.AND P5, PT, R197, UR12, !P0 ;  /* 0x0000000cc5007c0c */ /* 0x000fc4000c7a1270 */
[C---:B------:R-:W-:Y:S01]  /*1a9d0*/  LEA.HI.X.SX32 R197, R199.reuse, R2, 0x1, P2 ;  /* 0x00000002c7c57211 */ /* 0x040fe200010f0eff */
[----:B------:R-:W0:Y:S01]  /*1a9e0*/  LDCU UR12, c[0x0][0x39c] ;  /* 0x00007380ff0c77ac */ /* 0x000e220008000800 */
[----:B------:R-:W-:Y:S01]  /*1a9f0*/  ISETP.LT.AND P2, PT, R198, UR13, !P0 ;  /* 0x0000000dc6007c0c */ /* 0x000fe2000c741270 */
[----:B------:R-:W-:Y:S01]  /*1aa00*/  VIADD R199, R199, UR5 ;  /* 0x00000005c7c77c36 */ /* 0x000fe20008000000 */
[----:B------:R-:W-:Y:S01]  /*1aa10*/  PRMT R207, R205, 0x9910, RZ ;  /* 0x00009910cdcf7816 */ /* 0x000fe200000000ff */
        /* <DEDUP_REMOVED lines=16> */
[----:B------:R-:W2:Y:S04]  /*1ab20*/  LDL.LU R159, [R1+0x284] ;  /* 0x00028400019f7983 */ /* 0x000ea80000300800 */
[----:B------:R-:W2:Y:S04]  /*1ab30*/  LDL.LU R156, [R1+0x290] ;  /* 0x00029000019c7983 */ /* 0x000ea80000300800 */
[----:B------:R-:W2:Y:S01]  /*1ab40*/  LDL.LU R157, [R1+0x294] ;  /* 0x00029400019d7983 */ /* 0x000ea20000300800 */
[----:B------:R-:W-:-:S02]  /*1ab50*/  VIADD R199, R200, UR5 ;  /* 0x00000005c8c77c36 */ /* 0x000fc40008000000 */
        /* <DEDUP_REMOVED lines=10> */
[C---:B0-----:R-:W-:Y:S01]  /*1ac00*/  VIADD R197, R0.reuse, 0xa0 ;  /* 0x000000a000c57836 */ /* 0x041fe20000000000 */
[----:B------:R-:W-:Y:S01]  /*1ac10*/  IADD3 R196, P6, PT, R199, R3, RZ ;  /* 0x00000003c7c47210 */ /* 0x000fe20007fde0ff */
[----:B------:R-:W-:Y:S01]  /*1ac20*/  VIADD R201, R0, 0xa2 ;  /* 0x000000a200c97836 */ /* 0x000fe20000000000 */
[----:B------:R-:W-:Y:S01]  /*1ac30*/  PRMT R212, R209, 0x9910, RZ ;  /* 0x00009910d1d47816 */ /* 0x000fe200000000ff */
[----:B------:R-:W0:Y:S01]  /*1ac40*/  LDCU UR14, c[0x0][0x39c] ;  /* 0x00007380ff0e77ac */ /* 0x000e220008000800 */
[----:B------:R-:W-:-:S02]  /*1ac50*/  ISETP.LT.AND P1, PT, R197, UR15, !P0 ;  /* 0x0000000fc5007c0c */ /* 0x000fc4000c721270 */
[----:B------:R-:W-:Y:S01]  /*1ac60*/  LEA.HI.X.SX32 R197, R199, R2, 0x1, P6 ;  /* 0x00000002c7c57211 */ /* 0x000fe200030f0eff */
[----:B------:R-:W0:Y:S01]  /*1ac70*/  LDCU UR15, c[0x0][0x39c] ;  /* 0x00007380ff0f77ac */ /* 0x000e220008000800 */
[----:B----4-:R-:W-:Y:S02]  /*1ac80*/  ISETP.LT.AND P6, PT, R198, UR9, !P0 ;  /* 0x00000009c6007c0c */ /* 0x010fe4000c7c1270 */
[----:B---3--:R-:W-:Y:S01]  /*1ac90*/  F2FP.SATFINITE.E5M2.F32.PACK_AB_MERGE_C R198, R161, R160, RZ ;  /* 0x000000a0a1c6723e */ /* 0x008fe200048060ff */
[----:B------:R-:W-:Y:S01]  /*1aca0*/  VIADD R199, R199, UR5 ;  /* 0x00000005c7c77c36 */ /* 0x000fe20008000000 */
[----:B------:R-:W-:Y:S01]  /*1acb0*/  SHF.R.S32.HI R212, RZ, 0x8, R212 ;  /* 0x00000008ffd47819 */ /* 0x000fe200000114d4 */
[----:B------:R-:W3:Y:S01]  /*1acc0*/  LDCU UR8, c[0x0][0x39c] ;  /* 0x00007380ff0877ac */ /* 0x000ee20008000800 */
[----:B------:R-:W-:Y:S01]  /*1acd0*/  PRMT R200, R198, 0x9910, RZ ;  /* 0x00009910c6c87816 */ /* 0x000fe200000000ff */
[----:B------:R4:W-:Y:S01]  /*1ace0*/  @P5 STG.E.U8 desc[UR24][R196.64], R198 ;  /* 0x000000c6c4005986 */ /* 0x0009e2000c101118 */
[----:B------:R-:W-:Y:S01]  /*1acf0*/  PRMT R221, R218, 0x9910, RZ ;  /* 0x00009910dadd7816 */ /* 0x000fe200000000ff */
[----:B------:R-:W0:Y:S02]  /*1ad00*/  LDCU UR9, c[0x0][0x3b8] ;  /* 0x00007700ff0977ac */ /* 0x000e240008000800 */
[----:B----4-:R-:W-:Y:S01]  /*1ad10*/  IMAD.MOV.U32 R197, RZ, RZ, R200 ;  /* 0x000000ffffc57224 */ /* 0x010fe200078e00c8 */
[C---:B------:R-:W-:Y:S01]  /*1ad20*/  IADD3 R198, P5, PT, R199.reuse, R3, RZ ;  /* 0x00000003c7c67210 */ /* 0x040fe20007fbe0ff */
[----:B------:R-:W-:-:S03]  /*1ad30*/  VIADD R200, R199, UR5 ;  /* 0x00000005c7c87c36 */ /* 0x000fc60008000000 */
[----:B------:R-:W-:Y:S02]  /*1ad40*/  LEA.HI.X.SX32 R199, R199, R2, 0x1, P5 ;  /* 0x00000002c7c77211 */ /* 0x000fe400028f0eff */
[----:B------:R-:W-:Y:S02]  /*1ad50*/  SHF.R.S32.HI R197, RZ, 0x8, R197 ;  /* 0x00000008ffc57819 */ /* 0x000fe400000114c5 */
[----:B------:R-:W-:-:S03]  /*1ad60*/  IADD3 R196, P5, PT, R200, R3, RZ ;  /* 0x00000003c8c47210 */ /* 0x000fc60007fbe0ff */
[----:B------:R4:W-:Y:S02]  /*1ad70*/  @P2 STG.E.U8 desc[UR24][R198.64], R197 ;  /* 0x000000c5c6002986 */ /* 0x0009e4000c101118 */
[C---:B----4-:R-:W-:Y:S01]  /*1ad80*/  LEA.HI.X.SX32 R197, R200.reuse, R2, 0x1, P5 ;  /* 0x00000002c8c57211 */ /* 0x050fe200028f0eff */
[----:B------:R-:W-:Y:S01]  /*1ad90*/  VIADD R199, R200, UR5 ;  /* 0x00000005c8c77c36 */ /* 0x000fe20008000000 */
[----:B------:R-:W-:-:S03]  /*1ada0*/  PRMT R198, R202, 0x9910, RZ ;  /* 0x00009910cac67816 */ /* 0x000fc600000000ff */
[----:B------:R4:W-:Y:S02]  /*1adb0*/  @P3 STG.E.U8 desc[UR24][R196.64], R202 ;  /* 0x000000cac4003986 */ /* 0x0009e4000c101118 */
[----:B------:R-:W-:Y:S02]  /*1adc0*/  IMAD.MOV.U32 R200, RZ, RZ, R198 ;  /* 0x000000ffffc87224 */ /* 0x000fe400078e00c6 */
[----:B------:R-:W-:-:S03]  /*1add0*/  VIADD R198, R0, 0xa3 ;  /* 0x000000a300c67836 */ /* 0x000fc60000000000 */
[----:B------:R-:W-:Y:S02]  /*1ade0*/  SHF.R.S32.HI R200, RZ, 0x8, R200 ;  /* 0x00000008ffc87819 */ /* 0x000fe400000114c8 */
[----:B----4-:R-:W-:-:S04]  /*1adf0*/  IADD3 R196, P3, PT, R199, R3, RZ ;  /* 0x00000003c7c47210 */ /* 0x010fc80007f7e0ff */
[C---:B------:R-:W-:Y:S01]  /*1ae00*/  LEA.HI.X.SX32 R197, R199.reuse, R2, 0x1, P3 ;  /* 0x00000002c7c57211 */ /* 0x040fe200018f0eff */
[----:B------:R-:W-:Y:S01]  /*1ae10*/  VIADD R199, R199, UR5 ;  /* 0x00000005c7c77c36 */ /* 0x000fe20008000000 */
[----:B-----5:R-:W-:-:S03]  /*1ae20*/  ISETP.LT.AND P3, PT, R198, UR6, !P0 ;  /* 0x00000006c6007c0c */ /* 0x020fc6000c761270 */
[----:B------:R4:W-:Y:S01]  /*1ae30*/  @P4 STG.E.U8 desc[UR24][R196.64], R200 ;  /* 0x000000c8c4004986 */ /* 0x0009e2000c101118 */
[C---:B------:R-:W-:Y:S01]  /*1ae40*/  VIADD R198, R0.reuse, 0xa5 ;  /* 0x000000a500c67836 */ /* 0x040fe20000000000 */
[----:B------:R-:W-:Y:S01]  /*1ae50*/  ISETP.LT.AND P2, PT, R201, UR16, !P0 ;  /* 0x00000010c9007c0c */ /* 0x000fe2000c741270 */
[----:B------:R-:W5:Y:S01]  /*1ae60*/  LDCU UR6, c[0x0][0x3b8] ;  /* 0x00007700ff0677ac */ /* 0x000f620008000800 */
[C---:B----4-:R-:W-:Y:S01]  /*1ae70*/  VIADD R197, R0.reuse, 0xa4 ;  /* 0x000000a400c57836 */ /* 0x050fe20000000000 */
[----:B------:R-:W-:Y:S01]  /*1ae80*/  IADD3 R196, P4, PT, R199, R3, RZ ;  /* 0x00000003c7c47210 */ /* 0x000fe20007f9e0ff */
[----:B------:R-:W-:Y:S01]  /*1ae90*/  VIADD R201, R0, 0xa6 ;  /* 0x000000a600c97836 */ /* 0x000fe20000000000 */
[----:B------:R-:W-:Y:S01]  /*1aea0*/  SHF.R.S32.HI R221, RZ, 0x8, R221 ;  /* 0x00000008ffdd7819 */ /* 0x000fe200000114dd */
[----:B------:R-:W4:Y:S01]  /*1aeb0*/  LDCU UR16, c[0x0][0x39c] ;  /* 0x00007380ff1077ac */ /* 0x000f220008000800 */
[----:B------:R-:W-:Y:S02]  /*1aec0*/  ISETP.LT.AND P5, PT, R197, UR17, !P0 ;  /* 0x00000011c5007c0c */ /* 0x000fe4000c7a1270 */
[C---:B------:R-:W-:Y:S01]  /*1aed0*/  LEA.HI.X.SX32 R197, R199.reuse, R2, 0x1, P4 ;  /* 0x00000002c7c57211 */ /* 0x040fe200020f0eff */
[----:B------:R-:W0:Y:S01]  /*1aee0*/  LDCU UR17, c[0x0][0x3b8] ;  /* 0x00007700ff1177ac */ /* 0x000e220008000800 */
[----:B------:R-:W-:Y:S01]  /*1aef0*/  ISETP.LT.AND P4, PT, R198, UR18, !P0 ;  /* 0x00000012c6007c0c */ /* 0x000fe2000c781270 */
[----:B------:R-:W-:Y:S01]  /*1af00*/  VIADD R199, R199, UR5 ;  /* 0x00000005c7c77c36 */ /* 0x000fe20008000000 */
[----:B------:R-:W0:Y:S03]  /*1af10*/  LDCU UR18, c[0x0][0x3b8] ;  /* 0x00007700ff1277ac */ /* 0x000e260008000800 */
[----:B------:R-:W-:Y:S01]  /*1af20*/  VIADD R200, R199, UR5 ;  /* 0x00000005c7c87c36 */ /* 0x000fe20008000000 */
[----:B--2---:R-:W-:-:S04]  /*1af30*/  F2FP.SATFINITE.E5M2.F32.PACK_AB_MERGE_C R198, R159, R158, RZ ;  /* 0x0000009e9fc6723e */ /* 0x004fc800048060ff */
[----:B------:R-:W-:Y:S01]  /*1af40*/  PRMT R202, R198, 0x9910, RZ ;  /* 0x00009910c6ca7816 */ /* 0x000fe200000000ff */
[----:B------:R2:W-:Y:S03]  /*1af50*/  @P1 STG.E.U8 desc[UR24][R196.64], R198 ;  /* 0x000000c6c4001986 */ /* 0x0005e6000c101118 */
[----:B------:R-:W-:Y:S02]  /*1af60*/  SHF.R.S32.HI R202, RZ, 0x8, R202 ;  /* 0x00000008ffca7819 */ /* 0x000fe400000114ca */
[----:B--2---:R-:W-:-:S04]  /*1af70*/  IADD3 R198, P1, PT, R199, R3, RZ ;  /* 0x00000003c7c67210 */ /* 0x004fc80007f3e0ff */
[----:B------:R-:W-:Y:S02]  /*1af80*/  LEA.HI.X.SX32 R199, R199, R2, 0x1, P1 ;  /* 0x00000002c7c77211 */ /* 0x000fe400008f0eff */
[----:B------:R-:W-:-:S04]  /*1af90*/  IADD3 R196, P1, PT, R200, R3, RZ ;  /* 0x00000003c8c47210 */ /* 0x000fc80007f3e0ff */
[C---:B------:R-:W-:Y:S01]  /*1afa0*/  LEA.HI.X.SX32 R197, R200.reuse, R2, 0x1, P1 ;  /* 0x00000002c8c57211 */ /* 0x040fe200008f0eff */
[----:B------:R2:W-:Y:S04]  /*1afb0*/  @P6 STG.E.U8 desc[UR24][R198.64], R202 ;  /* 0x000000cac6006986 */ /* 0x0005e8000c101118 */
[----:B------:R0:W-:Y:S01]  /*1afc0*/  @P2 STG.E.U8 desc[UR24][R196.64], R203 ;  /* 0x000000cbc4002986 */ /* 0x0001e2000c101118 */
[----:B--2---:R-:W-:Y:S01]  /*1afd0*/  VIADD R198, R200, UR5 ;  /* 0x00000005c8c67c36 */ /* 0x004fe20008000000 */
[----:B------:R-:W-:Y:S01]  /*1afe0*/  PRMT R200, R203, 0x9910, RZ ;  /* 0x00009910cbc87816 */ /* 0x000fe200000000ff */
[----:B0-----:R-:W-:-:S03]  /*1aff0*/  VIADD R197, R0, 0xa7 ;  /* 0x000000a700c57836 */ /* 0x001fc60000000000 */
[----:B------:R-:W-:Y:S01]  /*1b000*/  IADD3 R196, P6, PT, R198, R3, RZ ;  /* 0x00000003c6c47210 */ /* 0x000fe20007fde0ff */
[----:B------:R-:W-:Y:S01]  /*1b010*/  VIADD R199, R0, 0xa8 ;  /* 0x000000a800c77836 */ /* 0x000fe20000000000 */
[----:B------:R-:W-:Y:S02]  /*1b020*/  SHF.R.S32.HI R200, RZ, 0x8, R200 ;  /* 0x00000008ffc87819 */ /* 0x000fe400000114c8 */
[----:B------:R-:W-:Y:S01]  /*1b030*/  ISETP.LT.AND P2, PT, R197, UR7, !P0 ;  /* 0x00000007c5007c0c */ /* 0x000fe2000c741270 */
[----:B------:R-:W0:Y:S01]  /*1b040*/  LDCU UR7, c[0x0][0x3b8] ;  /* 0x00007700ff0777ac */ /* 0x000e220008000800 */
[C---:B------:R-:W-:Y:S01]  /*1b050*/  LEA.HI.X.SX32 R197, R198.reuse, R2, 0x1, P6 ;  /* 0x00000002c6c57211 */ /* 0x040fe200030f0eff */
[----:B------:R-:W-:-:S04]  /*1b060*/  VIADD R198, R198, UR5 ;  /* 0x00000005c6c67c36 */ /* 0x000fc80008000000 */
[----:B------:R2:W-:Y:S01]  /*1b070*/  @P3 STG.E.U8 desc[UR24][R196.64], R200 ;  /* 0x000000c8c4003986 */ /* 0x0005e2000c101118 */
[----:B------:R-:W-:Y:S01]  /*1b080*/  ISETP.LT.AND P3, PT, R199, UR21, !P0 ;  /* 0x00000015c7007c0c */ /* 0x000fe2000c761270 */
[----:B------:R-:W-:Y:S01]  /*1b090*/  VIADD R199, R0, 0xa9 ;  /* 0x000000a900c77836 */ /* 0x000fe20000000000 */
[----:B------:R-:W-:Y:S02]  /*1b0a0*/  ISETP.LT.AND P1, PT, R201, UR19, !P0 ;  /* 0x00000013c9007c0c */ /* 0x000fe4000c721270 */
[-C--:B--2---:R-:W-:Y:S02]  /*1b0b0*/  IADD3 R196, P6, PT, R198, R3.reuse, RZ ;  /* 0x00000003c6c47210 */ /* 0x084fe40007fde0ff */
[----:B------:R-:W-:Y:S01]  /*1b0c0*/  F2FP.SATFINITE.E5M2.F32.PACK_AB_MERGE_C R200, R157, R156, RZ ;  /* 0x0000009c9dc8723e */ /* 0x000fe200048060ff */
[----:B------:R-:W-:Y:S01]  /*1b0d0*/  VIADD R201, R0, 0xaa ;  /* 0x000000aa00c97836 */ /* 0x000fe20000000000 */
[C---:B------:R-:W-:Y:S01]  /*1b0e0*/  LEA.HI.X.SX32 R197, R198.reuse, R2, 0x1, P6 ;  /* 0x00000002c6c57211 */ /* 0x040fe200030f0eff */
[----:B------:R-:W2:Y:S01]  /*1b0f0*/  LDCU UR19, c[0x0][0x3b8] ;  /* 0x00007700ff1377ac */ /* 0x000ea20008000800 */
[----:B------:R-:W-:Y:S01]  /*1b100*/  ISETP.LT.AND P6, PT, R199, UR22, !P0 ;  /* 0x00000016c7007c0c */ /* 0x000fe2000c7c1270 */
[----:B------:R-:W-:Y:S01]  /*1b110*/  VIADD R199, R198, UR5 ;  /* 0x00000005c6c77c36 */ /* 0x000fe20008000000 */
[----:B------:R-:W-:Y:S01]  /*1b120*/  PRMT R203, R200, 0x9910, RZ ;  /* 0x00009910c8cb7816 */ /* 0x000fe200000000ff */
[----:B------:R0:W-:Y:S01]  /*1b130*/  @P5 STG.E.U8 desc[UR24][R196.64], R200 ;  /* 0x000000c8c4005986 */ /* 0x0001e2000c101118 */
[----:B------:R-:W1:Y:S01]  /*1b140*/  LDCU UR22, c[0x0][0x3b8] ;  /* 0x00007700ff1677ac */ /* 0x000e620008000800 */
[C---:B------:R-:W-:Y:S01]  /*1b150*/  VIADD R198, R199.reuse, UR5 ;  /* 0x00000005c7c67c36 */ /* 0x040fe20008000000 */
[----:B------:R-:W-:Y:S01]  /*1b160*/  SHF.R.S32.HI R203, RZ, 0x8, R203 ;  /* 0x00000008ffcb7819 */ /* 0x000fe200000114cb */
[----:B------:R-:W1:Y:S01]  /*1b170*/  LDCU UR21, c[0x0][0x3b8] ;  /* 0x00007700ff1577ac */ /* 0x000e620008000800 */
[----:B0-----:R-:W-:-:S04]  /*1b180*/  IADD3 R196, P5, PT, R199, R3, RZ ;  /* 0x00000003c7c47210 */ /* 0x001fc80007fbe0ff */
[----:B------:R-:W-:-:S05]  /*1b190*/  LEA.HI.X.SX32 R197, R199, R2, 0x1, P5 ;  /* 0x00000002c7c57211 */ /* 0x000fca00028f0eff */
[----:B------:R0:W-:Y:S01]  /*1b1a0*/  @P4 STG.E.U8 desc[UR24][R196.64], R203 ;  /* 0x000000cbc4004986 */ /* 0x0001e2000c101118 */
[C---:B------:R-:W-:Y:S01]  /*1b1b0*/  VIADD R200, R198.reuse, UR5 ;  /* 0x00000005c6c87c36 */ /* 0x040fe20008000000 */
[----:B0-----:R-:W-:-:S04]  /*1b1c0*/  IADD3 R196, P4, PT, R198, R3, RZ ;  /* 0x00000003c6c47210 */ /* 0x001fc80007f9e0ff */
[----:B------:R-:W-:-:S05]  /*1b1d0*/  LEA.HI.X.SX32 R197, R198, R2, 0x1, P4 ;  /* 0x00000002c6c57211 */ /* 0x000fca00020f0eff */
[----:B------:R0:W-:Y:S01]  /*1b1e0*/  @P1 STG.E.U8 desc[UR24][R196.64], R205 ;  /* 0x000000cdc4001986 */ /* 0x0001e2000c101118 */
[C---:B------:R-:W-:Y:S01]  /*1b1f0*/  VIADD R199, R200.reuse, UR5 ;  /* 0x00000005c8c77c36 */ /* 0x040fe20008000000 */
[----:B0-----:R-:W-:-:S04]  /*1b200*/  IADD3 R196, P1, PT, R200, R3, RZ ;  /* 0x00000003c8c47210 */ /* 0x001fc80007f3e0ff */
[----:B------:R-:W-:Y:S02]  /*1b210*/  LEA.HI.X.SX32 R197, R200, R2, 0x1, P1 ;  /* 0x00000002c8c57211 */ /* 0x000fe400008f0eff */
[----:B------:R-:W-:-:S05]  /*1b220*/  SHF.R.S32.HI R200, RZ, 0x8, R207 ;  /* 0x00000008ffc87819 */ /* 0x000fca00000114cf */
[----:B------:R0:W-:Y:S01]  /*1b230*/  @P2 STG.E.U8 desc[UR24][R196.64], R200 ;  /* 0x000000c8c4002986 */ /* 0x0001e2000c101118 */
[C---:B------:R-:W-:Y:S01]  /*1b240*/  VIADD R202, R199.reuse, UR5 ;  /* 0x00000005c7ca7c36 */ /* 0x040fe20008000000 */
[----:B0-----:R-:W-:-:S04]  /*1b250*/  IADD3 R196, P2, PT, R199, R3, RZ ;  /* 0x00000003c7c47210 */ /* 0x001fc80007f5e0ff */
[----:B------:R-:W-:-:S05]  /*1b260*/  LEA.HI.X.SX32 R197, R199, R2, 0x1, P2 ;  /* 0x00000002c7c57211 */ /* 0x000fca00010f0eff */
[----:B------:R0:W-:Y:S01]  /*1b270*/  @P3 STG.E.U8 desc[UR24][R196.64], R209 ;  /* 0x000000d1c4003986 */ /* 0x0001e2000c101118 */
[----:B------:R-:W-:Y:S01]  /*1b280*/  ISETP.LT.AND P5, PT, R201, UR23, !P0 ;  /* 0x00000017c9007c0c */ /* 0x000fe2000c7a1270 */
[----:B------:R-:W-:Y:S02]  /*1b290*/  VIADD R201, R202, UR5 ;  /* 0x00000005cac97c36 */ /* 0x000fe40008000000 */
[----:B------:R-:W-:Y:S01]  /*1b2a0*/  VIADD R203, R0, 0xab ;  /* 0x000000ab00cb7836 */ /* 0x000fe20000000000 */
[----:B------:R-:W-:Y:S02]  /*1b2b0*/  ISETP.LT.AND P1, PT, R206, UR12, !P0 ;  /* 0x0000000cce007c0c */ /* 0x000fe4000c721270 */
[-C--:B0-----:R-:W-:Y:S01]  /*1b2c0*/  IADD3 R196, P3, PT, R202, R3.reuse, RZ ;  /* 0x00000003cac47210 */ /* 0x081fe20007f7e0ff */
[----:B------:R-:W-:Y:S01]  /*1b2d0*/  VIADD R198, R201, UR5 ;  /* 0x00000005c9c67c36 */ /* 0x000fe20008000000 */
[----:B------:R-:W-:Y:S01]  /*1b2e0*/  ISETP.LT.AND P4, PT, R203, UR26, !P0 ;  /* 0x0000001acb007c0c */ /* 0x000fe2000c781270 */
[----:B------:R-:W-:Y:S01]  /*1b2f0*/  VIADD R207, R0, 0xad ;  /* 0x000000ad00cf7836 */ /* 0x000fe20000000000 */
[----:B------:R-:W-:Y:S01]  /*1b300*/  LEA.HI.X.SX32 R197, R202, R2, 0x1, P3 ;  /* 0x00000002cac57211 */ /* 0x000fe200018f0eff */
[----:B------:R-:W-:Y:S01]  /*1b310*/  VIADD R204, R198, UR5 ;  /* 0x00000005c6cc7c36 */ /* 0x000fe20008000000 */
[----:B------:R-:W0:Y:S03]  /*1b320*/  LDCU UR12, c[0x0][0x3b8] ;  /* 0x00007700ff0c77ac */ /* 0x000e260008000800 */
[----:B------:R1:W-:Y:S01]  /*1b330*/  @P6 STG.E.U8 desc[UR24][R196.64], R212 ;  /* 0x000000d4c4006986 */ /* 0x0003e2000c101118 */
[----:B------:R-:W0:Y:S01]  /*1b340*/  LDCU UR26, c[0x0][0x3b8] ;  /* 0x00007700ff1a77ac */ /* 0x000e220008000800 */
[----:B------:R-:W0:Y:S01]  /*1b350*/  LDCU UR23, c[0x0][0x3b8] ;  /* 0x00007700ff1777ac */ /* 0x000e220008000800 */
[----:B-1----:R-:W-:-:S04]  /*1b360*/  IADD3 R196, P6, PT, R201, R3, RZ ;  /* 0x00000003c9c47210 */ /* 0x002fc80007fde0ff */
[----:B------:R-:W-:Y:S02]  /*1b370*/  LEA.HI.X.SX32 R197, R201, R2, 0x1, P6 ;  /* 0x00000002c9c57211 */ /* 0x000fe400030f0eff */
[----:B------:R-:W-:-:S05]  /*1b380*/  F2FP.SATFINITE.E5M2.F32.PACK_AB_MERGE_C R201, R151, R150, RZ ;  /* 0x0000009697c9723e */ /* 0x000fca00048060ff */
[----:B------:R1:W-:Y:S01]  /*1b390*/  @P5 STG.E.U8 desc[UR24][R196.64], R201 ;  /* 0x000000c9c4005986 */ /* 0x0003e2000c101118 */
[----:B------:R-:W-:Y:S02]  /*1b3a0*/  PRMT R215, R201, 0x9910, RZ ;  /* 0x00009910c9d77816 */ /* 0x000fe400000000ff */
[----:B-1----:R-:W-:-:S04]  /*1b3b0*/  IADD3 R196, P5, PT, R198, R3, RZ ;  /* 0x00000003c6c47210 */ /* 0x002fc80007fbe0ff */
[----:B------:R-:W-:Y:S02]  /*1b3c0*/  LEA.HI.X.SX32 R197, R198, R2, 0x1, P5 ;  /* 0x00000002c6c57211 */ /* 0x000fe400028f0eff */
[----:B------:R-:W-:-:S05]  /*1b3d0*/  SHF.R.S32.HI R198, RZ, 0x8, R215 ;  /* 0x00000008ffc67819 */ /* 0x000fca00000114d7 */
[----:B------:R1:W-:Y:S01]  /*1b3e0*/  @P4 STG.E.U8 desc[UR24][R196.64], R198 ;  /* 0x000000c6c4004986 */ /* 0x0003e2000c101118 */
[----:B------:R-:W-:Y:S01]  /*1b3f0*/  VIADD R203, R204, UR5 ;  /* 0x00000005cccb7c36 */ /* 0x000fe20008000000 */
[----:B------:R-:W-:Y:S02]  /*1b400*/  ISETP.LT.AND P2, PT, R207, UR27, !P0 ;  /* 0x0000001bcf007c0c */ /* 0x000fe4000c741270 */
[----:B------:R-:W-:Y:S02]  /*1b410*/  ISETP.LT.AND P3, PT, R210, UR28, !P0 ;  /* 0x0000001cd2007c0c */ /* 0x000fe4000c761270 */
[----:B-1----:R-:W-:Y:S01]  /*1b420*/  IADD3 R196, P4, PT, R204, R3, RZ ;  /* 0x00000003ccc47210 */ /* 0x002fe20007f9e0ff */
[----:B------:R-:W-:Y:S02]  /*1b430*/  VIADD R205, R203, UR5 ;  /* 0x00000005cbcd7c36 */ /* 0x000fe40008000000 */
[----:B------:R-:W-:Y:S01]  /*1b440*/  VIADD R212, R0, 0xaf ;  /* 0x000000af00d47836 */ /* 0x000fe20000000000 */
[----:B------:R-:W-:-:S02]  /*1b450*/  LEA.HI.X.SX32 R197, R204, R2, 0x1, P4 ;  /* 0x00000002ccc57211 */ /* 0x000fc400020f0eff */
[----:B------:R-:W-:Y:S01]  /*1b460*/  ISETP.LT.AND P5, PT, R216, UR34, !P0 ;  /* 0x00000022d8007c0c */ /* 0x000fe2000c7a1270 */
[----:B------:R-:W-:Y:S01]  /*1b470*/  VIADD R206, R205, UR5 ;  /* 0x00000005cdce7c36 */ /* 0x000fe20008000000 */
[----:B------:R-:W-:Y:S01]  /*1b480*/  ISETP.LT.AND P6, PT, R212, UR33, !P0 ;  /* 0x00000021d4007c0c */ /* 0x000fe2000c7c1270 */
[----:B------:R1:W-:Y:S01]  /*1b490*/  @P1 STG.E.U8 desc[UR24][R196.64], R218 ;  /* 0x000000dac4001986 */ /* 0x0003e2000c101118 */
[----:B------:R-:W-:Y:S01]  /*1b4a0*/  VIADD R198, R0, 0xb1 ;  /* 0x000000b100c67836 */ /* 0x000fe20000000000 */
[----:B------:R-:W0:Y:S01]  /*1b4b0*/  LDCU UR33, c[0x0][0x39c] ;  /* 0x00007380ff2177ac */ /* 0x000e220008000800 */
[----:B------:R-:W0:Y:S01]  /*1b4c0*/  LDCU UR28, c[0x0][0x3b8] ;  /* 0x00007700ff1c77ac */ /* 0x000e220008000800 */
[----:B------:R-:W0:Y:S01]  /*1b4d0*/  LDCU UR27, c[0x0][0x3b8] ;  /* 0x00007700ff1b77ac */ /* 0x000e220008000800 */
[C---:B-1----:R-:W-:Y:S01]  /*1b4e0*/  IADD3 R196, P1, PT, R203.reuse, R3, RZ ;  /* 0x00000003cbc47210 */ /* 0x042fe20007f3e0ff */
[----:B------:R-:W1:Y:S03]  /*1b4f0*/  LDCU UR34, c[0x0][0x3b8] ;  /* 0x00007700ff2277ac */ /* 0x000e660008000800 */
[----:B------:R-:W-:-:S05]  /*1b500*/  LEA.HI.X.SX32 R197, R203, R2, 0x1, P1 ;  /* 0x00000002cbc57211 */ /* 0x000fca00008f0eff */
[----:B------:R0:W-:Y:S02]  /*1b510*/  @P2 STG.E.U8 desc[UR24][R196.64], R221 ;  /* 0x000000ddc4002986 */ /* 0x0001e4000c101118 */
[----:B0-----:R-:W-:-:S04]  /*1b520*/  IADD3 R196, P2, PT, R205, R3, RZ ;  /* 0x00000003cdc47210 */ /* 0x001fc80007f5e0ff */
[----:B------:R-:W-:-:S05]  /*1b530*/  LEA.HI.X.SX32 R197, R205, R2, 0x1, P2 ;  /* 0x00000002cdc57211 */ /* 0x000fca00010f0eff */
[----:B------:R0:W-:Y:S01]  /*1b540*/  @P3 STG.E.U8 desc[UR24][R196.64], R222 ;  /* 0x000000dec4003986 */ /* 0x0001e2000c101118 */
[----:B------:R-:W-:Y:S01]  /*1b550*/  VIADD R200, R206, UR5 ;  /* 0x00000005cec87c36 */ /* 0x000fe20008000000 */
[----:B0-----:R-:W-:Y:S02]  /*1b560*/  PRMT R222, R222, 0x9910, RZ ;  /* 0x00009910dede7816 */ /* 0x001fe400000000ff */
[C---:B------:R-:W-:Y:S02]  /*1b570*/  IADD3 R196, P3, PT, R206.reuse, R3, RZ ;  /* 0x00000003cec47210 */ /* 0x040fe40007f7e0ff */
[----:B------:R-:W-:Y:S02]  /*1b580*/  SHF.R.S32.HI R222, RZ, 0x8, R222 ;  /* 0x00000008ffde7819 */ /* 0x000fe400000114de */
[----:B------:R-:W-:-:S05]  /*1b590*/  LEA.HI.X.SX32 R197, R206, R2, 0x1, P3 ;  /* 0x00000002cec57211 */ /* 0x000fca00018f0eff */
[----:B------:R0:W-:Y:S01]  /*1b5a0*/  @P6 STG.E.U8 desc[UR24][R196.64], R222 ;  /* 0x000000dec4006986 */ /* 0x0001e2000c101118 */
[----:B------:R-:W-:Y:S01]  /*1b5b0*/  VIADD R208, R200, UR5 ;  /* 0x00000005c8d07c36 */ /* 0x000fe20008000000 */
[----:B------:R-:W-:Y:S02]  /*1b5c0*/  ISETP.LT.AND P4, PT, R198, UR35, !P0 ;  /* 0x00000023c6007c0c */ /* 0x000fe4000c781270 */
[----:B0-----:R-:W-:Y:S02]  /*1b5d0*/  IADD3 R196, P6, PT, R200, R3, RZ ;  /* 0x00000003c8c47210 */ /* 0x001fe40007fde0ff */
[----:B------:R-:W-:Y:S01]  /*1b5e0*/  F2FP.SATFINITE.E5M2.F32.PACK_AB_MERGE_C R222, R145, R144, RZ ;  /* 0x0000009091de723e */ /* 0x000fe200048060ff */
[----:B------:R-:W-:Y:S01]  /*1b5f0*/  VIADD R198, R0, 0xb2 ;  /* 0x000000b200c67836 */ /* 0x000fe20000000000 */
[----:B------:R-:W-:Y:S01]  /*1b600*/  LEA.HI.X.SX32 R197, R200, R2, 0x1, P6 ;  /* 0x00000002c8c57211 */ /* 0x000fe200030f0eff */
[----:B------:R-:W-:Y:S01]  /*1b610*/  VIADD R207, R208, UR5 ;  /* 0x00000005d0cf7c36 */ /* 0x000fe20008000000 */
[----:B------:R-:W0:Y:S03]  /*1b620*/  LDCU UR35, c[0x0][0x3b8] ;  /* 0x00007700ff2377ac */ /* 0x000e260008000800 */
[----:B------:R1:W-:Y:S01]  /*1b630*/  @P5 STG.E.U8 desc[UR24][R196.64], R222 ;  /* 0x000000dec4005986 */ /* 0x0003e2000c101118 */
[----:B------:R-:W-:-:S02]  /*1b640*/  ISETP.LT.AND P1, PT, R198, UR36, !P0 ;  /* 0x00000024c6007c0c */ /* 0x000fc4000c721270 */
[-C--:B-1----:R-:W-:Y:S02]  /*1b650*/  IADD3 R196, P5, PT, R208, R3.reuse, RZ ;  /* 0x00000003d0c47210 */ /* 0x082fe40007fbe0ff */
[----:B------:R-:W-:Y:S01]  /*1b660*/  PRMT R222, R222, 0x9910, RZ ;  /* 0x00009910dede7816 */ /* 0x000fe200000000ff */
[C---:B------:R-:W-:Y:S01]  /*1b670*/  VIADD R199, R207.reuse, UR5 ;  /* 0x00000005cfc77c36 */ /* 0x040fe20008000000 */
[----:B------:R-:W-:Y:S01]  /*1b680*/  LEA.HI.X.SX32 R197, R208, R2, 0x1, P5 ;  /* 0x00000002d0c57211 */ /* 0x000fe200028f0eff */
[----:B------:R-:W-:Y:S01]  /*1b690*/  VIADD R198, R0, 0xb3 ;  /* 0x000000b300c67836 */ /* 0x000fe20000000000 */
[----:B------:R-:W-:Y:S01]  /*1b6a0*/  SHF.R.S32.HI R208, RZ, 0x8, R222 ;  /* 0x00000008ffd07819 */ /* 0x000fe200000114de */
[----:B------:R-:W1:Y:S04]  /*1b6b0*/  LDCU UR36, c[0x0][0x3b8] ;  /* 0x00007700ff2477ac */ /* 0x000e680008000800 */
[----:B------:R0:W-:Y:S02]  /*1b6c0*/  @P4 STG.E.U8 desc[UR24][R196.64], R208 ;  /* 0x000000d0c4004986 */ /* 0x0001e4000c101118 */
[----:B0-----:R-:W-:-:S04]  /*1b6d0*/  IADD3 R196, P4, PT, R207, R3, RZ ;  /* 0x00000003cfc47210 */ /* 0x001fc80007f9e0ff */
[----:B------:R-:W-:Y:S02]  /*1b6e0*/  LEA.HI.X.SX32 R197, R207, R2, 0x1, P4 ;  /* 0x00000002cfc57211 */ /* 0x000fe400020f0eff */
[----:B------:R-:W-:-:S05]  /*1b6f0*/  F2FP.SATFINITE.E5M2.F32.PACK_AB_MERGE_C R207, R143, R142, RZ ;  /* 0x0000008e8fcf723e */ /* 0x000fca00048060ff */
[----:B------:R0:W-:Y:S01]  /*1b700*/  @P1 STG.E.U8 desc[UR24][R196.64], R207 ;  /* 0x000000cfc4001986 */ /* 0x0001e2000c101118 */
[C---:B------:R-:W-:Y:S01]  /*1b710*/  VIADD R209, R199.reuse, UR5 ;  /* 0x00000005c7d17c36 */ /* 0x040fe20008000000 */
[----:B0-----:R-:W-:Y:S02]  /*1b720*/  IADD3 R196, P1, PT, R199, R3, RZ ;  /* 0x00000003c7c47210 */ /* 0x001fe40007f3e0ff */
[----:B------:R-:W-:Y:S02]  /*1b730*/  PRMT R207, R207, 0x9910, RZ ;  /* 0x00009910cfcf7816 */ /* 0x000fe400000000ff */
[----:B------:R-:W-:Y:S02]  /*1b740*/  LEA.HI.X.SX32 R197, R199, R2, 0x1, P1 ;  /* 0x00000002c7c57211 */ /* 0x000fe400008f0eff */
[----:B------:R-:W-:Y:S02]  /*1b750*/  SHF.R.S32.HI R199, RZ, 0x8, R207 ;  /* 0x00000008ffc77819 */ /* 0x000fe400000114cf */
[----:B------:R-:W-:-:S02]  /*1b760*/  F2FP.SATFINITE.E5M2.F32.PACK_AB_MERGE_C R207, R133, R132, RZ ;  /* 0x0000008485cf723e */ /* 0x000fc400048060ff */
[----:B------:R-:W2:Y:S04]  /*1b770*/  LDL.LU R132, [R1+0x2f8] ;  /* 0x0002f80001847983 */ /* 0x000ea80000300800 */
[----:B------:R-:W2:Y:S01]  /*1b780*/  LDL.LU R133, [R1+0x2fc] ;  /* 0x0002fc0001857983 */ /* 0x000ea20000300800 */
[----:B------:R-:W-:-:S03]  /*1b790*/  VIADD R202, R209, UR5 ;  /* 0x00000005d1ca7c36 */ /* 0x000fc60008000000 */
[----:B------:R-:W5:Y:S01]  /*1b7a0*/  LDL.LU R148, [R1+0x100] ;  /* 0x0001000001947983 */ /* 0x000f620000300800 */
[----:B------:R-:W-:Y:S01]  /*1b7b0*/  VIADD R211, R202, UR5 ;  /* 0x00000005cad37c36 */ /* 0x000fe20008000000 */
[----:B------:R-:W-:Y:S02]  /*1b7c0*/  ISETP.LT.AND P2, PT, R198, UR37, !P0 ;  /* 0x00000025c6007c0c */ /* 0x000fe4000c741270 */
[----:B------:R-:W5:Y:S01]  /*1b7d0*/  LDL.LU R149, [R1+0x104] ;  /* 0x0001040001957983 */ /* 0x000f620000300800 */
[----:B------:R-:W-:Y:S01]  /*1b7e0*/  VIADD R210, R211, UR5 ;  /* 0x00000005d3d27c36 */ /* 0x000fe20008000000 */
[----:B------:R-:W0:Y:S01]  /*1b7f0*/  LDCU UR37, c[0x0][0x3b8] ;  /* 0x00007700ff2577ac */ /* 0x000e220008000800 */
[----:B------:R-:W-:Y:S01]  /*1b800*/  VIADD R198, R0, 0xb4 ;  /* 0x000000b400c67836 */ /* 0x000fe20000000000 */
[----:B------:R-:W5:Y:S01]  /*1b810*/  LDL.LU R146, [R1+0x108] ;  /* 0x0001080001927983 */ /* 0x000f620000300800 */
[----:B------:R-:W-:-:S03]  /*1b820*/  VIADD R213, R210, UR5 ;  /* 0x00000005d2d57c36 */ /* 0x000fc60008000000 */
[----:B------:R-:W-:Y:S01]  /*1b830*/  ISETP.LT.AND P3, PT, R198, UR38, !P0 ;  /* 0x00000026c6007c0c */ /* 0x000fe2000c761270 */
[----:B------:R-:W-:Y:S01]  /*1b840*/  VIADD R212, R213, UR5 ;  /* 0x00000005d5d47c36 */ /* 0x000fe20008000000 */
[----:B------:R-:W5:Y:S01]  /*1b850*/  LDL.LU R147, [R1+0x10c] ;  /* 0x00010c0001937983 */ /* 0x000f620000300800 */
[----:B------:R-:W-:Y:S01]  /*1b860*/  VIADD R198, R0, 0xb5 ;  /* 0x000000b500c67836 */ /* 0x000fe20000000000 */
[----:B------:R-:W0:Y:S01]  /*1b870*/  LDCU UR38, c[0x0][0x3b8] ;  /* 0x00007700ff2677ac */ /* 0x000e220008000800 */
[----:B------:R-:W-:Y:S01]  /*1b880*/  VIADD R201, R212, UR5 ;  /* 0x00000005d4c97c36 */ /* 0x000fe20008000000 */
[----:B------:R1:W-:Y:S03]  /*1b890*/  @P2 STG.E.U8 desc[UR24][R196.64], R199 ;  /* 0x000000c7c4002986 */ /* 0x0003e6000c101118 */
[----:B------:R-:W-:Y:S01]  /*1b8a0*/  VIADD R214, R201, UR5 ;  /* 0x00000005c9d67c36 */ /* 0x000fe20008000000 */
[----:B------:R-:W5:Y:S03]  /*1b8b0*/  LDL.LU R144, [R1+0x110] ;  /* 0x0001100001907983 */ /* 0x000f660000300800 */
[----:B------:R-:W-:Y:S01]  /*1b8c0*/  VIADD R215, R214, UR5 ;  /* 0x00000005d6d77c36 */ /* 0x000fe20008000000 */
[----:B------:R-:W-:Y:S01]  /*1b8d0*/  ISETP.LT.AND P6, PT, R198, UR39, !P0 ;  /* 0x00000027c6007c0c */ /* 0x000fe2000c7c1270 */
[----:B------:R-:W5:Y:S02]  /*1b8e0*/  LDL.LU R145, [R1+0x114] ;  /* 0x0001140001917983 */ /* 0x000f640000300800 */
[----:B------:R-:W-:Y:S01]  /*1b8f0*/  VIADD R217, R215, UR5 ;  /* 0x00000005d7d97c36 */ /* 0x000fe20008000000 */
[----:B-1----:R-:W-:-:S02]  /*1b900*/  IADD3 R196, P2, PT, R209, R3, RZ ;  /* 0x00000003d1c47210 */ /* 0x002fc40007f5e0ff */
[----:B------:R-:W-:Y:S01]  /*1b910*/  F2FP.SATFINITE.E5M2.F32.PACK_AB_MERGE_C R199, R141, R140, RZ ;  /* 0x0000008c8dc7723e */ /* 0x000fe200048060ff */
[----:B------:R-:W-:Y:S01]  /*1b920*/  VIADD R216, R217, UR5 ;  /* 0x00000005d9d87c36 */ /* 0x000fe20008000000 */
[----:B------:R-:W5:Y:S01]  /*1b930*/  LDL.LU R142, [R1+0x118] ;  /* 0x00011800018e7983 */ /* 0x000f620000300800 */
[----:B------:R-:W-:Y:S01]  /*1b940*/  VIADD R198, R0, 0xb6 ;  /* 0x000000b600c67836 */ /* 0x000fe20000000000 */
[----:B------:R-:W1:Y:S01]  /*1b950*/  LDCU UR39, c[0x0][0x3b8] ;  /* 0x00007700ff2777ac */ /* 0x000e620008000800 */
[----:B------:R-:W-:Y:S01]  /*1b960*/  VIADD R204, R216, UR5 ;  /* 0x00000005d8cc7c36 */ /* 0x000fe20008000000 */
[----:B------:R-:W-:Y:S01]  /*1b970*/  LEA.HI.X.SX32 R197, R209, R2, 0x1, P2 ;  /* 0x00000002d1c57211 */ /* 0x000fe200010f0eff */
[----:B------:R-:W5:Y:S02]  /*1b980*/  LDL.LU R143, [R1+0x11c] ;  /* 0x00011c00018f7983 */ /* 0x000f640000300800 */
[----:B------:R-:W-:Y:S02]  /*1b990*/  VIADD R219, R204, UR5 ;  /* 0x00000005ccdb7c36 */ /* 0x000fe40008000000 */
[----:B------:R0:W-:Y:S02]  /*1b9a0*/  @P3 STG.E.U8 desc[UR24][R196.64], R199 ;  /* 0x000000c7c4003986 */ /* 0x0001e4000c101118 */
[----:B------:R-:W-:Y:S01]  /*1b9b0*/  VIADD R218, R219, UR5 ;  /* 0x00000005dbda7c36 */ /* 0x000fe20008000000 */
[----:B------:R-:W-:Y:S01]  /*1b9c0*/  ISETP.LT.AND P5, PT, R198, UR40, !P0 ;  /* 0x00000028c6007c0c */ /* 0x000fe2000c7a1270 */
[----:B------:R-:W5:Y:S02]  /*1b9d0*/  LDL.LU R140, [R1+0x120] ;  /* 0x00012000018c7983 */ /* 0x000f640000300800 */
[----:B------:R-:W-:Y:S01]  /*1b9e0*/  VIADD R220, R218, UR5 ;  /* 0x00000005dadc7c36 */ /* 0x000fe20008000000 */
[----:B------:R-:W0:Y:S01]  /*1b9f0*/  LDCU UR40, c[0x0][0x3b8] ;  /* 0x00007700ff2877ac */ /* 0x000e220008000800 */
[----:B------:R-:W-:Y:S01]  /*1ba00*/  VIADD R198, R0, 0xb7 ;  /* 0x000000b700c67836 */ /* 0x000fe20000000000 */
[----:B------:R-:W5:Y:S01]  /*1ba10*/  LDL.LU R141, [R1+0x124] ;  /* 0x00012400018d7983 */ /* 0x000f620000300800 */
[----:B------:R-:W-:-:S04]  /*1ba20*/  VIADD R203, R220, UR5 ;  /* 0x00000005dccb7c36 */ /* 0x000fc80008000000 */
[----:B------:R-:W-:-:S04]  /*1ba30*/  VIADD R221, R203, UR5 ;  /* 0x00000005cbdd7c36 */ /* 0x000fc80008000000 */
[----:B------:R-:W-:-:S04]  /*1ba40*/  VIADD R232, R221, UR5 ;  /* 0x00000005dde87c36 */ /* 0x000fc80008000000 */
[----:B------:R-:W-:-:S04]  /*1ba50*/  VIADD R234, R232, UR5 ;  /* 0x00000005e8ea7c36 */ /* 0x000fc80008000000 */
[----:B------:R-:W-:-:S04]  /*1ba60*/  VIADD R205, R234, UR5 ;  /* 0x00000005eacd7c36 */ /* 0x000fc80008000000 */
[----:B------:R-:W-:-:S04]  /*1ba70*/  VIADD R237, R205, UR5 ;  /* 0x00000005cded7c36 */ /* 0x000fc80008000000 */
[----:B------:R-:W-:Y:S01]  /*1ba80*/  VIADD R206, R237, UR5 ;  /* 0x00000005edce7c36 */ /* 0x000fe20008000000 */
[----:B0-----:R-:W-:Y:S02]  /*1ba90*/  PRMT R199, R199, 0x9910, RZ ;  /* 0x00009910c7c77816 */ /* 0x001fe400000000ff */
[-C--:B------:R-:W-:Y:S01]  /*1baa0*/  IADD3 R196, P3, PT, R202, R3.reuse, RZ ;  /* 0x00000003cac47210 */ /* 0x080fe20007f7e0ff */
[----:B------:R-:W-:Y:S01]  /*1bab0*/  VIADD R239, R206, UR5 ;  /* 0x00000005ceef7c36 */ /* 0x000fe20008000000 */
[----:B------:R-:W-:Y:S02]  /*1bac0*/  SHF.R.S32.HI R199, RZ, 0x8, R199 ;  /* 0x00000008ffc77819 */ /* 0x000fe400000114c7 */
[----:B------:R-:W-:Y:S01]  /*1bad0*/  LEA.HI.X.SX32 R197, R202, R2, 0x1, P3 ;  /* 0x00000002cac57211 */ /* 0x000fe200018f0eff */
[----:B------:R-:W-:Y:S01]  /*1bae0*/  VIADD R238, R239, UR5 ;  /* 0x00000005efee7c36 */ /* 0x000fe20008000000 */
[----:B------:R-:W-:Y:S01]  /*1baf0*/  ISETP.LT.AND P4, PT, R198, UR50, !P0 ;  /* 0x00000032c6007c0c */ /* 0x000fe2000c781270 */
[----:B------:R-:W-:Y:S01]  /*1bb00*/  VIADD R198, R0, 0xb8 ;  /* 0x000000b800c67836 */ /* 0x000fe20000000000 */
[----:B------:R-:W0:Y:S01]  /*1bb10*/  LDCU UR50, c[0x0][0x3b8] ;  /* 0x00007700ff3277ac */ /* 0x000e220008000800 */
[----:B------:R-:W-:Y:S01]  /*1bb20*/  VIADD R242, R238, UR5 ;  /* 0x00000005eef27c36 */ /* 0x000fe20008000000 */
[----:B------:R1:W-:Y:S02]  /*1bb30*/  @P6 STG.E.U8 desc[UR24][R196.64], R199 ;  /* 0x000000c7c4006986 */ /* 0x0003e4000c101118 */
[----:B------:R-:W-:Y:S01]  /*1bb40*/  ISETP.LT.AND P1, PT, R198, UR51, !P0 ;  /* 0x00000033c6007c0c */ /* 0x000fe2000c721270 */
[----:B------:R-:W-:Y:S01]  /*1bb50*/  VIADD R200, R242, UR5 ;  /* 0x00000005f2c87c36 */ /* 0x000fe20008000000 */
[----:B------:R-:W0:Y:S01]  /*1bb60*/  LDCU UR51, c[0x0][0x3b8] ;  /* 0x00007700ff3377ac */ /* 0x000e220008000800 */
[----:B------:R-:W-:Y:S01]  /*1bb70*/  VIADD R198, R0, 0xb9 ;  /* 0x000000b900c67836 */ /* 0x000fe20000000000 */
[----:B-1----:R-:W-:-:S02]  /*1bb80*/  IADD3 R196, P6, PT, R211, R3, RZ ;  /* 0x00000003d3c47210 */ /* 0x002fc40007fde0ff */
[----:B------:R-:W-:Y:S02]  /*1bb90*/  F2FP.SATFINITE.E5M2.F32.PACK_AB_MERGE_C R199, R139, R138, RZ ;  /* 0x0000008a8bc7723e */ /* 0x000fe400048060ff */
[----:B------:R-:W-:Y:S01]  /*1bba0*/  LEA.HI.X.SX32 R197, R211, R2, 0x1, P6 ;  /* 0x00000002d3c57211 */ /* 0x000fe200030f0eff */
[----:B------:R-:W-:Y:S01]  /*1bbb0*/  VIADD R240, R200, UR5 ;  /* 0x00000005c8f07c36 */ /* 0x000fe20008000000 */
[----:B------:R-:W-:Y:S01]  /*1bbc0*/  ISETP.LT.AND P2, PT, R198, UR52, !P0 ;  /* 0x00000034c6007c0c */ /* 0x000fe2000c741270 */
[----:B------:R-:W-:Y:S01]  /*1bbd0*/  VIADD R198, R0, 0xba ;  /* 0x000000ba00c67836 */ /* 0x000fe20000000000 */
[----:B------:R-:W5:Y:S01]  /*1bbe0*/  LDL.LU R138, [R1+0x128] ;  /* 0x00012800018a7983 */ /* 0x000f620000300800 */
[----:B------:R-:W-:Y:S01]  /*1bbf0*/  VIADD R243, R240, UR5 ;  /* 0x00000005f0f37c36 */ /* 0x000fe20008000000 */
[----:B------:R-:W1:Y:S02]  /*1bc00*/  LDCU UR52, c[0x0][0x3b8] ;  /* 0x00007700ff3477ac */ /* 0x000e640008000800 */
[----:B------:R0:W-:Y:S01]  /*1bc10*/  @P5 STG.E.U8 desc[UR24][R196.64], R199 ;  /* 0x000000c7c4005986 */ /* 0x0001e2000c101118 */
[----:B------:R-:W-:Y:S01]  /*1bc20*/  VIADD R244, R243, UR5 ;  /* 0x00000005f3f47c36 */ /* 0x000fe20008000000 */
[----:B----4-:R-:W-:Y:S01]  /*1bc30*/  ISETP.LT.AND P3, PT, R198, UR16, !P0 ;  /* 0x00000010c6007c0c */ /* 0x010fe2000c761270 */
[----:B------:R-:W-:Y:S01]  /*1bc40*/  VIADD R198, R0, 0xbb ;  /* 0x000000bb00c67836 */ /* 0x000fe20000000000 */
[----:B------:R-:W4:Y:S01]  /*1bc50*/  LDL.LU R139, [R1+0x12c] ;  /* 0x00012c00018b7983 */ /* 0x000f220000300800 */
[----:B0-----:R-:W-:-:S02]  /*1bc60*/  PRMT R199, R199, 0x9910, RZ ;  /* 0x00009910c7c77816 */ /* 0x001fc400000000ff */
[----:B------:R-:W-:Y:S01]  /*1bc70*/  IADD3 R196, P5, PT, R210, R3, RZ ;  /* 0x00000003d2c47210 */ /* 0x000fe20007fbe0ff */
[----:B------:R-:W-:Y:S01]  /*1bc80*/  VIADD R62, R244, UR5 ;  /* 0x00000005f43e7c36 */ /* 0x000fe20008000000 */
[----:B------:R-:W-:Y:S01]  /*1bc90*/  SHF.R.S32.HI R199, RZ, 0x8, R199 ;  /* 0x00000008ffc77819 */ /* 0x000fe200000114c7 */
[----:B------:R-:W0:Y:S01]  /*1bca0*/  LDCU UR16, c[0x0][0x3b8] ;  /* 0x00007700ff1077ac */ /* 0x000e220008000800 */
[----:B------:R-:W-:Y:S01]  /*1bcb0*/  LEA.HI.X.SX32 R197, R210, R2, 0x1, P5 ;  /* 0x00000002d2c57211 */ /* 0x000fe200028f0eff */
[----:B------:R-:W-:Y:S01]  /*1bcc0*/  VIADD R64, R62, UR5 ;  /* 0x000000053e407c36 */ /* 0x000fe20008000000 */
[----:B------:R-:W-:-:S03]  /*1bcd0*/  ISETP.LT.AND P6, PT, R198, UR15, !P0 ;  /* 0x0000000fc6007c0c */ /* 0x000fc6000c7c1270 */
[----:B------:R0:W-:Y:S01]  /*1bce0*/  @P4 STG.E.U8 desc[UR24][R196.64], R199 ;  /* 0x000000c7c4004986 */ /* 0x0001e2000c101118 */
[----:B------:R-:W-:Y:S01]  /*1bcf0*/  VIADD R198, R0, 0xbc ;  /* 0x000000bc00c67836 */ /* 0x000fe20000000000 */
[----:B------:R-:W1:Y:S01]  /*1bd00*/  LDCU UR15, c[0x0][0x3b8] ;  /* 0x00007700ff0f77ac */ /* 0x000e620008000800 */
[----:B------:R-:W-:Y:S01]  /*1bd10*/  VIADD R61, R64, UR5 ;  /* 0x00000005403d7c36 */ /* 0x000fe20008000000 */
[----:B0-----:R-:W-:Y:S02]  /*1bd20*/  IADD3 R196, P4, PT, R213, R3, RZ ;  /* 0x00000003d5c47210 */ /* 0x001fe40007f9e0ff */
[----:B------:R-:W-:Y:S02]  /*1bd30*/  F2FP.SATFINITE.E5M2.F32.PACK_AB_MERGE_C R199, R137, R136, RZ ;  /* 0x0000008889c7723e */ /* 0x000fe400048060ff */
[----:B------:R-:W-:Y:S02]  /*1bd40*/  LEA.HI.X.SX32 R197, R213, R2, 0x1, P4 ;  /* 0x00000002d5c57211 */ /* 0x000fe400020f0eff */
[----:B------:R-:W-:Y:S01]  /*1bd50*/  ISETP.LT.AND P5, PT, R198, UR14, !P0 ;  /* 0x0000000ec6007c0c */ /* 0x000fe2000c7a1270 */
[----:B------:R-:W-:Y:S01]  /*1bd60*/  VIADD R198, R0, 0xbd ;  /* 0x000000bd00c67836 */ /* 0x000fe20000000000 */
[----:B------:R-:W4:Y:S01]  /*1bd70*/  LDL.LU R136, [R1+0x130] ;  /* 0x0001300001887983 */ /* 0x000f220000300800 */
[----:B------:R-:W-:Y:S01]  /*1bd80*/  VIADD R59, R61, UR5 ;  /* 0x000000053d3b7c36 */ /* 0x000fe20008000000 */
[----:B------:R-:W0:Y:S02]  /*1bd90*/  LDCU UR14, c[0x0][0x39c] ;  /* 0x00007380ff0e77ac */ /* 0x000e240008000800 */
[----:B------:R1:W-:Y:S01]  /*1bda0*/  @P1 STG.E.U8 desc[UR24][R196.64], R199 ;  /* 0x000000c7c4001986 */ /* 0x0003e2000c101118 */
[----:B------:R-:W-:Y:S01]  /*1bdb0*/  ISETP.LT.AND P4, PT, R198, UR11, !P0 ;  /* 0x0000000bc6007c0c */ /* 0x000fe2000c781270 */
[----:B------:R-:W-:Y:S01]  /*1bdc0*/  VIADD R58, R59, UR5 ;  /* 0x000000053b3a7c36 */ /* 0x000fe20008000000 */
[----:B------:R-:W0:Y:S01]  /*1bdd0*/  LDCU UR11, c[0x0][0x3b8] ;  /* 0x00007700ff0b77ac */ /* 0x000e220008000800 */
[----:B------:R-:W-:Y:S01]  /*1bde0*/  VIADD R198, R0, 0xbe ;  /* 0x000000be00c67836 */ /* 0x000fe20000000000 */
[----:B------:R-:W4:Y:S01]  /*1bdf0*/  LDL.LU R137, [R1+0x134] ;  /* 0x0001340001897983 */ /* 0x000f220000300800 */
[----:B-1----:R-:W-:-:S02]  /*1be00*/  PRMT R199, R199, 0x9910, RZ ;  /* 0x00009910c7c77816 */ /* 0x002fc400000000ff */
[C---:B------:R-:W-:Y:S02]  /*1be10*/  IADD3 R196, P1, PT, R212.reuse, R3, RZ ;  /* 0x00000003d4c47210 */ /* 0x040fe40007f3e0ff */
[----:B------:R-:W-:Y:S02]  /*1be20*/  SHF.R.S32.HI R199, RZ, 0x8, R199 ;  /* 0x00000008ffc77819 */ /* 0x000fe400000114c7 */
[----:B------:R-:W-:Y:S01]  /*1be30*/  LEA.HI.X.SX32 R197, R212, R2, 0x1, P1 ;  /* 0x00000002d4c57211 */ /* 0x000fe200008f0eff */
[----:B------:R-:W-:Y:S01]  /*1be40*/  VIADD R60, R58, UR5 ;  /* 0x000000053a3c7c36 */ /* 0x000fe20008000000 */
[----:B---3--:R-:W-:Y:S01]  /*1be50*/  ISETP.LT.AND P1, PT, R198, UR8, !P0 ;  /* 0x00000008c6007c0c */ /* 0x008fe2000c721270 */
[----:B------:R-:W-:Y:S01]  /*1be60*/  VIADD R198, R0, 0x1ff ;  /* 0x000001ff00c67836 */ /* 0x000fe20000000000 */
[----:B------:R-:W1:Y:S01]  /*1be70*/  LDCU UR8, c[0x0][0x39c] ;  /* 0x00007380ff0877ac */ /* 0x000e620008000800 */
[----:B------:R3:W-:Y:S01]  /*1be80*/  @P2 STG.E.U8 desc[UR24][R196.64], R199 ;  /* 0x000000c7c4002986 */ /* 0x0007e2000c101118 */
[----:B------:R-:W-:-:S04]  /*1be90*/  VIADD R57, R60, UR5 ;  /* 0x000000053c397c36 */ /* 0x000fc80008000000 */
[----:B------:R-:W-:Y:S01]  /*1bea0*/  VIADD R55, R57, UR5 ;  /* 0x0000000539377c36 */ /* 0x000fe20008000000 */
[----:B---3--:R-:W-:-:S04]  /*1beb0*/  IADD3 R196, P2, PT, R201, R3, RZ ;  /* 0x00000003c9c47210 */ /* 0x008fc80007f5e0ff */
[----:B------:R-:W-:Y:S02]  /*1bec0*/  LEA.HI.X.SX32 R197, R201, R2, 0x1, P2 ;  /* 0x00000002c9c57211 */ /* 0x000fe400010f0eff */
[----:B------:R-:W-:Y:S01]  /*1bed0*/  ISETP.LT.AND P2, PT, R198, UR4, !P0 ;  /* 0x00000004c6007c0c */ /* 0x000fe2000c741270 */
[----:B------:R-:W-:Y:S01]  /*1bee0*/  VIADD R54, R55, UR5 ;  /* 0x0000000537367c36 */ /* 0x000fe20008000000 */
[----:B------:R-:W-:Y:S01]  /*1bef0*/  F2FP.SATFINITE.E5M2.F32.PACK_AB_MERGE_C R198, R135, R134, RZ ;  /* 0x0000008687c6723e */ /* 0x000fe200048060ff */
[----:B------:R-:W3:Y:S01]  /*1bf00*/  LDCU UR4, c[0x0][0x39c] ;  /* 0x00007380ff0477ac */ /* 0x000ee20008000800 */
[----:B------:R-:W4:Y:S02]  /*1bf10*/  LDL.LU R134, [R1+0x138] ;  /* 0x0001380001867983 */ /* 0x000f240000300800 */
[----:B------:R-:W-:Y:S02]  /*1bf20*/  PRMT R202, R198, 0x9910, RZ ;  /* 0x00009910c6ca7816 */ /* 0x000fe400000000ff */
[----:B------:R0:W-:Y:S01]  /*1bf30*/  @P3 STG.E.U8 desc[UR24][R196.64], R198 ;  /* 0x000000c6c4003986 */ /* 0x0001e2000c101118 */
[----:B------:R-:W-:Y:S01]  /*1bf40*/  VIADD R56, R54, UR5 ;  /* 0x0000000536387c36 */ /* 0x000fe20008000000 */
[----:B------:R-:W-:-:S02]  /*1bf50*/  SHF.R.S32.HI R202, RZ, 0x8, R202 ;  /* 0x00000008ffca7819 */ /* 0x000fc400000114ca */
[----:B------:R-:W4:Y:S01]  /*1bf60*/  LDL.LU R135, [R1+0x13c] ;  /* 0x00013c0001877983 */ /* 0x000f220000300800 */
[----:B------:R-:W-:Y:S01]  /*1bf70*/  VIADD R53, R56, UR5 ;  /* 0x0000000538357c36 */ /* 0x000fe20008000000 */
[----:B0-----:R-:W-:-:S04]  /*1bf80*/  IADD3 R198, P3, PT, R214, R3, RZ ;  /* 0x00000003d6c67210 */ /* 0x001fc80007f7e0ff */
[----:B------:R-:W-:Y:S02]  /*1bf90*/  LEA.HI.X.SX32 R199, R214, R2, 0x1, P3 ;  /* 0x00000002d6c77211 */ /* 0x000fe400018f0eff */
[----:B------:R-:W-:Y:S01]  /*1bfa0*/  IADD3 R196, P3, PT, R215, R3, RZ ;  /* 0x00000003d7c47210 */ /* 0x000fe20007f7e0ff */
[----:B------:R-:W-:-:S03]  /*1bfb0*/  VIADD R51, R53, UR5 ;  /* 0x0000000535337c36 */ /* 0x000fc60008000000 */
[----:B------:R-:W-:Y:S01]  /*1bfc0*/  LEA.HI.X.SX32 R197, R215, R2, 0x1, P3 ;  /* 0x00000002d7c57211 */ /* 0x000fe200018f0eff */
[----:B------:R0:W-:Y:S01]  /*1bfd0*/  @P6 STG.E.U8 desc[UR24][R198.64], R202 ;  /* 0x000000cac6006986 */ /* 0x0001e2000c101118 */
[----:B------:R-:W-:-:S03]  /*1bfe0*/  VIADD R50, R51, UR5 ;  /* 0x0000000533327c36 */ /* 0x000fc60008000000 */
[----:B------:R1:W-:Y:S01]  /*1bff0*/  @P5 STG.E.U8 desc[UR24][R196.64], R207 ;  /* 0x000000cfc4005986 */ /* 0x0003e2000c101118 */
[----:B------:R-:W-:Y:S01]  /*1c000*/  VIADD R52, R50, UR5 ;  /* 0x0000000532347c36 */ /* 0x000fe20008000000 */
[----:B0-----:R-:W-:Y:S02]  /*1c010*/  PRMT R199, R207, 0x9910, RZ ;  /* 0x00009910cfc77816 */ /* 0x001fe400000000ff */
[C---:B-1----:R-:W-:Y:S02]  /*1c020*/  IADD3 R196, P5, PT, R217.reuse, R3, RZ ;  /* 0x00000003d9c47210 */ /* 0x042fe40007fbe0ff */
[----:B------:R-:W-:Y:S02]  /*1c030*/  SHF.R.S32.HI R199, RZ, 0x8, R199 ;  /* 0x00000008ffc77819 */ /* 0x000fe400000114c7 */
[----:B------:R-:W-:Y:S01]  /*1c040*/  LEA.HI.X.SX32 R197, R217, R2, 0x1, P5 ;  /* 0x00000002d9c57211 */ /* 0x000fe200028f0eff */
[----:B------:R-:W-:-:S04]  /*1c050*/  VIADD R49, R52, UR5 ;  /* 0x0000000534317c36 */ /* 0x000fc80008000000 */
[----:B------:R2:W-:Y:S01]  /*1c060*/  @P4 STG.E.U8 desc[UR24][R196.64], R199 ;  /* 0x000000c7c4004986 */ /* 0x0005e2000c101118 */
[----:B------:R-:W-:-:S04]  /*1c070*/  VIADD R47, R49, UR5 ;  /* 0x00000005312f7c36 */ /* 0x000fc80008000000 */
[----:B------:R-:W-:-:S04]  /*1c080*/  VIADD R46, R47, UR5 ;  /* 0x000000052f2e7c36 */ /* 0x000fc80008000000 */
[----:B------:R-:W-:-:S04]  /*1c090*/  VIADD R48, R46, UR5 ;  /* 0x000000052e307c36 */ /* 0x000fc80008000000 */
[----:B------:R-:W-:-:S04]  /*1c0a0*/  VIADD R45, R48, UR5 ;  /* 0x00000005302d7c36 */ /* 0x000fc80008000000 */
[----:B------:R-:W-:Y:S01]  /*1c0b0*/  VIADD R43, R45, UR5 ;  /* 0x000000052d2b7c36 */ /* 0x000fe20008000000 */
[----:B--2---:R-:W-:Y:S02]  /*1c0c0*/  F2FP.SATFINITE.E5M2.F32.PACK_AB_MERGE_C R199, R133, R132, RZ ;  /* 0x0000008485c7723e */ /* 0x004fe400048060ff */
[----:B------:R-:W2:Y:S04]  /*1c0d0*/  LDL.LU R132, [R1+0x140] ;  /* 0x0001400001847983 */ /* 0x000ea80000300800 */
[----:B------:R-:W2:Y:S01]  /*1c0e0*/  LDL.LU R133, [R1+0x144] ;  /* 0x0001440001857983 */ /* 0x000ea20000300800 */
        /* <DEDUP_REMOVED lines=19> */
[----:B------:R-:W-:Y:S02]  /*1c220*/  VIADD R23, R25, UR5 ;  /* 0x0000000519177c36 */ /* 0x000fe40008000000 */
[----:B------:R-:W-:Y:S02]  /*1c230*/  VIADD R201, R0, 0xbf ;  /* 0x000000bf00c97836 */ /* 0x000fe40000000000 */
[----:B------:R-:W-:-:S04]  /*1c240*/  VIADD R22, R23, UR5 ;  /* 0x0000000517167c36 */ /* 0x000fc80008000000 */
[----:B------:R-:W-:Y:S01]  /*1c250*/  VIADD R24, R22, UR5 ;  /* 0x0000000516187c36 */ /* 0x000fe20008000000 */
[----:B---3--:R-:W-:Y:S01]  /*1c260*/  ISETP.LT.AND P3, PT, R201, UR4, !P0 ;  /* 0x00000004c9007c0c */ /* 0x008fe2000c761270 */
[----:B------:R-:W0:Y:S02]  /*1c270*/  LDCU UR4, c[0x0][0x39c] ;  /* 0x00007380ff0477ac */ /* 0x000e240008000800 */
[----:B------:R-:W-:-:S04]  /*1c280*/  VIADD R21, R24, UR5 ;  /* 0x0000000518157c36 */ /* 0x000fc80008000000 */
[----:B------:R-:W-:-:S04]  /*1c290*/  VIADD R19, R21, UR5 ;  /* 0x0000000515137c36 */ /* 0x000fc80008000000 */
[----:B------:R-:W-:Y:S02]  /*1c2a0*/  VIADD R18, R19, UR5 ;  /* 0x0000000513127c36 */ /* 0x000fe40008000000 */
[----:B------:R-:W-:Y:S02]  /*1c2b0*/  VIADD R197, R0, 0xc1 ;  /* 0x000000c100c57836 */ /* 0x000fe40000000000 */
[----:B------:R-:W-:Y:S01]  /*1c2c0*/  VIADD R17, R18, UR5 ;  /* 0x0000000512117c36 */ /* 0x000fe20008000000 */
[----:B------:R-:W-:-:S03]  /*1c2d0*/  IADD3 R196, P6, PT, R216, R3, RZ ;  /* 0x00000003d8c47210 */ /* 0x000fc60007fde0ff */
[----:B------:R-:W-:Y:S01]  /*1c2e0*/  VIADD R16, R17, UR5 ;  /* 0x0000000511107c36 */ /* 0x000fe20008000000 */
[----:B0-----:R-:W-:Y:S01]  /*1c2f0*/  ISETP.LT.AND P4, PT, R197, UR4, !P0 ;  /* 0x00000004c5007c0c */ /* 0x001fe2000c781270 */
[----:B------:R-:W-:Y:S01]  /*1c300*/  VIADD R198, R0, 0xc0 ;  /* 0x000000c000c67836 */ /* 0x000fe20000000000 */
[-C--:B------:R-:W-:Y:S01]  /*1c310*/  LEA.HI.X.SX32 R197, R216, R2.reuse, 0x1, P6 ;  /* 0x00000002d8c57211 */ /* 0x080fe200030f0eff */
[----:B------:R-:W-:Y:S01]  /*1c320*/  VIADD R13, R16, UR5 ;  /* 0x00000005100d7c36 */ /* 0x000fe20008000000 */
[CC--:B------:R-:W-:Y:S01]  /*1c330*/  IADD3 R230, P6, PT, R204.reuse, R3.reuse, RZ ;  /* 0x00000003cce67210 */ /* 0x0c0fe20007fde0ff */
[----:B------:R-:W0:Y:S02]  /*1c340*/  LDCU UR4, c[0x0][0x3b8] ;  /* 0x00007700ff0477ac */ /* 0x000e240008000800 */
[----:B------:R-:W-:Y:S01]  /*1c350*/  VIADD R12, R13, UR5 ;  /* 0x000000050d0c7c36 */ /* 0x000fe20008000000 */
[----:B------:R-:W-:Y:S02]  /*1c360*/  LEA.HI.X.SX32 R231, R204, R2, 0x1, P6 ;  /* 0x00000002cce77211 */ /* 0x000fe400030f0eff */
[----:B------:R-:W-:Y:S01]  /*1c370*/  IADD3 R226, P6, PT, R218, R3, RZ ;  /* 0x00000003dae27210 */ /* 0x000fe20007fde0ff */
[----:B------:R-:W-:-:S03]  /*1c380*/  VIADD R15, R12, UR5 ;  /* 0x000000050c0f7c36 */ /* 0x000fc60008000000 */
[-C--:B------:R-:W-:Y:S02]  /*1c390*/  LEA.HI.X.SX32 R227, R218, R2.reuse, 0x1, P6 ;  /* 0x00000002dae37211 */ /* 0x080fe400030f0eff */
[-C--:B------:R-:W-:Y:S01]  /*1c3a0*/  IADD3 R222, P6, PT, R203, R3.reuse, RZ ;  /* 0x00000003cbde7210 */ /* 0x080fe20007fde0ff */
[----:B------:R-:W-:Y:S01]  /*1c3b0*/  VIADD R233, R15, UR5 ;  /* 0x000000050fe97c36 */ /* 0x000fe20008000000 */
[----:B------:R1:W-:Y:S01]  /*1c3c0*/  @P1 STG.E.U8 desc[UR24][R196.64], R199 ;  /* 0x000000c7c4001986 */ /* 0x0003e2000c101118 */
[-C--:B------:R-:W-:Y:S02]  /*1c3d0*/  IADD3 R228, P1, PT, R219, R3.reuse, RZ ;  /* 0x00000003dbe47210 */ /* 0x080fe40007f3e0ff */
[-C--:B------:R-:W-:Y:S01]  /*1c3e0*/  LEA.HI.X.SX32 R223, R203, R2.reuse, 0x1, P6 ;  /* 0x00000002cbdf7211 */ /* 0x080fe200030f0eff */
[----:B------:R-:W-:Y:S01]  /*1c3f0*/  VIADD R236, R233, UR5 ;  /* 0x00000005e9ec7c36 */ /* 0x000fe20008000000 */
[-C--:B------:R-:W-:Y:S02]  /*1c400*/  IADD3 R218, P6, PT, R232, R3.reuse, RZ ;  /* 0x00000003e8da7210 */ /* 0x080fe40007fde0ff */
[----:B------:R-:W-:Y:S01]  /*1c410*/  LEA.HI.X.SX32 R229, R219, R2, 0x1, P1 ;  /* 0x00000002dbe57211 */ /* 0x000fe200008f0eff */
[----:B------:R-:W-:Y:S01]  /*1c420*/  VIADD R235, R236, UR5 ;  /* 0x00000005eceb7c36 */ /* 0x000fe20008000000 */
[----:B------:R-:W-:-:S02]  /*1c430*/  IADD3 R224, P1, PT, R220, R3, RZ ;  /* 0x00000003dce07210 */ /* 0x000fc40007f3e0ff */
[-C--:B------:R-:W-:Y:S02]  /*1c440*/  LEA.HI.X.SX32 R219, R232, R2.reuse, 0x1, P6 ;  /* 0x00000002e8db7211 */ /* 0x080fe400030f0eff */
[-C--:B------:R-:W-:Y:S01]  /*1c450*/  IADD3 R214, P6, PT, R205, R3.reuse, RZ ;  /* 0x00000003cdd67210 */ /* 0x080fe20007fde0ff */
[----:B------:R-:W-:Y:S01]  /*1c460*/  VIADD R250, R235, UR5 ;  /* 0x00000005ebfa7c36 */ /* 0x000fe20008000000 */
[-C--:B------:R-:W-:Y:S02]  /*1c470*/  LEA.HI.X.SX32 R225, R220, R2.reuse, 0x1, P1 ;  /* 0x00000002dce17211 */ /* 0x080fe400008f0eff */
[-C--:B------:R-:W-:Y:S02]  /*1c480*/  IADD3 R220, P1, PT, R221, R3.reuse, RZ ;  /* 0x00000003dddc7210 */ /* 0x080fe40007f3e0ff */
[-C--:B------:R-:W-:Y:S02]  /*1c490*/  LEA.HI.X.SX32 R215, R205, R2.reuse, 0x1, P6 ;  /* 0x00000002cdd77211 */ /* 0x080fe400030f0eff */
[----:B------:R-:W-:Y:S01]  /*1c4a0*/  IADD3 R210, P6, PT, R206, R3, RZ ;  /* 0x00000003ced27210 */ /* 0x000fe20007fde0ff */
[----:B------:R-:W-:Y:S01]  /*1c4b0*/  VIADD R241, R250, UR5 ;  /* 0x00000005faf17c36 */ /* 0x000fe20008000000 */
[----:B------:R-:W-:-:S02]  /*1c4c0*/  LEA.HI.X.SX32 R221, R221, R2, 0x1, P1 ;  /* 0x00000002dddd7211 */ /* 0x000fc400008f0eff */
[-C--:B------:R-:W-:Y:S02]  /*1c4d0*/  IADD3 R216, P1, PT, R234, R3.reuse, RZ ;  /* 0x00000003ead87210 */ /* 0x080fe40007f3e0ff */
[-C--:B------:R-:W-:Y:S02]  /*1c4e0*/  LEA.HI.X.SX32 R211, R206, R2.reuse, 0x1, P6 ;  /* 0x00000002ced37211 */ /* 0x080fe400030f0eff */
[-C--:B------:R-:W-:Y:S01]  /*1c4f0*/  IADD3 R206, P6, PT, R238, R3.reuse, RZ ;  /* 0x00000003eece7210 */ /* 0x080fe20007fde0ff */
[----:B------:R-:W-:Y:S01]  /*1c500*/  VIADD R14, R241, UR5 ;  /* 0x00000005f10e7c36 */ /* 0x000fe20008000000 */
[-C--:B------:R-:W-:Y:S02]  /*1c510*/  LEA.HI.X.SX32 R217, R234, R2.reuse, 0x1, P1 ;  /* 0x00000002ead97211 */ /* 0x080fe400008f0eff */
[-C--:B------:R-:W-:Y:S02]  /*1c520*/  IADD3 R212, P1, PT, R237, R3.reuse, RZ ;  /* 0x00000003edd47210 */ /* 0x080fe40007f3e0ff */
[----:B------:R-:W-:Y:S01]  /*1c530*/  LEA.HI.X.SX32 R207, R238, R2, 0x1, P6 ;  /* 0x00000002eecf7211 */ /* 0x000fe200030f0eff */
[----:B------:R-:W-:Y:S01]  /*1c540*/  VIADD R252, R14, UR5 ;  /* 0x000000050efc7c36 */ /* 0x000fe20008000000 */
[----:B------:R-:W-:-:S02]  /*1c550*/  IADD3 R202, P6, PT, R200, R3, RZ ;  /* 0x00000003c8ca7210 */ /* 0x000fc40007fde0ff */
[-C--:B------:R-:W-:Y:S01]  /*1c560*/  LEA.HI.X.SX32 R213, R237, R2.reuse, 0x1, P1 ;  /* 0x00000002edd57211 */ /* 0x080fe200008f0eff */
[----:B------:R-:W-:Y:S01]  /*1c570*/  VIADD R11, R252, UR5 ;  /* 0x00000005fc0b7c36 */ /* 0x000fe20008000000 */
[CC--:B------:R-:W-:Y:S02]  /*1c580*/  IADD3 R208, P1, PT, R239.reuse, R3.reuse, RZ ;  /* 0x00000003efd07210 */ /* 0x0c0fe40007f3e0ff */
[-C--:B------:R-:W-:Y:S02]  /*1c590*/  LEA.HI.X.SX32 R203, R200, R2.reuse, 0x1, P6 ;  /* 0x00000002c8cb7211 */ /* 0x080fe400030f0eff */
[-C--:B------:R-:W-:Y:S01]  /*1c5a0*/  IADD3 R200, P6, PT, R240, R3.reuse, RZ ;  /* 0x00000003f0c87210 */ /* 0x080fe20007fde0ff */
[----:B-1----:R-:W-:Y:S01]  /*1c5b0*/  VIADD R196, R0, 0xc2 ;  /* 0x000000c200c47836 */ /* 0x002fe20000000000 */
[----:B------:R-:W-:Y:S01]  /*1c5c0*/  LEA.HI.X.SX32 R209, R239, R2, 0x1, P1 ;  /* 0x00000002efd17211 */ /* 0x000fe200008f0eff */
[----:B------:R-:W-:Y:S01]  /*1c5d0*/  VIADD R10, R11, UR5 ;  /* 0x000000050b0a7c36 */ /* 0x000fe20008000000 */
[----:B------:R-:W-:Y:S01]  /*1c5e0*/  ISETP.LT.AND P5, PT, R198, UR8, !P0 ;  /* 0x00000008c6007c0c */ /* 0x000fe2000c7a1270 */
[----:B------:R-:W-:Y:S01]  /*1c5f0*/  VIADD R232, R0, 0xc3 ;  /* 0x000000c300e87836 */ /* 0x000fe20000000000 */
[----:B------:R-:W-:-:S02]  /*1c600*/  IADD3 R204, P1, PT, R242, R3, RZ ;  /* 0x00000003f2cc7210 */ /* 0x000fc40007f3e0ff */
[-C--:B------:R-:W-:Y:S01]  /*1c610*/  LEA.HI.X.SX32 R201, R240, R2.reuse, 0x1, P6 ;  /* 0x00000002f0c97211 */ /* 0x080fe200030f0eff */
[----:B------:R-:W-:Y:S01]  /*1c620*/  VIADD R9, R10, UR5 ;  /* 0x000000050a097c36 */ /* 0x000fe20008000000 */
[-C--:B------:R-:W-:Y:S01]  /*1c630*/  IADD3 R198, P6, PT, R243, R3.reuse, RZ ;  /* 0x00000003f3c67210 */ /* 0x080fe20007fde0ff */
[----:B------:R-:W1:Y:S01]  /*1c640*/  LDCU UR8, c[0x0][0x3b8] ;  /* 0x00007700ff0877ac */ /* 0x000e620008000800 */
[-C--:B------:R-:W-:Y:S02]  /*1c650*/  LEA.HI.X.SX32 R205, R242, R2.reuse, 0x1, P1 ;  /* 0x00000002f2cd7211 */ /* 0x080fe400008f0eff */
[----:B------:R-:W-:Y:S02]  /*1c660*/  PRMT R234, R199, 0x9910, RZ ;  /* 0x00009910c7ea7816 */ /* 0x000fe400000000ff */
[----:B------:R-:W-:Y:S01]  /*1c670*/  ISETP.LT.AND P1, PT, R196, UR14, !P0 ;  /* 0x0000000ec4007c0c */ /* 0x000fe2000c721270 */
[----:B------:R-:W-:Y:S01]  /*1c680*/  VIADD R8, R9, UR5 ;  /* 0x0000000509087c36 */ /* 0x000fe20008000000 */
[----:B------:R-:W-:Y:S01]  /*1c690*/  LEA.HI.X.SX32 R199, R243, R2, 0x1, P6 ;  /* 0x00000002f3c77211 */ /* 0x000fe200030f0eff */
[----:B------:R-:W3:Y:S01]  /*1c6a0*/  LDCU UR14, c[0x0][0x3b8] ;  /* 0x00007700ff0e77ac */ /* 0x000ee20008000800 */
[----:B------:R-:W-:-:S02]  /*1c6b0*/  IADD3 R196, P6, PT, R244, R3, RZ ;  /* 0x00000003f4c47210 */ /* 0x000fc40007fde0ff */
[----:B------:R-:W-:Y:S02]  /*1c6c0*/  SHF.R.S32.HI R234, RZ, 0x8, R234 ;  /* 0x00000008ffea7819 */ /* 0x000fe400000114ea */
[----:B------:R-:W-:Y:S01]  /*1c6d0*/  LEA.HI.X.SX32 R197, R244, R2, 0x1, P6 ;  /* 0x00000002f4c57211 */ /* 0x000fe200030f0eff */
[----:B------:R-:W-:Y:S01]  /*1c6e0*/  VIADD R7, R8, UR5 ;  /* 0x0000000508077c36 */ /* 0x000fe20008000000 */
[----:B------:R-:W-:Y:S01]  /*1c6f0*/  ISETP.LT.AND P6, PT, R232, UR33, !P0 ;  /* 0x00000021e8007c0c */ /* 0x000fe2000c7c1270 */
[----:B------:R-:W-:Y:S01]  /*1c700*/  VIADD R232, R0, 0xc4 ;  /* 0x000000c400e87836 */ /* 0x000fe20000000000 */
[----:B------:R5:W-:Y:S01]  /*1c710*/  @P3 STG.E.U8 desc[UR24][R230.64], R234 ;  /* 0x000000eae6003986 */ /* 0x000be2000c101118 */
[----:B------:R-:W-:Y:S01]  /*1c720*/  VIADD R6, R7, UR5 ;  /* 0x0000000507067c36 */ /* 0x000fe20008000000 */
[----:B------:R-:W0:Y:S02]  /*1c730*/  LDCU UR33, c[0x0][0x3b8] ;  /* 0x00007700ff2177ac */ /* 0x000e240008000800 */
[----:B------:R-:W-:Y:S01]  /*1c740*/  ISETP.LT.AND P3, PT, R232, UR77, !P0 ;  /* 0x0000004de8007c0c */ /* 0x000fe2000c761270 */
[----:B------:R-:W-:Y:S01]  /*1c750*/  VIADD R251, R6, UR5 ;  /* 0x0000000506fb7c36 */ /* 0x000fe20008000000 */
[----:B------:R-:W0:Y:S01]  /*1c760*/  LDCU UR5, c[0x0][0x39c] ;  /* 0x00007380ff0577ac */ /* 0x000e220008000800 */
[----:B-----5:R-:W-:Y:S01]  /*1c770*/  F2FP.SATFINITE.E5M2.F32.PACK_AB_MERGE_C R231, R149, R148, RZ ;  /* 0x0000009495e7723e */ /* 0x020fe200048060ff */
[----:B------:R-:W-:Y:S01]  /*1c780*/  VIADD R230, R0, 0xc5 ;  /* 0x000000c500e67836 */ /* 0x000fe20000000000 */
[----:B------:R-:W5:Y:S02]  /*1c790*/  LDCU UR77, c[0x0][0x3b8] ;  /* 0x00007700ff4d77ac */ /* 0x000f640008000800 */
[----:B------:R-:W-:Y:S01]  /*1c7a0*/  PRMT R232, R231, 0x9910, RZ ;  /* 0x00009910e7e87816 */ /* 0x000fe200000000ff */
[----:B------:R0:W-:Y:S01]  /*1c7b0*/  @P5 STG.E.U8 desc[UR24][R228.64], R231 ;  /* 0x000000e7e4005986 */ /* 0x0001e2000c101118 */
[----:B------:R-:W-:Y:S01]  /*1c7c0*/  VIADD R240, R251, UR75 ;  /* 0x0000004bfbf07c36 */ /* 0x000fe20008000000 */
[----:B------:R-:W-:Y:S01]  /*1c7d0*/  ISETP.LT.AND P5, PT, R230, UR76, !P0 ;  /* 0x0000004ce6007c0c */ /* 0x000fe2000c7a1270 */
[----:B------:R-:W1:Y:S02]  /*1c7e0*/  LDCU UR75, c[0x0][0x39c] ;  /* 0x00007380ff4b77ac */ /* 0x000e640008000800 */
[----:B------:R-:W-:-:S02]  /*1c7f0*/  VIADD R249, R240, UR48 ;  /* 0x00000030f0f97c36 */ /* 0x000fc40008000000 */
[----:B0-----:R-:W-:Y:S01]  /*1c800*/  IMAD.MOV.U32 R229, RZ, RZ, R232 ;  /* 0x000000ffffe57224 */ /* 0x001fe200078e00e8 */
[----:B------:R-:W0:Y:S01]  /*1c810*/  LDCU UR48, c[0x0][0x39c] ;  /* 0x00007380ff3077ac */ /* 0x000e220008000800 */
[----:B------:R-:W-:-:S03]  /*1c820*/  F2FP.SATFINITE.E5M2.F32.PACK_AB_MERGE_C R230, R147, R146, RZ ;  /* 0x0000009293e6723e */ /* 0x000fc600048060ff */
[----:B------:R-:W-:Y:S01]  /*1c830*/  SHF.R.S32.HI R229, RZ, 0x8, R229 ;  /* 0x00000008ffe57819 */ /* 0x000fe200000114e5 */
[----:B------:R-:W-:Y:S01]  /*1c840*/  VIADD R228, R0, 0xc6 ;  /* 0x000000c600e47836 */ /* 0x000fe20000000000 */
[----:B------:R-:W0:Y:S03]  /*1c850*/  LDCU UR76, c[0x0][0x3b8] ;  /* 0x00007700ff4c77ac */ /* 0x000e260008000800 */
[----:B------:R1:W-:Y:S01]  /*1c860*/  @P4 STG.E.U8 desc[UR24][R226.64], R229 ;  /* 0x000000e5e2004986 */ /* 0x0003e2000c101118 */
[----:B------:R-:W-:Y:S01]  /*1c870*/  ISETP.LT.AND P4, PT, R228, UR5, !P0 ;  /* 0x00000005e4007c0c */ /* 0x000fe2000c781270 */
[----:B------:R-:W0:Y:S02]  /*1c880*/  LDCU UR5, c[0x0][0x39c] ;  /* 0x00007380ff0577ac */ /* 0x000e240008000800 */
[----:B------:R3:W-:Y:S01]  /*1c890*/  @P1 STG.E.U8 desc[UR24][R224.64], R230 ;  /* 0x000000e6e0001986 */ /* 0x0007e2000c101118 */
[----:B-1----:R-:W-:-:S04]  /*1c8a0*/  PRMT R227, R230, 0x9910, RZ ;  /* 0x00009910e6e37816 */ /* 0x002fc800000000ff */
[----:B---3--:R-:W-:Y:S01]  /*1c8b0*/  SHF.R.S32.HI R225, RZ, 0x8, R227 ;  /* 0x00000008ffe17819 */ /* 0x008fe200000114e3 */
[----:B------:R-:W-:Y:S01]  /*1c8c0*/  VIADD R244, R249, UR20 ;  /* 0x00000014f9f47c36 */ /* 0x000fe20008000000 */
[----:B------:R-:W1:Y:S01]  /*1c8d0*/  LDCU UR20, c[0x0][0x3b8] ;  /* 0x00007700ff1477ac */ /* 0x000e620008000800 */
[----:B------:R-:W-:Y:S02]  /*1c8e0*/  VIADD R224, R0, 0xc8 ;  /* 0x000000c800e07836 */ /* 0x000fe40000000000 */
[----:B------:R3:W-:Y:S01]  /*1c8f0*/  @P6 STG.E.U8 desc[UR24][R222.64], R225 ;  /* 0x000000e1de006986 */ /* 0x0007e2000c101118 */
[----:B------:R-:W-:Y:S01]  /*1c900*/  VIADD R248, R244, UR49 ;  /* 0x00000031f4f87c36 */ /* 0x000fe20008000000 */
[----:B------:R-:W1:Y:S01]  /*1c910*/  LDCU UR49, c[0x0][0x3b8] ;  /* 0x00007700ff3177ac */ /* 0x000e620008000800 */
[----:B0-----:R-:W-:Y:S02]  /*1c920*/  ISETP.LT.AND P6, PT, R224, UR48, !P0 ;  /* 0x00000030e0007c0c */ /* 0x001fe4000c7c1270 */
[----:B------:R-:W-:Y:S01]  /*1c930*/  VIADD R247, R248, UR32 ;  /* 0x00000020f8f77c36 */ /* 0x000fe20008000000 */
[----:B------:R-:W0:Y:S01]  /*1c940*/  LDCU UR48, c[0x0][0x39c] ;  /* 0x00007380ff3077ac */ /* 0x000e220008000800 */
[----:B---3--:R-:W-:Y:S01]  /*1c950*/  F2FP.SATFINITE.E5M2.F32.PACK_AB_MERGE_C R223, R145, R144, RZ ;  /* 0x0000009091df723e */ /* 0x008fe200048060ff */
[----:B------:R-:W-:Y:S01]  /*1c960*/  VIADD R222, R0, 0xc9 ;  /* 0x000000c900de7836 */ /* 0x000fe20000000000 */
[----:B------:R-:W3:Y:S02]  /*1c970*/  LDCU UR32, c[0x0][0x3b8] ;  /* 0x00007700ff2077ac */ /* 0x000ee40008000800 */
[----:B------:R-:W-:Y:S01]  /*1c980*/  PRMT R224, R223, 0x9910, RZ ;  /* 0x00009910dfe07816 */ /* 0x000fe200000000ff */
[----:B------:R0:W-:Y:S01]  /*1c990*/  @P3 STG.E.U8 desc[UR24][R220.64], R223 ;  /* 0x000000dfdc003986 */ /* 0x0001e2000c101118 */
[----:B------:R-:W-:-:S02]  /*1c9a0*/  VIADD R246, R247, UR73 ;  /* 0x00000049f7f67c36 */ /* 0x000fc40008000000 */
[----:B------:R-:W-:Y:S01]  /*1c9b0*/  VIADD R226, R0, 0xc7 ;  /* 0x000000c700e27836 */ /* 0x000fe20000000000 */
[----:B------:R-:W-:Y:S01]  /*1c9c0*/  ISETP.LT.AND P3, PT, R222, UR5, !P0 ;  /* 0x00000005de007c0c */ /* 0x000fe2000c761270 */
[----:B------:R-:W-:Y:S01]  /*1c9d0*/  VIADD R245, R246, UR19 ;  /* 0x00000013f6f57c36 */ /* 0x000fe20008000000 */
[----:B------:R-:W1:Y:S01]  /*1c9e0*/  LDCU UR19, c[0x0][0x39c] ;  /* 0x00007380ff1377ac */ /* 0x000e620008000800 */
[----:B0-----:R-:W-:Y:S01]  /*1c9f0*/  IMAD.MOV.U32 R221, RZ, RZ, R224 ;  /* 0x000000ffffdd7224 */ /* 0x001fe200078e00e0 */
[----:B------:R-:W-:Y:S01]  /*1ca00*/  ISETP.LT.AND P1, PT, R226, UR75, !P0 ;  /* 0x0000004be2007c0c */ /* 0x000fe2000c721270 */
[----:B------:R-:W-:Y:S01]  /*1ca10*/  VIADD R220, R0, 0xca ;  /* 0x000000ca00dc7836 */ /* 0x000fe20000000000 */
[----:B------:R-:W-:Y:S01]  /*1ca20*/  F2FP.SATFINITE.E5M2.F32.PACK_AB_MERGE_C R222, R143, R142, RZ ;  /* 0x0000008e8fde723e */ /* 0x000fe200048060ff */
[----:B------:R-:W0:Y:S01]  /*1ca30*/  LDCU UR5, c[0x0][0x39c] ;  /* 0x00007380ff0577ac */ /* 0x000e220008000800 */
[----:B------:R-:W-:Y:S01]  /*1ca40*/  SHF.R.S32.HI R221, RZ, 0x8, R221 ;  /* 0x00000008ffdd7819 */ /* 0x000fe200000114dd */
[----:B------:R-:W-:Y:S01]  /*1ca50*/  VIADD R243, R245, UR74 ;  /* 0x0000004af5f37c36 */ /* 0x000fe20008000000 */
[----:B------:R-:W0:Y:S03]  /*1ca60*/  LDCU UR75, c[0x0][0x3b8] ;  /* 0x00007700ff4b77ac */ /* 0x000e260008000800 */
[----:B------:R1:W-:Y:S01]  /*1ca70*/  @P5 STG.E.U8 desc[UR24][R218.64], R221 ;  /* 0x000000ddda005986 */ /* 0x0003e2000c101118 */
[----:B------:R-:W-:Y:S01]  /*1ca80*/  ISETP.LT.AND P5, PT, R220, UR48, !P0 ;  /* 0x00000030dc007c0c */ /* 0x000fe2000c7a1270 */
[----:B------:R-:W0:Y:S02]  /*1ca90*/  LDCU UR48, c[0x0][0x39c] ;  /* 0x00007380ff3077ac */ /* 0x000e240008000800 */
[----:B------:R3:W-:Y:S01]  /*1caa0*/  @P4 STG.E.U8 desc[UR24][R216.64], R222 ;  /* 0x000000ded8004986 */ /* 0x0007e2000c101118 */
[----:B--2---:R-:W-:Y:S01]  /*1cab0*/  F2FP.SATFINITE.E5M2.F32.PACK_AB_MERGE_C R20, R133, R132, RZ ;  /* 0x000000848514723e */ /* 0x004fe200048060ff */
[----:B------:R-:W2:Y:S01]  /*1cac0*/  LDCU UR73, c[0x0][0x3b8] ;  /* 0x00007700ff4977ac */ /* 0x000ea20008000800 */
[----:B------:R-:W0:Y:S01]  /*1cad0*/  LDCU UR74, c[0x0][0x3b8] ;  /* 0x00007700ff4a77ac */ /* 0x000e220008000800 */
[----:B-1----:R-:W-:-:S04]  /*1cae0*/  PRMT R219, R222, 0x9910, RZ ;  /* 0x00009910dedb7816 */ /* 0x002fc800000000ff */
[----:B---3--:R-:W-:Y:S01]  /*1caf0*/  SHF.R.S32.HI R217, RZ, 0x8, R219 ;  /* 0x00000008ffd97819 */ /* 0x008fe200000114db */
[----:B------:R-:W-:-:S04]  /*1cb00*/  VIADD R216, R0, 0xcc ;  /* 0x000000cc00d87836 */ /* 0x000fc80000000000 */
[----:B------:R1:W-:Y:S01]  /*1cb10*/  @P1 STG.E.U8 desc[UR24][R214.64], R217 ;  /* 0x000000d9d6001986 */ /* 0x0003e2000c101118 */
[----:B------:R-:W-:Y:S01]  /*1cb20*/  VIADD R242, R243, UR31 ;  /* 0x0000001ff3f27c36 */ /* 0x000fe20008000000 */
[----:B------:R-:W-:Y:S01]  /*1cb30*/  ISETP.LT.AND P1, PT, R216, UR19, !P0 ;  /* 0x00000013d8007c0c */ /* 0x000fe2000c721270 */
[----:B------:R-:W-:Y:S01]  /*1cb40*/  VIADD R218, R0, 0xcb ;  /* 0x000000cb00da7836 */ /* 0x000fe20000000000 */
[----:B------:R-:W3:Y:S01]  /*1cb50*/  LDCU UR31, c[0x0][0x3b8] ;  /* 0x00007700ff1f77ac */ /* 0x000ee20008000800 */
[----:B------:R-:W-:Y:S01]  /*1cb60*/  VIADD R239, R242, UR47 ;  /* 0x0000002ff2ef7c36 */ /* 0x000fe20008000000 */
[----:B-1----:R-:W-:Y:S01]  /*1cb70*/  F2FP.SATFINITE.E5M2.F32.PACK_AB_MERGE_C R215, R141, R140, RZ ;  /* 0x0000008c8dd7723e */ /* 0x002fe200048060ff */
[----:B------:R-:W-:Y:S01]  /*1cb80*/  VIADD R214, R0, 0xcd ;  /* 0x000000cd00d67836 */ /* 0x000fe20000000000 */
[----:B0-----:R-:W-:Y:S01]  /*1cb90*/  ISETP.LT.AND P4, PT, R218, UR5, !P0 ;  /* 0x00000005da007c0c */ /* 0x001fe2000c781270 */
[----:B------:R-:W-:Y:S01]  /*1cba0*/  VIADD R238, R239, UR71 ;  /* 0x00000047efee7c36 */ /* 0x000fe20008000000 */
[----:B------:R-:W-:Y:S01]  /*1cbb0*/  PRMT R216, R215, 0x9910, RZ ;  /* 0x00009910d7d87816 */ /* 0x000fe200000000ff */
[----:B------:R0:W-:Y:S01]  /*1cbc0*/  @P6 STG.E.U8 desc[UR24][R212.64], R215 ;  /* 0x000000d7d4006986 */ /* 0x0001e2000c101118 */
[----:B------:R-:W-:Y:S01]  /*1cbd0*/  ISETP.LT.AND P6, PT, R214, UR48, !P0 ;  /* 0x00000030d6007c0c */ /* 0x000fe2000c7c1270 */
[----:B------:R-:W-:Y:S01]  /*1cbe0*/  VIADD R237, R238, UR30 ;  /* 0x0000001eeeed7c36 */ /* 0x000fe20008000000 */
[----:B------:R-:W1:Y:S01]  /*1cbf0*/  LDCU UR30, c[0x0][0x39c] ;  /* 0x00007380ff1e77ac */ /* 0x000e620008000800 */
[----:B----4-:R-:W-:Y:S01]  /*1cc00*/  F2FP.SATFINITE.E5M2.F32.PACK_AB_MERGE_C R214, R139, R138, RZ ;  /* 0x0000008a8bd6723e */ /* 0x010fe200048060ff */
[----:B------:R-:W4:Y:S01]  /*1cc10*/  LDCU UR47, c[0x0][0x39c] ;  /* 0x00007380ff2f77ac */ /* 0x000f220008000800 */
[----:B------:R-:W1:Y:S01]  /*1cc20*/  LDCU UR5, c[0x0][0x3b8] ;  /* 0x00007700ff0577ac */ /* 0x000e620008000800 */
[----:B0-----:R-:W-:Y:S01]  /*1cc30*/  IMAD.MOV.U32 R213, RZ, RZ, R216 ;  /* 0x000000ffffd57224 */ /* 0x001fe200078e00d8 */
[----:B------:R-:W0:Y:S04]  /*1cc40*/  LDCU UR48, c[0x0][0x39c] ;  /* 0x00007380ff3077ac */ /* 0x000e280008000800 */
[----:B------:R-:W-:Y:S01]  /*1cc50*/  SHF.R.S32.HI R213, RZ, 0x8, R213 ;  /* 0x00000008ffd57819 */ /* 0x000fe200000114d5 */
[----:B------:R-:W0:Y:S04]  /*1cc60*/  LDCU UR19, c[0x0][0x3b8] ;  /* 0x00007700ff1377ac */ /* 0x000e280008000800 */
[----:B------:R1:W-:Y:S01]  /*1cc70*/  @P3 STG.E.U8 desc[UR24][R210.64], R213 ;  /* 0x000000d5d2003986 */ /* 0x0003e2000c101118 */
[----:B------:R-:W-:Y:S01]  /*1cc80*/  VIADD R234, R237, UR72 ;  /* 0x00000048edea7c36 */ /* 0x000fe20008000000 */
[----:B------:R-:W0:Y:S02]  /*1cc90*/  LDCU UR72, c[0x0][0x39c] ;  /* 0x00007380ff4877ac */ /* 0x000e240008000800 */
[----:B------:R2:W-:Y:S01]  /*1cca0*/  @P5 STG.E.U8 desc[UR24][R208.64], R214 ;  /* 0x000000d6d0005986 */ /* 0x0005e2000c101118 */
[----:B------:R-:W0:Y:S01]  /*1ccb0*/  LDCU UR71, c[0x0][0x3b8] ;  /* 0x00007700ff4777ac */ /* 0x000e220008000800 */
[----:B-1----:R-:W-:-:S04]  /*1ccc0*/  PRMT R211, R214, 0x9910, RZ ;  /* 0x00009910d6d37816 */ /* 0x002fc800000000ff */
[----:B--2---:R-:W-:Y:S01]  /*1ccd0*/  SHF.R.S32.HI R209, RZ, 0x8, R211 ;  /* 0x00000008ffd17819 */ /* 0x004fe200000114d3 */
[----:B------:R-:W-:-:S04]  /*1cce0*/  VIADD R208, R0, 0xd0 ;  /* 0x000000d000d07836 */ /* 0x000fc80000000000 */
[----:B------:R1:W-:Y:S01]  /*1ccf0*/  @P4 STG.E.U8 desc[UR24][R206.64], R209 ;  /* 0x000000d1ce004986 */ /* 0x0003e2000c101118 */
[----:B------:R-:W-:Y:S01]  /*1cd00*/  VIADD R212, R0, 0xce ;  /* 0x000000ce00d47836 */ /* 0x000fe20000000000 */
[----:B------:R-:W-:Y:S01]  /*1cd10*/  ISETP.LT.AND P4, PT, R208, UR30, !P0 ;  /* 0x0000001ed0007c0c */ /* 0x000fe2000c781270 */
[----:B------:R-:W-:Y:S01]  /*1cd20*/  VIADD R210, R0, 0xcf ;  /* 0x000000cf00d27836 */ /* 0x000fe20000000000 */
[----:B------:R-:W2:Y:S01]  /*1cd30*/  LDCU UR30, c[0x0][0x39c] ;  /* 0x00007380ff1e77ac */ /* 0x000ea20008000800 */
[----:B-1----:R-:W-:-:S04]  /*1cd40*/  F2FP.SATFINITE.E5M2.F32.PACK_AB_MERGE_C R207, R137, R136, RZ ;  /* 0x0000008889cf723e */ /* 0x002fc800048060ff */
[----:B------:R-:W-:Y:S01]  /*1cd50*/  PRMT R208, R207, 0x9910, RZ ;  /* 0x00009910cfd07816 */ /* 0x000fe200000000ff */
[----:B------:R1:W-:Y:S01]  /*1cd60*/  @P1 STG.E.U8 desc[UR24][R204.64], R207 ;  /* 0x000000cfcc001986 */ /* 0x0003e2000c101118 */
[----:B----4-:R-:W-:Y:S01]  /*1cd70*/  ISETP.LT.AND P3, PT, R212, UR47, !P0 ;  /* 0x0000002fd4007c0c */ /* 0x010fe2000c761270 */
[----:B------:R-:W-:Y:S01]  /*1cd80*/  VIADD R206, R0, 0xd1 ;  /* 0x000000d100ce7836 */ /* 0x000fe20000000000 */
[----:B0-----:R-:W-:Y:S01]  /*1cd90*/  ISETP.LT.AND P5, PT, R210, UR48, !P0 ;  /* 0x00000030d2007c0c */ /* 0x001fe2000c7a1270 */
[----:B------:R-:W-:Y:S01]  /*1cda0*/  VIADD R232, R234, UR13 ;  /* 0x0000000deae87c36 */ /* 0x000fe20008000000 */
[----:B------:R-:W0:Y:S02]  /*1cdb0*/  LDCU UR47, c[0x0][0x3b8] ;  /* 0x00007700ff2f77ac */ /* 0x000e240008000800 */
[----:B------:R-:W-:Y:S01]  /*1cdc0*/  ISETP.LT.AND P1, PT, R206, UR72, !P0 ;  /* 0x00000048ce007c0c */ /* 0x000fe2000c721270 */
[----:B-1----:R-:W-:Y:S01]  /*1cdd0*/  IMAD.MOV.U32 R205, RZ, RZ, R208 ;  /* 0x000000ffffcd7224 */ /* 0x002fe200078e00d0 */
[----:B------:R-:W-:Y:S01]  /*1cde0*/  F2FP.SATFINITE.E5M2.F32.PACK_AB_MERGE_C R206, R135, R134, RZ ;  /* 0x0000008687ce723e */ /* 0x000fe200048060ff */
[----:B------:R-:W-:Y:S01]  /*1cdf0*/  VIADD R230, R232, UR46 ;  /* 0x0000002ee8e67c36 */ /* 0x000fe20008000000 */
[----:B------:R-:W1:Y:S02]  /*1ce00*/  LDCU UR13, c[0x0][0x3b8] ;  /* 0x00007700ff0d77ac */ /* 0x000e640008000800 */
[----:B------:R-:W-:Y:S01]  /*1ce10*/  SHF.R.S32.HI R205, RZ, 0x8, R205 ;  /* 0x00000008ffcd7819 */ /* 0x000fe200000114cd */
[----:B------:R-:W-:Y:S01]  /*1ce20*/  VIADD R204, R0, 0xd2 ;  /* 0x000000d200cc7836 */ /* 0x000fe20000000000 */
[----:B------:R-:W4:Y:S03]  /*1ce30*/  LDCU UR48, c[0x0][0x3b8] ;  /* 0x00007700ff3077ac */ /* 0x000f260008000800 */
[----:B------:R0:W-:Y:S01]  /*1ce40*/  @P6 STG.E.U8 desc[UR24][R202.64], R205 ;  /* 0x000000cdca006986 */ /* 0x0001e2000c101118 */
[----:B------:R-:W1:Y:S03]  /*1ce50*/  LDCU UR46, c[0x0][0x3b8] ;  /* 0x00007700ff2e77ac */ /* 0x000e660008000800 */
[----:B------:R-:W-:Y:S01]  /*1ce60*/  @P3 STG.E.U8 desc[UR24][R200.64], R206 ;  /* 0x000000cec8003986 */ /* 0x000fe2000c101118 */
[----:B------:R-:W-:Y:S01]  /*1ce70*/  IADD3 R4, P3, PT, R62, R3, RZ ;  /* 0x000000033e047210 */ /* 0x000fe20007f7e0ff */
[----:B------:R-:W1:Y:S01]  /*1ce80*/  LDCU UR72, c[0x0][0x3b8] ;  /* 0x00007700ff4877ac */ /* 0x000e620008000800 */
[----:B0-----:R-:W-:-:S02]  /*1ce90*/  PRMT R202, R206, 0x9910, RZ ;  /* 0x00009910ceca7816 */ /* 0x001fc400000000ff */
[-C--:B------:R-:W-:Y:S02]  /*1cea0*/  LEA.HI.X.SX32 R5, R62, R2.reuse, 0x1, P3 ;  /* 0x000000023e057211 */ /* 0x080fe400018f0eff */
[----:B------:R-:W-:Y:S02]  /*1ceb0*/  SHF.R.S32.HI R202, RZ, 0x8, R202 ;  /* 0x00000008ffca7819 */ /* 0x000fe400000114ca */
[C---:B------:R-:W-:Y:S01]  /*1cec0*/  IADD3 R62, P3, PT, R64.reuse, R3, RZ ;  /* 0x00000003403e7210 */ /* 0x040fe20007f7e0ff */
[----:B------:R0:W-:Y:S04]  /*1ced0*/  STL.64 [R1+0xa18], R4 ;  /* 0x000a180401007387 */ /* 0x0001e80000100a00 */
[----:B------:R-:W-:Y:S04]  /*1cee0*/  @P5 STG.E.U8 desc[UR24][R198.64], R202 ;  /* 0x000000cac6005986 */ /* 0x000fe8000c101118 */
[----:B------:R-:W-:Y:S01]  /*1cef0*/  @P4 STG.E.U8 desc[UR24][R196.64], R20 ;  /* 0x00000014c4004986 */ /* 0x000fe2000c101118 */
[----:B------:R-:W-:-:S02]  /*1cf00*/  LEA.HI.X.SX32 R63, R64, R2, 0x1, P3 ;  /* 0x00000002403f7211 */ /* 0x000fc400018f0eff */
[----:B0-----:R-:W-:-:S04]  /*1cf10*/  IADD3 R4, P4, PT, R61, R3, RZ ;  /* 0x000000033d047210 */ /* 0x001fc80007f9e0ff */
[----:B------:R-:W-:Y:S01]  /*1cf20*/  LEA.HI.X.SX32 R5, R61, R2, 0x1, P4 ;  /* 0x000000023d057211 */ /* 0x000fe200020f0eff */
[----:B------:R0:W-:Y:S04]  /*1cf30*/  STL.64 [R1+0xa10], R62 ;  /* 0x000a103e01007387 */ /* 0x0001e80000100a00 */
[----:B------:R1:W-:Y:S01]  /*1cf40*/  STL.64 [R1+0xa08], R4 ;  /* 0x000a080401007387 */ /* 0x0003e20000100a00 */
[-C--:B0-----:R-:W-:Y:S02]  /*1cf50*/  IADD3 R62, P3, PT, R59, R3.reuse, RZ ;  /* 0x000000033b3e7210 */ /* 0x081fe40007f7e0ff */
[----:B-1----:R-:W-:-:S04]  /*1cf60*/  IADD3 R4, P4, PT, R58, R3, RZ ;  /* 0x000000033a047210 */ /* 0x002fc80007f9e0ff */
[-C--:B------:R-:W-:Y:S02]  /*1cf70*/  LEA.HI.X.SX32 R5, R58, R2.reuse, 0x1, P4 ;  /* 0x000000023a057211 */ /* 0x080fe400020f0eff */
[-C--:B------:R-:W-:Y:S02]  /*1cf80*/  LEA.HI.X.SX32 R63, R59, R2.reuse, 0x1, P3 ;  /* 0x000000023b3f7211 */ /* 0x080fe400018f0eff */
[CC--:B------:R-:W-:Y:S01]  /*1cf90*/  IADD3 R58, P3, PT, R60.reuse, R3.reuse, RZ ;  /* 0x000000033c3a7210 */ /* 0x0c0fe20007f7e0ff */
[----:B------:R0:W-:Y:S03]  /*1cfa0*/  STL.64 [R1+0x9f8], R4 ;  /* 0x0009f80401007387 */ /* 0x0001e60000100a00 */
[----:B------:R-:W-:Y:S01]  /*1cfb0*/  LEA.HI.X.SX32 R59, R60, R2, 0x1, P3 ;  /* 0x000000023c3b7211 */ /* 0x000fe200018f0eff */
[----:B------:R-:W-:Y:S01]  /*1cfc0*/  STL.64 [R1+0xa00], R62 ;  /* 0x000a003e01007387 */ /* 0x000fe20000100a00 */
        /* <DEDUP_REMOVED lines=110> */
[----:B------:R-:W-:Y:S04]  /*1d6b0*/  STL.64 [R1+0x8d0], R22 ;  /* 0x0008d01601007387 */ /* 0x000fe80000100a00 */
[----:B------:R0:W-:Y:S02]  /*1d6c0*/  STL.64 [R1+0x8c8], R4 ;  /* 0x0008c80401007387 */ /* 0x0001e40000100a00 */
[----:B0-----:R-:W-:-:S04]  /*1d6d0*/  IADD3 R4, P4, PT, R18, R3, RZ ;  /* 0x0000000312047210 */ /* 0x001fc80007f9e0ff */
[----:B------:R-:W-:Y:S02]  /*1d6e0*/  LEA.HI.X.SX32 R5, R18, R2, 0x1, P4 ;  /* 0x0000000212057211 */ /* 0x000fe400020f0eff */
[----:B------:R-:W-:-:S03]  /*1d6f0*/  IADD3 R22, P3, PT, R19, R3, RZ ;  /* 0x0000000313167210 */ /* 0x000fc60007f7e0ff */
[----:B------:R0:W-:Y:S01]  /*1d700*/  STL.64 [R1+0x8b8], R4 ;  /* 0x0008b80401007387 */ /* 0x0001e20000100a00 */
[----:B------:R-:W-:Y:S02]  /*1d710*/  LEA.HI.X.SX32 R23, R19, R2, 0x1, P3 ;  /* 0x0000000213177211 */ /* 0x000fe400018f0eff */
[-C--:B------:R-:W-:Y:S02]  /*1d720*/  IADD3 R18, P3, PT, R17, R3.reuse, RZ ;  /* 0x0000000311127210 */ /* 0x080fe40007f7e0ff */
[----:B0-----:R-:W-:-:S04]  /*1d730*/  IADD3 R4, P4, PT, R16, R3, RZ ;  /* 0x0000000310047210 */ /* 0x001fc80007f9e0ff */
[-C--:B------:R-:W-:Y:S01]  /*1d740*/  LEA.HI.X.SX32 R5, R16, R2.reuse, 0x1, P4 ;  /* 0x0000000210057211 */ /* 0x080fe200020f0eff */
[----:B------:R-:W-:Y:S04]  /*1d750*/  STL.64 [R1+0x8c0], R22 ;  /* 0x0008c01601007387 */ /* 0x000fe80000100a00 */
[----:B------:R0:W-:Y:S01]  /*1d760*/  STL.64 [R1+0x8a8], R4 ;  /* 0x0008a80401007387 */ /* 0x0001e20000100a00 */
[----:B------:R-:W-:Y:S02]  /*1d770*/  LEA.HI.X.SX32 R19, R17, R2, 0x1, P3 ;  /* 0x0000000211137211 */ /* 0x000fe400018f0eff */
[-C--:B------:R-:W-:Y:S02]  /*1d780*/  IADD3 R16, P3, PT, R13, R3.reuse, RZ ;  /* 0x000000030d107210 */ /* 0x080fe40007f7e0ff */
[----:B0-----:R-:W-:-:S04]  /*1d790*/  IADD3 R4, P4, PT, R12, R3, RZ ;  /* 0x000000030c047210 */ /* 0x001fc80007f9e0ff */
[-C--:B------:R-:W-:Y:S01]  /*1d7a0*/  LEA.HI.X.SX32 R5, R12, R2.reuse, 0x1, P4 ;  /* 0x000000020c057211 */ /* 0x080fe200020f0eff */
[----:B------:R-:W-:Y:S01]  /*1d7b0*/  STL.64 [R1+0x8b0], R18 ;  /* 0x0008b01201007387 */ /* 0x000fe20000100a00 */
[-C--:B------:R-:W-:Y:S02]  /*1d7c0*/  LEA.HI.X.SX32 R17, R13, R2.reuse, 0x1, P3 ;  /* 0x000000020d117211 */ /* 0x080fe400018f0eff */
[CC--:B------:R-:W-:Y:S01]  /*1d7d0*/  IADD3 R12, P3, PT, R15.reuse, R3.reuse, RZ ;  /* 0x000000030f0c7210 */ /* 0x0c0fe20007f7e0ff */
[----:B------:R0:W-:Y:S03]  /*1d7e0*/  STL.64 [R1+0x898], R4 ;  /* 0x0008980401007387 */ /* 0x0001e60000100a00 */
[----:B------:R-:W-:Y:S01]  /*1d7f0*/  LEA.HI.X.SX32 R13, R15, R2, 0x1, P3 ;  /* 0x000000020f0d7211 */ /* 0x000fe200018f0eff */
[----:B------:R-:W-:Y:S01]  /*1d800*/  STL.64 [R1+0x8a0], R16 ;  /* 0x0008a01001007387 */ /* 0x000fe20000100a00 */
[----:B0-----:R-:W-:-:S04]  /*1d810*/  IADD3 R4, P4, PT, R233, R3, RZ ;  /* 0x00000003e9047210 */ /* 0x001fc80007f9e0ff */
[-C--:B------:R-:W-:Y:S01]  /*1d820*/  LEA.HI.X.SX32 R5, R233, R2.reuse, 0x1, P4 ;  /* 0x00000002e9057211 */ /* 0x080fe200020f0eff */
[----:B------:R0:W-:Y:S04]  /*1d830*/  STL.64 [R1+0x890], R12 ;  /* 0x0008900c01007387 */ /* 0x0001e80000100a00 */
[----:B------:R1:W-:Y:S01]  /*1d840*/  STL.64 [R1+0x888], R4 ;  /* 0x0008880401007387 */ /* 0x0003e20000100a00 */
[CC--:B0-----:R-:W-:Y:S02]  /*1d850*/  IADD3 R12, P3, PT, R236.reuse, R3.reuse, RZ ;  /* 0x00000003ec0c7210 */ /* 0x0c1fe40007f7e0ff */
[----:B-1----:R-:W-:Y:S02]  /*1d860*/  IADD3 R4, P4, PT, R235, R3, RZ ;  /* 0x00000003eb047210 */ /* 0x002fe40007f9e0ff */
[----:B------:R-:W-:-:S02]  /*1d870*/  LEA.HI.X.SX32 R13, R236, R2, 0x1, P3 ;  /* 0x00000002ec0d7211 */ /* 0x000fc400018f0eff */
[----:B------:R-:W-:-:S03]  /*1d880*/  LEA.HI.X.SX32 R5, R235, R2, 0x1, P4 ;  /* 0x00000002eb057211 */ /* 0x000fc600020f0eff */
[----:B------:R0:W-:Y:S04]  /*1d890*/  STL.64 [R1+0x880], R12 ;  /* 0x0008800c01007387 */ /* 0x0001e80000100a00 */
[----:B------:R1:W-:Y:S01]  /*1d8a0*/  STL.64 [R1+0x878], R4 ;  /* 0x0008780401007387 */ /* 0x0003e20000100a00 */
[CC--:B0-----:R-:W-:Y:S02]  /*1d8b0*/  IADD3 R12, P3, PT, R250.reuse, R3.reuse, RZ ;  /* 0x00000003fa0c7210 */ /* 0x0c1fe40007f7e0ff */
[C---:B-1----:R-:W-:Y:S02]  /*1d8c0*/  IADD3 R4, P4, PT, R241.reuse, R3, RZ ;  /* 0x00000003f1047210 */ /* 0x042fe40007f9e0ff */
[-C--:B------:R-:W-:Y:S02]  /*1d8d0*/  LEA.HI.X.SX32 R13, R250, R2.reuse, 0x1, P3 ;  /* 0x00000002fa0d7211 */ /* 0x080fe400018f0eff */
[----:B------:R-:W-:-:S03]  /*1d8e0*/  LEA.HI.X.SX32 R5, R241, R2, 0x1, P4 ;  /* 0x00000002f1057211 */ /* 0x000fc600020f0eff */
[----:B------:R0:W-:Y:S04]  /*1d8f0*/  STL.64 [R1+0x870], R12 ;  /* 0x0008700c01007387 */ /* 0x0001e80000100a00 */
[----:B------:R1:W-:Y:S01]  /*1d900*/  STL.64 [R1+0x868], R4 ;  /* 0x0008680401007387 */ /* 0x0003e20000100a00 */
[-C--:B0-----:R-:W-:Y:S02]  /*1d910*/  IADD3 R12, P3, PT, R14, R3.reuse, RZ ;  /* 0x000000030e0c7210 */ /* 0x081fe40007f7e0ff */
[----:B-1----:R-:W-:Y:S02]  /*1d920*/  IADD3 R4, P4, PT, R252, R3, RZ ;  /* 0x00000003fc047210 */ /* 0x002fe40007f9e0ff */
[-C--:B------:R-:W-:Y:S02]  /*1d930*/  LEA.HI.X.SX32 R13, R14, R2.reuse, 0x1, P3 ;  /* 0x000000020e0d7211 */ /* 0x080fe400018f0eff */
[----:B------:R-:W-:-:S03]  /*1d940*/  LEA.HI.X.SX32 R5, R252, R2, 0x1, P4 ;  /* 0x00000002fc057211 */ /* 0x000fc600020f0eff */
        /* <DEDUP_REMOVED lines=60> */
[----:B------:R0:W-:Y:S01]  /*1dd10*/  STL.64 [R1+0x7c0], R6 ;  /* 0x0007c00601007387 */ /* 0x0001e20000100a00 */
[----:B------:R-:W-:Y:S01]  /*1dd20*/  VIADD R227, R230, UR7 ;  /* 0x00000007e6e37c36 */ /* 0x000fe20008000000 */
[----:B--2---:R-:W-:Y:S01]  /*1dd30*/  ISETP.LT.AND P6, PT, R204, UR30, !P0 ;  /* 0x0000001ecc007c0c */ /* 0x004fe2000c7c1270 */
[----:B------:R-:W1:Y:S01]  /*1dd40*/  LDCU UR7, c[0x0][0x3b8] ;  /* 0x00007700ff0777ac */ /* 0x000e620008000800 */
[----:B------:R2:W-:Y:S01]  /*1dd50*/  STL.64 [R1+0x7b8], R4 ;  /* 0x0007b80401007387 */ /* 0x0005e20000100a00 */
[----:B------:R-:W-:Y:S01]  /*1dd60*/  VIADD R224, R227, UR70 ;  /* 0x00000046e3e07c36 */ /* 0x000fe20008000000 */
[----:B------:R-:W1:Y:S01]  /*1dd70*/  LDCU UR70, c[0x0][0x3b8] ;  /* 0x00007700ff4677ac */ /* 0x000e620008000800 */
[----:B------:R-:W1:Y:S01]  /*1dd80*/  LDCU UR30, c[0x0][0x3b8] ;  /* 0x00007700ff1e77ac */ /* 0x000e620008000800 */
[-C--:B0-----:R-:W-:Y:S02]  /*1dd90*/  IADD3 R6, P3, PT, R232, R3.reuse, RZ ;  /* 0x00000003e8067210 */ /* 0x081fe40007f7e0ff */
[----:B--2---:R-:W-:-:S02]  /*1dda0*/  IADD3 R4, P4, PT, R230, R3, RZ ;  /* 0x00000003e6047210 */ /* 0x004fc40007f9e0ff */
[-C--:B------:R-:W-:Y:S02]  /*1ddb0*/  LEA.HI.X.SX32 R7, R232, R2.reuse, 0x1, P3 ;  /* 0x00000002e8077211 */ /* 0x080fe400018f0eff */
[----:B------:R-:W-:-:S03]  /*1ddc0*/  LEA.HI.X.SX32 R5, R230, R2, 0x1, P4 ;  /* 0x00000002e6057211 */ /* 0x000fc600020f0eff */
[----:B------:R0:W-:Y:S01]  /*1ddd0*/  STL.64 [R1+0x7b0], R6 ;  /* 0x0007b00601007387 */ /* 0x0001e20000100a00 */
[----:B------:R-:W-:Y:S01]  /*1dde0*/  VIADD R222, R224, UR45 ;  /* 0x0000002de0de7c36 */ /* 0x000fe20008000000 */
[----:B------:R-:W2:Y:S02]  /*1ddf0*/  LDCU UR45, c[0x0][0x3b8] ;  /* 0x00007700ff2d77ac */ /* 0x000ea40008000800 */
[----:B------:R1:W-:Y:S01]  /*1de00*/  STL.64 [R1+0x7a8], R4 ;  /* 0x0007a80401007387 */ /* 0x0003e20000100a00 */
[----:B------:R-:W-:Y:S01]  /*1de10*/  VIADD R218, R222, UR69 ;  /* 0x00000045deda7c36 */ /* 0x000fe20008000000 */
[----:B------:R-:W2:Y:S01]  /*1de20*/  LDCU UR69, c[0x0][0x3b8] ;  /* 0x00007700ff4577ac */ /* 0x000ea20008000800 */
[CC--:B0-----:R-:W-:Y:S02]  /*1de30*/  IADD3 R6, P3, PT, R227.reuse, R3.reuse, RZ ;  /* 0x00000003e3067210 */ /* 0x0c1fe40007f7e0ff */
[----:B-1----:R-:W-:Y:S02]  /*1de40*/  IADD3 R4, P4, PT, R224, R3, RZ ;  /* 0x00000003e0047210 */ /* 0x002fe40007f9e0ff */
[----:B------:R-:W-:-:S02]  /*1de50*/  LEA.HI.X.SX32 R7, R227, R2, 0x1, P3 ;  /* 0x00000002e3077211 */ /* 0x000fc400018f0eff */
[----:B------:R-:W-:-:S03]  /*1de60*/  LEA.HI.X.SX32 R5, R224, R2, 0x1, P4 ;  /* 0x00000002e0057211 */ /* 0x000fc600020f0eff */
[----:B------:R0:W-:Y:S01]  /*1de70*/  STL.64 [R1+0x7a0], R6 ;  /* 0x0007a00601007387 */ /* 0x0001e20000100a00 */
[----:B------:R-:W-:Y:S01]  /*1de80*/  VIADD R215, R218, UR29 ;  /* 0x0000001ddad77c36 */ /* 0x000fe20008000000 */
[----:B------:R-:W1:Y:S02]  /*1de90*/  LDCU UR29, c[0x0][0x3b8] ;  /* 0x00007700ff1d77ac */ /* 0x000e640008000800 */
[----:B------:R2:W-:Y:S01]  /*1dea0*/  STL.64 [R1+0x798], R4 ;  /* 0x0007980401007387 */ /* 0x0005e20000100a00 */
[----:B------:R-:W-:Y:S01]  /*1deb0*/  VIADD R213, R215, UR68 ;  /* 0x00000044d7d57c36 */ /* 0x000fe20008000000 */
[----:B------:R-:W1:Y:S01]  /*1dec0*/  LDCU UR68, c[0x0][0x3b8] ;  /* 0x00007700ff4477ac */ /* 0x000e620008000800 */
[-C--:B0-----:R-:W-:Y:S02]  /*1ded0*/  IADD3 R6, P3, PT, R222, R3.reuse, RZ ;  /* 0x00000003de067210 */ /* 0x081fe40007f7e0ff */
[----:B--2---:R-:W-:Y:S02]  /*1dee0*/  IADD3 R4, P4, PT, R218, R3, RZ ;  /* 0x00000003da047210 */ /* 0x004fe40007f9e0ff */
[----:B------:R-:W-:-:S02]  /*1def0*/  LEA.HI.X.SX32 R7, R222, R2, 0x1, P3 ;  /* 0x00000002de077211 */ /* 0x000fc400018f0eff */
[----:B------:R-:W-:-:S03]  /*1df00*/  LEA.HI.X.SX32 R5, R218, R2, 0x1, P4 ;  /* 0x00000002da057211 */ /* 0x000fc600020f0eff */
[----:B------:R0:W-:Y:S01]  /*1df10*/  STL.64 [R1+0x790], R6 ;  /* 0x0007900601007387 */ /* 0x0001e20000100a00 */
[----:B------:R-:W-:Y:S01]  /*1df20*/  VIADD R209, R213, UR44 ;  /* 0x0000002cd5d17c36 */ /* 0x000fe20008000000 */
[----:B------:R-:W2:Y:S02]  /*1df30*/  LDCU UR44, c[0x0][0x3b8] ;  /* 0x00007700ff2c77ac */ /* 0x000ea40008000800 */
[----:B------:R1:W-:Y:S01]  /*1df40*/  STL.64 [R1+0x788], R4 ;  /* 0x0007880401007387 */ /* 0x0003e20000100a00 */
[----:B------:R-:W-:Y:S01]  /*1df50*/  VIADD R208, R209, UR18 ;  /* 0x00000012d1d07c36 */ /* 0x000fe20008000000 */
[----:B------:R-:W2:Y:S01]  /*1df60*/  LDCU UR18, c[0x0][0x3b8] ;  /* 0x00007700ff1277ac */ /* 0x000ea20008000800 */
[-C--:B0-----:R-:W-:Y:S02]  /*1df70*/  IADD3 R6, P3, PT, R215, R3.reuse, RZ ;  /* 0x00000003d7067210 */ /* 0x081fe40007f7e0ff */
[----:B-1----:R-:W-:Y:S02]  /*1df80*/  IADD3 R4, P4, PT, R213, R3, RZ ;  /* 0x00000003d5047210 */ /* 0x002fe40007f9e0ff */
[----:B------:R-:W-:-:S02]  /*1df90*/  LEA.HI.X.SX32 R7, R215, R2, 0x1, P3 ;  /* 0x00000002d7077211 */ /* 0x000fc400018f0eff */
[----:B------:R-:W-:-:S03]  /*1dfa0*/  LEA.HI.X.SX32 R5, R213, R2, 0x1, P4 ;  /* 0x00000002d5057211 */ /* 0x000fc600020f0eff */
[----:B------:R0:W-:Y:S01]  /*1dfb0*/  STL.64 [R1+0x780], R6 ;  /* 0x0007800601007387 */ /* 0x0001e20000100a00 */
[C---:B------:R-:W-:Y:S01]  /*1dfc0*/  VIADD R207, R208.reuse, UR67 ;  /* 0x00000043d0cf7c36 */ /* 0x040fe20008000000 */
[----:B------:R-:W1:Y:S02]  /*1dfd0*/  LDCU UR67, c[0x0][0x3b8] ;  /* 0x00007700ff4377ac */ /* 0x000e640008000800 */
[----:B------:R2:W-:Y:S01]  /*1dfe0*/  STL.64 [R1+0x778], R4 ;  /* 0x0007780401007387 */ /* 0x0005e20000100a00 */
[----:B------:R-:W-:Y:S01]  /*1dff0*/  VIADD R206, R207, UR43 ;  /* 0x0000002bcfce7c36 */ /* 0x000fe20008000000 */
[----:B------:R-:W1:Y:S01]  /*1e000*/  LDCU UR43, c[0x0][0x3b8] ;  /* 0x00007700ff2b77ac */ /* 0x000e620008000800 */
[CC--:B0-----:R-:W-:Y:S02]  /*1e010*/  IADD3 R6, P3, PT, R209.reuse, R3.reuse, RZ ;  /* 0x00000003d1067210 */ /* 0x0c1fe40007f7e0ff */
[----:B--2---:R-:W-:Y:S02]  /*1e020*/  IADD3 R4, P4, PT, R208, R3, RZ ;  /* 0x00000003d0047210 */ /* 0x004fe40007f9e0ff */
[----:B------:R-:W-:-:S02]  /*1e030*/  LEA.HI.X.SX32 R7, R209, R2, 0x1, P3 ;  /* 0x00000002d1077211 */ /* 0x000fc400018f0eff */
[----:B------:R-:W-:-:S03]  /*1e040*/  LEA.HI.X.SX32 R5, R208, R2, 0x1, P4 ;  /* 0x00000002d0057211 */ /* 0x000fc600020f0eff */
[----:B------:R0:W-:Y:S01]  /*1e050*/  STL.64 [R1+0x770], R6 ;  /* 0x0007700601007387 */ /* 0x0001e20000100a00 */
[C---:B------:R-:W-:Y:S01]  /*1e060*/  VIADD R205, R206.reuse, UR66 ;  /* 0x00000042cecd7c36 */ /* 0x040fe20008000000 */
        /* <DEDUP_REMOVED lines=77> */
[----:B------:R-:W-:Y:S01]  /*1e540*/  LEA.HI.X.SX32 R5, R214, R2, 0x1, P4 ;  /* 0x00000002d6057211 */ /* 0x000fe200020f0eff */
[----:B------:R-:W-:Y:S01]  /*1e550*/  VIADD R220, R216, UR39 ;  /* 0x00000027d8dc7c36 */ /* 0x000fe20008000000 */
[----:B------:R-:W0:Y:S01]  /*1e560*/  LDCU UR39, c[0x0][0x3b8] ;  /* 0x00007700ff2777ac */ /* 0x000e220008000800 */
[----:B------:R2:W-:Y:S04]  /*1e570*/  STL.64 [R1+0x6f0], R6 ;  /* 0x0006f00601007387 */ /* 0x0005e80000100a00 */
[----:B------:R1:W-:Y:S01]  /*1e580*/  STL.64 [R1+0x6e8], R4 ;  /* 0x0006e80401007387 */ /* 0x0003e20000100a00 */
[----:B------:R-:W-:Y:S01]  /*1e590*/  VIADD R219, R220, UR26 ;  /* 0x0000001adcdb7c36 */ /* 0x000fe20008000000 */
[----:B------:R-:W0:Y:S01]  /*1e5a0*/  LDCU UR26, c[0x0][0x3b8] ;  /* 0x00007700ff1a77ac */ /* 0x000e220008000800 */
[----:B--2---:R-:W-:-:S02]  /*1e5b0*/  IADD3 R6, P3, PT, R217, R3, RZ ;  /* 0x00000003d9067210 */ /* 0x004fc40007f7e0ff */
[CC--:B-1----:R-:W-:Y:S02]  /*1e5c0*/  IADD3 R4, P4, PT, R216.reuse, R3.reuse, RZ ;  /* 0x00000003d8047210 */ /* 0x0c2fe40007f9e0ff */
[-C--:B------:R-:W-:Y:S02]  /*1e5d0*/  LEA.HI.X.SX32 R7, R217, R2.reuse, 0x1, P3 ;  /* 0x00000002d9077211 */ /* 0x080fe400018f0eff */
[----:B------:R-:W-:Y:S01]  /*1e5e0*/  LEA.HI.X.SX32 R5, R216, R2, 0x1, P4 ;  /* 0x00000002d8057211 */ /* 0x000fe200020f0eff */
[----:B------:R-:W-:Y:S01]  /*1e5f0*/  VIADD R221, R219, UR59 ;  /* 0x0000003bdbdd7c36 */ /* 0x000fe20008000000 */
[----:B------:R-:W1:Y:S01]  /*1e600*/  LDCU UR59, c[0x0][0x3b8] ;  /* 0x00007700ff3b77ac */ /* 0x000e620008000800 */
[----:B------:R2:W-:Y:S02]  /*1e610*/  STL.64 [R1+0x6e0], R6 ;  /* 0x0006e00601007387 */ /* 0x0005e40000100a00 */
[----:B------:R-:W-:Y:S01]  /*1e620*/  VIADD R223, R221, UR16 ;  /* 0x00000010dddf7c36 */ /* 0x000fe20008000000 */
[----:B------:R-:W0:Y:S01]  /*1e630*/  LDCU UR16, c[0x0][0x3b8] ;  /* 0x00007700ff1077ac */ /* 0x000e220008000800 */
[----:B------:R3:W-:Y:S02]  /*1e640*/  STL.64 [R1+0x6d8], R4 ;  /* 0x0006d80401007387 */ /* 0x0007e40000100a00 */
[----:B------:R-:W-:Y:S01]  /*1e650*/  VIADD R226, R223, UR58 ;  /* 0x0000003adfe27c36 */ /* 0x000fe20008000000 */
[----:B------:R-:W0:Y:S01]  /*1e660*/  LDCU UR58, c[0x0][0x3b8] ;  /* 0x00007700ff3a77ac */ /* 0x000e220008000800 */
[----:B--2---:R-:W-:-:S02]  /*1e670*/  IADD3 R6, P3, PT, R220, R3, RZ ;  /* 0x00000003dc067210 */ /* 0x004fc40007f7e0ff */
[CC--:B---3--:R-:W-:Y:S02]  /*1e680*/  IADD3 R4, P4, PT, R219.reuse, R3.reuse, RZ ;  /* 0x00000003db047210 */ /* 0x0c8fe40007f9e0ff */
[-C--:B------:R-:W-:Y:S02]  /*1e690*/  LEA.HI.X.SX32 R7, R220, R2.reuse, 0x1, P3 ;  /* 0x00000002dc077211 */ /* 0x080fe400018f0eff */
[----:B------:R-:W-:Y:S01]  /*1e6a0*/  LEA.HI.X.SX32 R5, R219, R2, 0x1, P4 ;  /* 0x00000002db057211 */ /* 0x000fe200020f0eff */
[----:B------:R-:W-:Y:S01]  /*1e6b0*/  VIADD R225, R226, UR38 ;  /* 0x00000026e2e17c36 */ /* 0x000fe20008000000 */
[----:B------:R-:W2:Y:S01]  /*1e6c0*/  LDCU UR38, c[0x0][0x3b8] ;  /* 0x00007700ff2677ac */ /* 0x000ea20008000800 */
[----:B------:R3:W-:Y:S04]  /*1e6d0*/  STL.64 [R1+0x6d0], R6 ;  /* 0x0006d00601007387 */ /* 0x0007e80000100a00 */
[----:B------:R0:W-:Y:S01]  /*1e6e0*/  STL.64 [R1+0x6c8], R4 ;  /* 0x0006c80401007387 */ /* 0x0001e20000100a00 */
[----:B------:R-:W-:Y:S01]  /*1e6f0*/  VIADD R229, R225, UR23 ;  /* 0x00000017e1e57c36 */ /* 0x000fe20008000000 */
[----:B------:R-:W1:Y:S01]  /*1e700*/  LDCU UR23, c[0x0][0x3b8] ;  /* 0x00007700ff1777ac */ /* 0x000e620008000800 */
[----:B---3--:R-:W-:-:S02]  /*1e710*/  IADD3 R6, P3, PT, R221, R3, RZ ;  /* 0x00000003dd067210 */ /* 0x008fc40007f7e0ff */
[-C--:B0-----:R-:W-:Y:S02]  /*1e720*/  IADD3 R4, P4, PT, R223, R3.reuse, RZ ;  /* 0x00000003df047210 */ /* 0x081fe40007f9e0ff */
[-C--:B------:R-:W-:Y:S02]  /*1e730*/  LEA.HI.X.SX32 R7, R221, R2.reuse, 0x1, P3 ;  /* 0x00000002dd077211 */ /* 0x080fe400018f0eff */
[-C--:B------:R-:W-:Y:S01]  /*1e740*/  LEA.HI.X.SX32 R5, R223, R2.reuse, 0x1, P4 ;  /* 0x00000002df057211 */ /* 0x080fe200020f0eff */
[----:B------:R-:W-:Y:S01]  /*1e750*/  VIADD R228, R229, UR57 ;  /* 0x00000039e5e47c36 */ /* 0x000fe20008000000 */
[-C--:B------:R-:W-:Y:S01]  /*1e760*/  IADD3 R132, P3, PT, R226, R3.reuse, RZ ;  /* 0x00000003e2847210 */ /* 0x080fe20007f7e0ff */
[----:B------:R-:W-:Y:S01]  /*1e770*/  STL.64 [R1+0x6c0], R6 ;  /* 0x0006c00601007387 */ /* 0x000fe20000100a00 */
[----:B------:R-:W0:Y:S01]  /*1e780*/  LDCU UR57, c[0x0][0x3b8] ;  /* 0x00007700ff3977ac */ /* 0x000e220008000800 */
[----:B------:R-:W-:Y:S02]  /*1e790*/  VIADD R231, R228, UR37 ;  /* 0x00000025e4e77c36 */ /* 0x000fe40008000000 */
[----:B------:R3:W-:Y:S01]  /*1e7a0*/  STL.64 [R1+0x6b8], R4 ;  /* 0x0006b80401007387 */ /* 0x0007e20000100a00 */
[-C--:B------:R-:W-:Y:S01]  /*1e7b0*/  LEA.HI.X.SX32 R133, R226, R2.reuse, 0x1, P3 ;  /* 0x00000002e2857211 */ /* 0x080fe200018f0eff */
[----:B------:R-:W-:Y:S01]  /*1e7c0*/  VIADD R233, R231, UR56 ;  /* 0x00000038e7e97c36 */ /* 0x000fe20008000000 */
[-C--:B------:R-:W-:Y:S01]  /*1e7d0*/  IADD3 R134, P3, PT, R229, R3.reuse, RZ ;  /* 0x00000003e5867210 */ /* 0x080fe20007f7e0ff */
[----:B------:R-:W0:Y:S01]  /*1e7e0*/  LDCU UR37, c[0x0][0x3b8] ;  /* 0x00007700ff2577ac */ /* 0x000e220008000800 */
[C---:B---3--:R-:W-:Y:S01]  /*1e7f0*/  IADD3 R4, P4, PT, R225.reuse, R3, RZ ;  /* 0x00000003e1047210 */ /* 0x048fe20007f9e0ff */
[----:B------:R-:W-:Y:S01]  /*1e800*/  STL.64 [R1+0xd30], R132 ;  /* 0x000d308401007387 */ /* 0x000fe20000100a00 */
[----:B------:R-:W3:Y:S02]  /*1e810*/  LDCU UR56, c[0x0][0x3b8] ;  /* 0x00007700ff3877ac */ /* 0x000ee40008000800 */
[----:B------:R-:W-:-:S02]  /*1e820*/  LEA.HI.X.SX32 R5, R225, R2, 0x1, P4 ;  /* 0x00000002e1057211 */ /* 0x000fc400020f0eff */
[CC--:B------:R-:W-:Y:S01]  /*1e830*/  IADD3 R136, P4, PT, R228.reuse, R3.reuse, RZ ;  /* 0x00000003e4887210 */ /* 0x0c0fe20007f9e0ff */
[----:B------:R-:W-:Y:S01]  /*1e840*/  VIADD R236, R233, UR11 ;  /* 0x0000000be9ec7c36 */ /* 0x000fe20008000000 */
[-C--:B------:R-:W-:Y:S01]  /*1e850*/  LEA.HI.X.SX32 R135, R229, R2.reuse, 0x1, P3 ;  /* 0x00000002e5877211 */ /* 0x080fe200018f0eff */
[----:B------:R0:W-:Y:S01]  /*1e860*/  STL.64 [R1+0x6a8], R4 ;  /* 0x0006a80401007387 */ /* 0x0001e20000100a00 */
[-C--:B------:R-:W-:Y:S01]  /*1e870*/  LEA.HI.X.SX32 R137, R228, R2.reuse, 0x1, P4 ;  /* 0x00000002e4897211 */ /* 0x080fe200020f0eff */
[----:B------:R-:W1:Y:S01]  /*1e880*/  LDCU UR11, c[0x0][0x3b8] ;  /* 0x00007700ff0b77ac */ /* 0x000e620008000800 */
[C---:B------:R-:W-:Y:S01]  /*1e890*/  IADD3 R138, P4, PT, R233.reuse, R3, RZ ;  /* 0x00000003e98a7210 */ /* 0x040fe20007f9e0ff */
[----:B------:R-:W-:Y:S01]  /*1e8a0*/  VIADD R235, R236, UR15 ;  /* 0x0000000feceb7c36 */ /* 0x000fe20008000000 */
[----:B------:R-:W-:Y:S01]  /*1e8b0*/  STL.64 [R1+0xd20], R134 ;  /* 0x000d208601007387 */ /* 0x000fe20000100a00 */
[----:B------:R-:W1:Y:S01]  /*1e8c0*/  LDCU UR15, c[0x0][0x3b8] ;  /* 0x00007700ff0f77ac */ /* 0x000e620008000800 */
[----:B------:R-:W-:-:S02]  /*1e8d0*/  LEA.HI.X.SX32 R139, R233, R2, 0x1, P4 ;  /* 0x00000002e98b7211 */ /* 0x000fc400020f0eff */
[CC--:B0-----:R-:W-:Y:S01]  /*1e8e0*/  IADD3 R4, P3, PT, R231.reuse, R3.reuse, RZ ;  /* 0x00000003e7047210 */ /* 0x0c1fe20007f7e0ff */
[----:B------:R-:W-:Y:S03]  /*1e8f0*/  STL.64 [R1+0xd38], R136 ;  /* 0x000d388801007387 */ /* 0x000fe60000100a00 */
[-C--:B------:R-:W-:Y:S01]  /*1e900*/  LEA.HI.X.SX32 R5, R231, R2.reuse, 0x1, P3 ;  /* 0x00000002e7057211 */ /* 0x080fe200018f0eff */
[----:B------:R-:W-:Y:S01]  /*1e910*/  STL.64 [R1+0xd40], R138 ;  /* 0x000d408a01007387 */ /* 0x000fe20000100a00 */
[CC--:B------:R-:W-:Y:S01]  /*1e920*/  IADD3 R140, P4, PT, R235.reuse, R3.reuse, RZ ;  /* 0x00000003eb8c7210 */ /* 0x0c0fe20007f9e0ff */
[C---:B------:R-:W-:Y:S01]  /*1e930*/  VIADD R241, R235.reuse, UR55 ;  /* 0x00000037ebf17c36 */ /* 0x040fe20008000000 */
[----:B------:R-:W0:Y:S01]  /*1e940*/  LDCU UR55, c[0x0][0x3b8] ;  /* 0x00007700ff3777ac */ /* 0x000e220008000800 */
[----:B------:R1:W-:Y:S01]  /*1e950*/  STL.64 [R1+0x690], R4 ;  /* 0x0006900401007387 */ /* 0x0003e20000100a00 */
[----:B------:R-:W-:Y:S01]  /*1e960*/  LEA.HI.X.SX32 R141, R235, R2, 0x1, P4 ;  /* 0x00000002eb8d7211 */ /* 0x000fe200020f0eff */
[----:B------:R-:W-:Y:S01]  /*1e970*/  VIADD R240, R241, UR36 ;  /* 0x00000024f1f07c36 */ /* 0x000fe20008000000 */
[----:B------:R-:W0:Y:S01]  /*1e980*/  LDCU UR36, c[0x0][0x3b8] ;  /* 0x00007700ff2477ac */ /* 0x000e220008000800 */
[----:B-1----:R-:W-:-:S04]  /*1e990*/  IADD3 R4, P3, PT, R236, R3, RZ ;  /* 0x00000003ec047210 */ /* 0x002fc80007f7e0ff */
[----:B------:R-:W-:Y:S01]  /*1e9a0*/  LEA.HI.X.SX32 R5, R236, R2, 0x1, P3 ;  /* 0x00000002ec057211 */ /* 0x000fe200018f0eff */
[----:B------:R-:W-:Y:S01]  /*1e9b0*/  STL.64 [R1+0xd48], R140 ;  /* 0x000d488c01007387 */ /* 0x000fe20000100a00 */
[----:B------:R-:W-:-:S03]  /*1e9c0*/  IADD3 R142, P3, PT, R241, R3, RZ ;  /* 0x00000003f18e7210 */ /* 0x000fc60007f7e0ff */
[----:B------:R1:W-:Y:S01]  /*1e9d0*/  STL.64 [R1+0x680], R4 ;  /* 0x0006800401007387 */ /* 0x0003e20000100a00 */
[----:B------:R-:W-:Y:S01]  /*1e9e0*/  VIADD R244, R240, UR54 ;  /* 0x00000036f0f47c36 */ /* 0x000fe20008000000 */
[-C--:B------:R-:W-:Y:S01]  /*1e9f0*/  LEA.HI.X.SX32 R143, R241, R2.reuse, 0x1, P3 ;  /* 0x00000002f18f7211 */ /* 0x080fe200018f0eff */
[----:B------:R-:W0:Y:S02]  /*1ea00*/  LDCU UR54, c[0x0][0x3b8] ;  /* 0x00007700ff3677ac */ /* 0x000e240008000800 */
[----:B------:R-:W-:Y:S01]  /*1ea10*/  VIADD R247, R244, UR22 ;  /* 0x00000016f4f77c36 */ /* 0x000fe20008000000 */
[CC--:B-1----:R-:W-:Y:S01]  /*1ea20*/  IADD3 R4, P4, PT, R240.reuse, R3.reuse, RZ ;  /* 0x00000003f0047210 */ /* 0x0c2fe20007f9e0ff */
[----:B------:R-:W-:Y:S01]  /*1ea30*/  STL.64 [R1+0xd50], R142 ;  /* 0x000d508e01007387 */ /* 0x000fe20000100a00 */
[----:B------:R-:W1:Y:S02]  /*1ea40*/  LDCU UR22, c[0x0][0x3b8] ;  /* 0x00007700ff1677ac */ /* 0x000e640008000800 */
[-C--:B------:R-:W-:Y:S01]  /*1ea50*/  LEA.HI.X.SX32 R5, R240, R2.reuse, 0x1, P4 ;  /* 0x00000002f0057211 */ /* 0x080fe200020f0eff */
[C---:B------:R-:W-:Y:S01]  /*1ea60*/  VIADD R248, R247.reuse, UR35 ;  /* 0x00000023f7f87c36 */ /* 0x040fe20008000000 */
[CC--:B------:R-:W-:Y:S01]  /*1ea70*/  IADD3 R144, P4, PT, R247.reuse, R3.reuse, RZ ;  /* 0x00000003f7907210 */ /* 0x0c0fe20007f9e0ff */
[----:B------:R-:W0:Y:S02]  /*1ea80*/  LDCU UR35, c[0x0][0x3b8] ;  /* 0x00007700ff2377ac */ /* 0x000e240008000800 */
[----:B------:R1:W-:Y:S01]  /*1ea90*/  STL.64 [R1+0x668], R4 ;  /* 0x0006680401007387 */ /* 0x0003e20000100a00 */
[----:B------:R-:W-:Y:S01]  /*1eaa0*/  VIADD R246, R248, UR53 ;  /* 0x00000035f8f67c36 */ /* 0x000fe20008000000 */
[----:B------:R-:W-:Y:S01]  /*1eab0*/  LEA.HI.X.SX32 R145, R247, R2, 0x1, P4 ;  /* 0x00000002f7917211 */ /* 0x000fe200020f0eff */
[----:B------:R-:W0:Y:S01]  /*1eac0*/  LDCU UR53, c[0x0][0x3b8] ;  /* 0x00007700ff3577ac */ /* 0x000e220008000800 */
[----:B-1----:R-:W-:-:S04]  /*1ead0*/  IADD3 R4, P3, PT, R244, R3, RZ ;  /* 0x00000003f4047210 */ /* 0x002fc80007f7e0ff */
[-C--:B------:R-:W-:Y:S01]  /*1eae0*/  LEA.HI.X.SX32 R5, R244, R2.reuse, 0x1, P3 ;  /* 0x00000002f4057211 */ /* 0x080fe200018f0eff */
[----:B------:R-:W-:Y:S01]  /*1eaf0*/  VIADD R245, R246, UR4 ;  /* 0x00000004f6f57c36 */ /* 0x000fe20008000000 */
[CC--:B------:R-:W-:Y:S01]  /*1eb00*/  IADD3 R146, P3, PT, R248.reuse, R3.reuse, RZ ;  /* 0x00000003f8927210 */ /* 0x0c0fe20007f7e0ff */
[----:B------:R-:W1:Y:S02]  /*1eb10*/  LDCU UR4, c[0x0][0x3b8] ;  /* 0x00007700ff0477ac */ /* 0x000e640008000800 */
[----:B------:R0:W-:Y:S01]  /*1eb20*/  STL.64 [R1+0x660], R4 ;  /* 0x0006600401007387 */ /* 0x0001e20000100a00 */
[----:B------:R-:W-:Y:S01]  /*1eb30*/  VIADD R243, R245, UR52 ;  /* 0x00000034f5f37c36 */ /* 0x000fe20008000000 */
[----:B------:R-:W-:Y:S01]  /*1eb40*/  LEA.HI.X.SX32 R147, R248, R2, 0x1, P3 ;  /* 0x00000002f8937211 */ /* 0x000fe200018f0eff */
[----:B------:R-:W1:Y:S01]  /*1eb50*/  LDCU UR52, c[0x0][0x3b8] ;  /* 0x00007700ff3477ac */ /* 0x000e620008000800 */
[----:B0-----:R-:W-:-:S04]  /*1eb60*/  IADD3 R4, P4, PT, R246, R3, RZ ;  /* 0x00000003f6047210 */ /* 0x001fc80007f9e0ff */
        /* <DEDUP_REMOVED lines=10> */
[C---:B------:R-:W-:Y:S01]  /*1ec10*/  VIADD R238, R239.reuse, UR51 ;  /* 0x00000033efee7c36 */ /* 0x040fe20008000000 */
[-C--:B------:R-:W-:Y:S01]  /*1ec20*/  IADD3 R150, P3, PT, R242, R3.reuse, RZ ;  /* 0x00000003f2967210 */ /* 0x080fe20007f7e0ff */
        /* <DEDUP_REMOVED lines=20> */
[----:B-----5:R-:W-:Y:S01]  /*1ed70*/  VIADD R227, R232, UR77 ;  /* 0x0000004de8e37c36 */ /* 0x020fe20008000000 */
[----:B------:R-:W-:Y:S02]  /*1ed80*/  LEA.HI.X.SX32 R155, R237, R2, 0x1, P3 ;  /* 0x00000002ed9b7211 */ /* 0x000fe400018f0eff */
        /* <DEDUP_REMOVED lines=9> */
[----:B-----5:R-:W-:-:S04]  /*1ee20*/  IADD3 R4, P3, PT, R232, R3, RZ ;  /* 0x00000003e8047210 */ /* 0x020fc80007f7e0ff */
[-C--:B------:R-:W-:Y:S01]  /*1ee30*/  LEA.HI.X.SX32 R5, R232, R2.reuse, 0x1, P3 ;  /* 0x00000002e8057211 */ /* 0x080fe200018f0eff */
[----:B------:R-:W-:Y:S01]  /*1ee40*/  VIADD R207, R213, UR75 ;  /* 0x0000004bd5cf7c36 */ /* 0x000fe20008000000 */
[CC--:B------:R-:W-:Y:S01]  /*1ee50*/  IADD3 R158, P3, PT, R224.reuse, R3.reuse, RZ ;  /* 0x00000003e09e7210 */ /* 0x0c0fe20007f7e0ff */
[----:B------:R-:W5:Y:S02]  /*1ee60*/  LDCU UR75, c[0x0][0x3b8] ;  /* 0x00007700ff4b77ac */ /* 0x000f640008000800 */
        /* <DEDUP_REMOVED lines=14> */
[----:B------:R-:W-:Y:S01]  /*1ef50*/  LEA.HI.X.SX32 R5, R207, R2, 0x1, P3 ;  /* 0x00000002cf057211 */ /* 0x000fe200018f0eff */
[----:B------:R-:W-:-:S04]  /*1ef60*/  VIADD R203, R204, UR74 ;  /* 0x0000004acccb7c36 */ /* 0x000fc80008000000 */
[----:B------:R1:W-:Y:S01]  /*1ef70*/  STL.64 [R1+0x5e0], R4 ;  /* 0x0005e00401007387 */ /* 0x0003e20000100a00 */
[-C--:B------:R-:W-:Y:S01]  /*1ef80*/  IADD3 R162, P3, PT, R205, R3.reuse, RZ ;  /* 0x00000003cda27210 */ /* 0x080fe20007f7e0ff */
[----:B------:R-:W-:Y:S01]  /*1ef90*/  VIADD R202, R203, UR5 ;  /* 0x00000005cbca7c36 */ /* 0x000fe20008000000 */
[----:B------:R-:W0:Y:S01]  /*1efa0*/  LDCU UR5, c[0x0][0x3b8] ;  /* 0x00007700ff0577ac */ /* 0x000e220008000800 */
[----:B-1----:R-:W-:-:S04]  /*1efb0*/  IADD3 R4, P4, PT, R204, R3, RZ ;  /* 0x00000003cc047210 */ /* 0x002fc80007f9e0ff */
[-C--:B------:R-:W-:Y:S02]  /*1efc0*/  LEA.HI.X.SX32 R5, R204, R2.reuse, 0x1, P4 ;  /* 0x00000002cc057211 */ /* 0x080fe400020f0eff */
[-C--:B------:R-:W-:Y:S01]  /*1efd0*/  LEA.HI.X.SX32 R163, R205, R2.reuse, 0x1, P3 ;  /* 0x00000002cda37211 */ /* 0x080fe200018f0eff */
[C---:B------:R-:W-:Y:S01]  /*1efe0*/  VIADD R201, R202.reuse, UR31 ;  /* 0x0000001fcac97c36 */ /* 0x040fe20008000000 */
[CC--:B------:R-:W-:Y:S01]  /*1eff0*/  IADD3 R164, P4, PT, R202.reuse, R3.reuse, RZ ;  /* 0x00000003caa47210 */ /* 0x0c0fe20007f9e0ff */
[----:B------:R1:W-:Y:S01]  /*1f000*/  STL.64 [R1+0x5c8], R4 ;  /* 0x0005c80401007387 */ /* 0x0003e20000100a00 */
[----:B------:R-:W0:Y:S01]  /*1f010*/  LDCU UR31, c[0x0][0x3b8] ;  /* 0x00007700ff1f77ac */ /* 0x000e220008000800 */
        /* <DEDUP_REMOVED lines=17> */
[----:B----4-:R-:W-:Y:S01]  /*1f130*/  VIADD R196, R197, UR48 ;  /* 0x00000030c5c47c36 */ /* 0x010fe20008000000 */
[----:B------:R-:W-:Y:S02]  /*1f140*/  LEA.HI.X.SX32 R169, R198, R2, 0x1, P4 ;  /* 0x00000002c6a97211 */ /* 0x000fe400020f0eff */
        /* <DEDUP_REMOVED lines=8> */
[----:B------:R-:W0:Y:S01]  /*1f1d0*/  LDCU UR7, c[0x0][0x3b8] ;  /* 0x00007700ff0777ac */ /* 0x000e220008000800 */
[----:B----4-:R-:W-:-:S04]  /*1f1e0*/  IADD3 R4, P4, PT, R196, R3, RZ ;  /* 0x00000003c4047210 */ /* 0x010fc80007f9e0ff */
[----:B------:R-:W-:Y:S01]  /*1f1f0*/  LEA.HI.X.SX32 R5, R196, R2, 0x1, P4 ;  /* 0x00000002c4057211 */ /* 0x000fe200020f0eff */
[----:B------:R-:W-:-:S04]  /*1f200*/  VIADD R210, R208, UR72 ;  /* 0x00000048d0d27c36 */ /* 0x000fc80008000000 */
[----:B------:R4:W-:Y:S01]  /*1f210*/  STL.64 [R1+0x588], R4 ;  /* 0x0005880401007387 */ /* 0x0009e20000100a00 */
[----:B------:R-:W-:Y:S01]  /*1f220*/  VIADD R211, R210, UR70 ;  /* 0x00000046d2d37c36 */ /* 0x000fe20008000000 */
[-C--:B------:R-:W-:Y:S02]  /*1f230*/  IADD3 R172, P4, PT, R208, R3.reuse, RZ ;  /* 0x00000003d0ac7210 */ /* 0x080fe40007f9e0ff */
[----:B----4-:R-:W-:-:S04]  /*1f240*/  IADD3 R4, P3, PT, R209, R3, RZ ;  /* 0x00000003d1047210 */ /* 0x010fc80007f7e0ff */
[-C--:B------:R-:W-:Y:S02]  /*1f250*/  LEA.HI.X.SX32 R5, R209, R2.reuse, 0x1, P3 ;  /* 0x00000002d1057211 */ /* 0x080fe400018f0eff */
[----:B------:R-:W-:-:S03]  /*1f260*/  LEA.HI.X.SX32 R173, R208, R2, 0x1, P4 ;  /* 0x00000002d0ad7211 */ /* 0x000fc600020f0eff */
[----:B------:R4:W-:Y:S01]  /*1f270*/  STL.64 [R1+0x580], R4 ;  /* 0x0005800401007387 */ /* 0x0009e20000100a00 */
[----:B------:R-:W-:Y:S01]  /*1f280*/  VIADD R215, R211, UR30 ;  /* 0x0000001ed3d77c36 */ /* 0x000fe20008000000 */
[-C--:B------:R-:W-:Y:S01]  /*1f290*/  IADD3 R174, P3, PT, R210, R3.reuse, RZ ;  /* 0x00000003d2ae7210 */ /* 0x080fe20007f7e0ff */
[----:B------:R-:W0:Y:S02]  /*1f2a0*/  LDCU UR30, c[0x0][0x3b8] ;  /* 0x00007700ff1e77ac */ /* 0x000e240008000800 */
[----:B------:R-:W-:Y:S01]  /*1f2b0*/  VIADD R212, R215, UR45 ;  /* 0x0000002dd7d47c36 */ /* 0x000fe20008000000 */
[C---:B----4-:R-:W-:Y:S01]  /*1f2c0*/  IADD3 R4, P4, PT, R211.reuse, R3, RZ ;  /* 0x00000003d3047210 */ /* 0x050fe20007f9e0ff */
[----:B------:R-:W4:Y:S03]  /*1f2d0*/  LDCU UR45, c[0x0][0x3b8] ;  /* 0x00007700ff2d77ac */ /* 0x000f260008000800 */
[----:B------:R-:W-:-:S02]  /*1f2e0*/  LEA.HI.X.SX32 R5, R211, R2, 0x1, P4 ;  /* 0x00000002d3057211 */ /* 0x000fc400020f0eff */
[-C--:B------:R-:W-:Y:S01]  /*1f2f0*/  LEA.HI.X.SX32 R175, R210, R2.reuse, 0x1, P3 ;  /* 0x00000002d2af7211 */ /* 0x080fe200018f0eff */
[C---:B------:R-:W-:Y:S01]  /*1f300*/  VIADD R217, R212.reuse, UR29 ;  /* 0x0000001dd4d97c36 */ /* 0x040fe20008000000 */
[CC--:B------:R-:W-:Y:S01]  /*1f310*/  IADD3 R176, P4, PT, R212.reuse, R3.reuse, RZ ;  /* 0x00000003d4b07210 */ /* 0x0c0fe20007f9e0ff */
[----:B------:R0:W-:Y:S01]  /*1f320*/  STL.64 [R1+0x568], R4 ;  /* 0x0005680401007387 */ /* 0x0001e20000100a00 */
[----:B------:R-:W1:Y:S01]  /*1f330*/  LDCU UR29, c[0x0][0x3b8] ;  /* 0x00007700ff1d77ac */ /* 0x000e620008000800 */
[----:B------:R-:W-:Y:S01]  /*1f340*/  VIADD R216, R217, UR68 ;  /* 0x00000044d9d87c36 */ /* 0x000fe20008000000 */
[----:B------:R-:W-:Y:S02]  /*1f350*/  LEA.HI.X.SX32 R177, R212, R2, 0x1, P4 ;  /* 0x00000002d4b17211 */ /* 0x000fe400020f0eff */
[----:B0-----:R-:W-:-:S04]  /*1f360*/  IADD3 R4, P3, PT, R215, R3, RZ ;  /* 0x00000003d7047210 */ /* 0x001fc80007f7e0ff */
[-C--:B------:R-:W-:Y:S01]  /*1f370*/  LEA.HI.X.SX32 R5, R215, R2.reuse, 0x1, P3 ;  /* 0x00000002d7057211 */ /* 0x080fe200018f0eff */
[----:B------:R-:W-:Y:S01]  /*1f380*/  VIADD R218, R216, UR44 ;  /* 0x0000002cd8da7c36 */ /* 0x000fe20008000000 */
        /* <DEDUP_REMOVED lines=10> */
[----:B------:R-:W-:Y:S01]  /*1f430*/  VIADD R221, R222, UR43 ;  /* 0x0000002bdedd7c36 */ /* 0x000fe20008000000 */
[-C--:B------:R-:W-:Y:S01]  /*1f440*/  IADD3 R180, P4, PT, R220, R3.reuse, RZ ;  /* 0x00000003dcb47210 */ /* 0x080fe20007f9e0ff */
[----:B------:R-:W0:Y:S01]  /*1f450*/  LDCU UR43, c[0x0][0x3b8] ;  /* 0x00007700ff2b77ac */ /* 0x000e220008000800 */
[----:B-1----:R-:W-:-:S04]  /*1f460*/  IADD3 R4, P3, PT, R218, R3, RZ ;  /* 0x00000003da047210 */ /* 0x002fc80007f7e0ff */
[-C--:B------:R-:W-:Y:S02]  /*1f470*/  LEA.HI.X.SX32 R5, R218, R2.reuse, 0x1, P3 ;  /* 0x00000002da057211 */ /* 0x080fe400018f0eff */
[----:B------:R-:W-:-:S03]  /*1f480*/  LEA.HI.X.SX32 R181, R220, R2, 0x1, P4 ;  /* 0x00000002dcb57211 */ /* 0x000fc600020f0eff */
[----:B------:R1:W-:Y:S01]  /*1f490*/  STL.64 [R1+0x540], R4 ;  /* 0x0005400401007387 */ /* 0x0003e20000100a00 */
[----:B------:R-:W-:Y:S01]  /*1f4a0*/  VIADD R230, R221, UR66 ;  /* 0x00000042dde67c36 */ /* 0x000fe20008000000 */
[----:B------:R-:W-:-:S03]  /*1f4b0*/  IADD3 R182, P3, PT, R222, R3, RZ ;  /* 0x00000003deb67210 */ /* 0x000fc60007f7e0ff */
[----:B------:R-:W-:Y:S01]  /*1f4c0*/  VIADD R229, R230, UR9 ;  /* 0x00000009e6e57c36 */ /* 0x000fe20008000000 */
[CC--:B-1----:R-:W-:Y:S01]  /*1f4d0*/  IADD3 R4, P4, PT, R221.reuse, R3.reuse, RZ ;  /* 0x00000003dd047210 */ /* 0x0c2fe20007f9e0ff */
[----:B------:R-:W1:Y:S03]  /*1f4e0*/  LDCU UR9, c[0x0][0x3b8] ;  /* 0x00007700ff0977ac */ /* 0x000e660008000800 */
[-C--:B------:R-:W-:Y:S02]  /*1f4f0*/  LEA.HI.X.SX32 R5, R221, R2.reuse, 0x1, P4 ;  /* 0x00000002dd057211 */ /* 0x080fe400020f0eff */
[-C--:B------:R-:W-:Y:S01]  /*1f500*/  LEA.HI.X.SX32 R183, R222, R2.reuse, 0x1, P3 ;  /* 0x00000002deb77211 */ /* 0x080fe200018f0eff */
[C---:B------:R-:W-:Y:S01]  /*1f510*/  VIADD R234, R229.reuse, UR28 ;  /* 0x0000001ce5ea7c36 */ /* 0x040fe20008000000 */
[C---:B------:R-:W-:Y:S01]  /*1f520*/  IADD3 R184, P4, PT, R229.reuse, R3, RZ ;  /* 0x00000003e5b87210 */ /* 0x040fe20007f9e0ff */
[----:B------:R0:W-:Y:S01]  /*1f530*/  STL.64 [R1+0x528], R4 ;  /* 0x0005280401007387 */ /* 0x0001e20000100a00 */
[----:B------:R-:W1:Y:S01]  /*1f540*/  LDCU UR28, c[0x0][0x3b8] ;  /* 0x00007700ff1c77ac */ /* 0x000e620008000800 */
[----:B------:R-:W-:Y:S01]  /*1f550*/  VIADD R233, R234, UR65 ;  /* 0x00000041eae97c36 */ /* 0x000fe20008000000 */
[----:B------:R-:W-:-:S02]  /*1f560*/  LEA.HI.X.SX32 R185, R229, R2, 0x1, P4 ;  /* 0x00000002e5b97211 */ /* 0x000fc400020f0eff */
[----:B0-----:R-:W-:-:S04]  /*1f570*/  IADD3 R4, P3, PT, R230, R3, RZ ;  /* 0x00000003e6047210 */ /* 0x001fc80007f7e0ff */
[-C--:B------:R-:W-:Y:S01]  /*1f580*/  LEA.HI.X.SX32 R5, R230, R2.reuse, 0x1, P3 ;  /* 0x00000002e6057211 */ /* 0x080fe200018f0eff */
[C---:B------:R-:W-:Y:S01]  /*1f590*/  VIADD R232, R233.reuse, UR42 ;  /* 0x0000002ae9e87c36 */ /* 0x040fe20008000000 */
[-C--:B------:R-:W-:Y:S01]  /*1f5a0*/  IADD3 R186, P3, PT, R234, R3.reuse, RZ ;  /* 0x00000003eaba7210 */ /* 0x080fe20007f7e0ff */
[----:B------:R-:W0:Y:S02]  /*1f5b0*/  LDCU UR42, c[0x0][0x3b8] ;  /* 0x00007700ff2a77ac */ /* 0x000e240008000800 */
[----:B------:R1:W-:Y:S01]  /*1f5c0*/  STL.64 [R1+0x520], R4 ;  /* 0x0005200401007387 */ /* 0x0003e20000100a00 */
[----:B------:R-:W-:Y:S01]  /*1f5d0*/  VIADD R228, R232, UR64 ;  /* 0x00000040e8e47c36 */ /* 0x000fe20008000000 */
[----:B------:R-:W-:Y:S02]  /*1f5e0*/  LEA.HI.X.SX32 R187, R234, R2, 0x1, P3 ;  /* 0x00000002eabb7211 */ /* 0x000fe400018f0eff */
[----:B-1----:R-:W-:-:S04]  /*1f5f0*/  IADD3 R4, P4, PT, R233, R3, RZ ;  /* 0x00000003e9047210 */ /* 0x002fc80007f9e0ff */
[-C--:B------:R-:W-:Y:S01]  /*1f600*/  LEA.HI.X.SX32 R5, R233, R2.reuse, 0x1, P4 ;  /* 0x00000002e9057211 */ /* 0x080fe200020f0eff */
[C---:B------:R-:W-:Y:S01]  /*1f610*/  VIADD R231, R228.reuse, UR17 ;  /* 0x00000011e4e77c36 */ /* 0x040fe20008000000 */
[CC--:B------:R-:W-:Y:S01]  /*1f620*/  IADD3 R188, P4, PT, R228.reuse, R3.reuse, RZ ;  /* 0x00000003e4bc7210 */ /* 0x0c0fe20007f9e0ff */
[----:B------:R-:W1:Y:S02]  /*1f630*/  LDCU UR17, c[0x0][0x3b8] ;  /* 0x00007700ff1177ac */ /* 0x000e640008000800 */
[----:B------:R0:W-:Y:S01]  /*1f640*/  STL.64 [R1+0x508], R4 ;  /* 0x0005080401007387 */ /* 0x0001e20000100a00 */
[----:B------:R-:W-:Y:S01]  /*1f650*/  VIADD R227, R231, UR41 ;  /* 0x00000029e7e37c36 */ /* 0x000fe20008000000 */
[----:B------:R-:W-:Y:S01]  /*1f660*/  LEA.HI.X.SX32 R189, R228, R2, 0x1, P4 ;  /* 0x00000002e4bd7211 */ /* 0x000fe200020f0eff */
[----:B------:R-:W1:Y:S01]  /*1f670*/  LDCU UR41, c[0x0][0x3b8] ;  /* 0x00007700ff2977ac */ /* 0x000e620008000800 */
[----:B0-----:R-:W-:-:S04]  /*1f680*/  IADD3 R4, P3, PT, R232, R3, RZ ;  /* 0x00000003e8047210 */ /* 0x001fc80007f7e0ff */
[----:B------:R-:W-:Y:S01]  /*1f690*/  LEA.HI.X.SX32 R5, R232, R2, 0x1, P3 ;  /* 0x00000002e8057211 */ /* 0x000fe200018f0eff */
[----:B------:R-:W-:-:S04]  /*1f6a0*/  VIADD R226, R227, UR63 ;  /* 0x0000003fe3e27c36 */ /* 0x000fc80008000000 */
[----:B------:R0:W-:Y:S01]  /*1f6b0*/  STL.64 [R1+0x500], R4 ;  /* 0x0005000401007387 */ /* 0x0001e20000100a00 */
[-C--:B------:R-:W-:Y:S01]  /*1f6c0*/  IADD3 R190, P3, PT, R231, R3.reuse, RZ ;  /* 0x00000003e7be7210 */ /* 0x080fe20007f7e0ff */
[----:B------:R-:W-:Y:S01]  /*1f6d0*/  VIADD R225, R226, UR27 ;  /* 0x0000001be2e17c36 */ /* 0x000fe20008000000 */
[----:B------:R-:W1:Y:S01]  /*1f6e0*/  LDCU UR27, c[0x0][0x3b8] ;  /* 0x00007700ff1b77ac */ /* 0x000e620008000800 */
[----:B0-----:R-:W-:-:S04]  /*1f6f0*/  IADD3 R4, P4, PT, R227, R3, RZ ;  /* 0x00000003e3047210 */ /* 0x001fc80007f9e0ff */
[-C--:B------:R-:W-:Y:S02]  /*1f700*/  LEA.HI.X.SX32 R5, R227, R2.reuse, 0x1, P4 ;  /* 0x00000002e3057211 */ /* 0x080fe400020f0eff */
[----:B------:R-:W-:Y:S01]  /*1f710*/  LEA.HI.X.SX32 R191, R231, R2, 0x1, P3 ;  /* 0x00000002e7bf7211 */ /* 0x000fe200018f0eff */
[C---:B------:R-:W-:Y:S02]  /*1f720*/  VIADD R224, R225.reuse, UR62 ;  /* 0x0000003ee1e07c36 */ /* 0x040fe40008000000 */
[----:B------:R0:W-:Y:S01]  /*1f730*/  STL.64 [R1+0x4e8], R4 ;  /* 0x0004e80401007387 */ /* 0x0001e20000100a00 */
[-C--:B------:R-:W-:Y:S01]  /*1f740*/  IADD3 R192, P4, PT, R225, R3.reuse, RZ ;  /* 0x00000003e1c07210 */ /* 0x080fe20007f9e0ff */
[----:B------:R-:W-:Y:S01]  /*1f750*/  VIADD R223, R224, UR12 ;  /* 0x0000000ce0df7c36 */ /* 0x000fe20008000000 */
[----:B------:R-:W1:Y:S01]  /*1f760*/  LDCU UR12, c[0x0][0x3b8] ;  /* 0x00007700ff0c77ac */ /* 0x000e620008000800 */
[----:B0-----:R-:W-:-:S04]  /*1f770*/  IADD3 R4, P3, PT, R226, R3, RZ ;  /* 0x00000003e2047210 */ /* 0x001fc80007f7e0ff */
[-C--:B------:R-:W-:Y:S02]  /*1f780*/  LEA.HI.X.SX32 R5, R226, R2.reuse, 0x1, P3 ;  /* 0x00000002e2057211 */ /* 0x080fe400018f0eff */
[----:B------:R-:W-:-:S03]  /*1f790*/  LEA.HI.X.SX32 R193, R225, R2, 0x1, P4 ;  /* 0x00000002e1c17211 */ /* 0x000fc600020f0eff */
[----:B------:R0:W-:Y:S01]  /*1f7a0*/  STL.64 [R1+0x4e0], R4 ;  /* 0x0004e00401007387 */ /* 0x0001e20000100a00 */
[----:B------:R-:W-:Y:S01]  /*1f7b0*/  VIADD R219, R223, UR40 ;  /* 0x00000028dfdb7c36 */ /* 0x000fe20008000000 */
[-C--:B------:R-:W-:Y:S01]  /*1f7c0*/  IADD3 R194, P3, PT, R224, R3.reuse, RZ ;  /* 0x00000003e0c27210 */ /* 0x080fe20007f7e0ff */
[----:B------:R-:W1:Y:S02]  /*1f7d0*/  LDCU UR40, c[0x0][0x3b8] ;  /* 0x00007700ff2877ac */ /* 0x000e640008000800 */
[----:B------:R-:W-:Y:S01]  /*1f7e0*/  VIADD R214, R219, UR61 ;  /* 0x0000003ddbd67c36 */ /* 0x000fe20008000000 */
[----:B0-----:R-:W-:-:S04]  /*1f7f0*/  IADD3 R4, P4, PT, R223, R3, RZ ;  /* 0x00000003df047210 */ /* 0x001fc80007f9e0ff */
[-C--:B------:R-:W-:Y:S02]  /*1f800*/  LEA.HI.X.SX32 R5, R223, R2.reuse, 0x1, P4 ;  /* 0x00000002df057211 */ /* 0x080fe400020f0eff */
        /* <DEDUP_REMOVED lines=9> */
[C---:B------:R-:W-:Y:S01]  /*1f8a0*/  VIADD R205, R206.reuse, UR39 ;  /* 0x00000027cecd7c36 */ /* 0x040fe20008000000 */
[-C--:B------:R-:W-:Y:S01]  /*1f8b0*/  IADD3 R70, P3, PT, R213, R3.reuse, RZ ;  /* 0x00000003d5467210 */ /* 0x080fe20007f7e0ff */
        /* <DEDUP_REMOVED lines=18> */
[----:B--2---:R-:W-:Y:S01]  /*1f9e0*/  VIADD R200, R201, UR38 ;  /* 0x00000026c9c87c36 */ /* 0x004fe20008000000 */
[CC--:B-1----:R-:W-:Y:S01]  /*1f9f0*/  IADD3 R4, P4, PT, R202.reuse, R3.reuse, RZ ;  /* 0x00000003ca047210 */ /* 0x0c2fe20007f9e0ff */
[----:B------:R-:W1:Y:S03]  /*1fa00*/  LDCU UR38, c[0x0][0x3b8] ;  /* 0x00007700ff2677ac */ /* 0x000e660008000800 */
[-C--:B------:R-:W-:Y:S02]  /*1fa10*/  LEA.HI.X.SX32 R5, R202, R2.reuse, 0x1, P4 ;  /* 0x00000002ca057211 */ /* 0x080fe400020f0eff */
[-C--:B------:R-:W-:Y:S01]  /*1fa20*/  LEA.HI.X.SX32 R75, R203, R2.reuse, 0x1, P3 ;  /* 0x00000002cb4b7211 */ /* 0x080fe200018f0eff */
[C---:B------:R-:W-:Y:S01]  /*1fa30*/  VIADD R199, R200.reuse, UR23 ;  /* 0x00000017c8c77c36 */ /* 0x040fe20008000000 */
[C---:B------:R-:W-:Y:S01]  /*1fa40*/  IADD3 R76, P4, PT, R200.reuse, R3, RZ ;  /* 0x00000003c84c7210 */ /* 0x040fe20007f9e0ff */
[----:B------:R2:W-:Y:S01]  /*1fa50*/  STL.64 [R1+0x488], R4 ;  /* 0x0004880401007387 */ /* 0x0005e20000100a00 */
[----:B------:R-:W0:Y:S01]  /*1fa60*/  LDCU UR23, c[0x0][0x3b8] ;  /* 0x00007700ff1777ac */ /* 0x000e220008000800 */
[----:B------:R-:W-:Y:S01]  /*1fa70*/  VIADD R198, R199, UR57 ;  /* 0x00000039c7c67c36 */ /* 0x000fe20008000000 */
[----:B------:R-:W-:-:S02]  /*1fa80*/  LEA.HI.X.SX32 R77, R200, R2, 0x1, P4 ;  /* 0x00000002c84d7211 */ /* 0x000fc400020f0eff */
[----:B--2---:R-:W-:-:S04]  /*1fa90*/  IADD3 R4, P3, PT, R201, R3, RZ ;  /* 0x00000003c9047210 */ /* 0x004fc80007f7e0ff */
[-C--:B------:R-:W-:Y:S01]  /*1faa0*/  LEA.HI.X.SX32 R5, R201, R2.reuse, 0x1, P3 ;  /* 0x00000002c9057211 */ /* 0x080fe200018f0eff */
[C---:B------:R-:W-:Y:S01]  /*1fab0*/  VIADD R197, R198.reuse, UR37 ;  /* 0x00000025c6c57c36 */ /* 0x040fe20008000000 */
[-C--:B------:R-:W-:Y:S01]  /*1fac0*/  IADD3 R78, P3, PT, R199, R3.reuse, RZ ;  /* 0x00000003c74e7210 */ /* 0x080fe20007f7e0ff */
[----:B------:R-:W2:Y:S02]  /*1fad0*/  LDCU UR37, c[0x0][0x3b8] ;  /* 0x00007700ff2577ac */ /* 0x000ea40008000800 */
[----:B------:R0:W-:Y:S01]  /*1fae0*/  STL.64 [R1+0x480], R4 ;  /* 0x0004800401007387 */ /* 0x0001e20000100a00 */
[----:B---3--:R-:W-:Y:S01]  /*1faf0*/  VIADD R196, R197, UR56 ;  /* 0x00000038c5c47c36 */ /* 0x008fe20008000000 */
        /* <DEDUP_REMOVED lines=10> */
[----:B---3--:R-:W-:-:S04]  /*1fba0*/  IADD3 R4, P3, PT, R197, R3, RZ ;  /* 0x00000003c5047210 */ /* 0x008fc80007f7e0ff */
[----:B------:R-:W-:Y:S01]  /*1fbb0*/  LEA.HI.X.SX32 R5, R197, R2, 0x1, P3 ;  /* 0x00000002c5057211 */ /* 0x000fe200018f0eff */
[----:B------:R-:W-:-:S04]  /*1fbc0*/  VIADD R212, R210, UR55 ;  /* 0x00000037d2d47c36 */ /* 0x000fc80008000000 */
[----:B------:R3:W-:Y:S01]  /*1fbd0*/  STL.64 [R1+0x460], R4 ;  /* 0x0004600401007387 */ /* 0x0007e20000100a00 */
[-C--:B------:R-:W-:Y:S01]  /*1fbe0*/  IADD3 R82, P3, PT, R207, R3.reuse, RZ ;  /* 0x00000003cf527210 */ /* 0x080fe20007f7e0ff */
[----:B------:R-:W-:Y:S01]  /*1fbf0*/  VIADD R211, R212, UR36 ;  /* 0x00000024d4d37c36 */ /* 0x000fe20008000000 */
[----:B------:R-:W0:Y:S01]  /*1fc00*/  LDCU UR36, c[0x0][0x3b8] ;  /* 0x00007700ff2477ac */ /* 0x000e220008000800 */
[----:B---3--:R-:W-:-:S04]  /*1fc10*/  IADD3 R4, P4, PT, R210, R3, RZ ;  /* 0x00000003d2047210 */ /* 0x008fc80007f9e0ff */
[-C--:B------:R-:W-:Y:S02]  /*1fc20*/  LEA.HI.X.SX32 R5, R210, R2.reuse, 0x1, P4 ;  /* 0x00000002d2057211 */ /* 0x080fe400020f0eff */
[----:B------:R-:W-:Y:S01]  /*1fc30*/  LEA.HI.X.SX32 R83, R207, R2, 0x1, P3 ;  /* 0x00000002cf537211 */ /* 0x000fe200018f0eff */
[C---:B------:R-:W-:Y:S02]  /*1fc40*/  VIADD R217, R211.reuse, UR54 ;  /* 0x00000036d3d97c36 */ /* 0x040fe40008000000 */
[----:B------:R3:W-:Y:S01]  /*1fc50*/  STL.64 [R1+0x448], R4 ;  /* 0x0004480401007387 */ /* 0x0007e20000100a00 */
[-C--:B------:R-:W-:Y:S01]  /*1fc60*/  IADD3 R84, P4, PT, R211, R3.reuse, RZ ;  /* 0x00000003d3547210 */ /* 0x080fe20007f9e0ff */
[----:B------:R-:W-:Y:S01]  /*1fc70*/  VIADD R216, R217, UR22 ;  /* 0x00000016d9d87c36 */ /* 0x000fe20008000000 */
[----:B------:R-:W0:Y:S01]  /*1fc80*/  LDCU UR22, c[0x0][0x3b8] ;  /* 0x00007700ff1677ac */ /* 0x000e220008000800 */
[----:B---3--:R-:W-:-:S04]  /*1fc90*/  IADD3 R4, P3, PT, R212, R3, RZ ;  /* 0x00000003d4047210 */ /* 0x008fc80007f7e0ff */
[-C--:B------:R-:W-:Y:S02]  /*1fca0*/  LEA.HI.X.SX32 R5, R212, R2.reuse, 0x1, P3 ;  /* 0x00000002d4057211 */ /* 0x080fe400018f0eff */
[----:B------:R-:W-:-:S03]  /*1fcb0*/  LEA.HI.X.SX32 R85, R211, R2, 0x1, P4 ;  /* 0x00000002d3557211 */ /* 0x000fc600020f0eff */
[----:B------:R3:W-:Y:S01]  /*1fcc0*/  STL.64 [R1+0x440], R4 ;  /* 0x0004400401007387 */ /* 0x0007e20000100a00 */
[----:B------:R-:W-:Y:S01]  /*1fcd0*/  VIADD R220, R216, UR35 ;  /* 0x00000023d8dc7c36 */ /* 0x000fe20008000000 */
[-C--:B------:R-:W-:Y:S01]  /*1fce0*/  IADD3 R86, P3, PT, R217, R3.reuse, RZ ;  /* 0x00000003d9567210 */ /* 0x080fe20007f7e0ff */
[----:B------:R-:W0:Y:S02]  /*1fcf0*/  LDCU UR35, c[0x0][0x3b8] ;  /* 0x00007700ff2377ac */ /* 0x000e240008000800 */
[----:B------:R-:W-:Y:S01]  /*1fd00*/  VIADD R222, R220, UR53 ;  /* 0x00000035dcde7c36 */ /* 0x000fe20008000000 */
[----:B---3--:R-:W-:-:S04]  /*1fd10*/  IADD3 R4, P4, PT, R216, R3, RZ ;  /* 0x00000003d8047210 */ /* 0x008fc80007f9e0ff */
[-C--:B------:R-:W-:Y:S02]  /*1fd20*/  LEA.HI.X.SX32 R5, R216, R2.reuse, 0x1, P4 ;  /* 0x00000002d8057211 */ /* 0x080fe400020f0eff */
[-C--:B------:R-:W-:Y:S01]  /*1fd30*/  LEA.HI.X.SX32 R87, R217, R2.reuse, 0x1, P3 ;  /* 0x00000002d9577211 */ /* 0x080fe200018f0eff */
[C---:B------:R-:W-:Y:S01]  /*1fd40*/  VIADD R227, R222.reuse, UR4 ;  /* 0x00000004dee37c36 */ /* 0x040fe20008000000 */
[CC--:B------:R-:W-:Y:S01]  /*1fd50*/  IADD3 R88, P4, PT, R222.reuse, R3.reuse, RZ ;  /* 0x00000003de587210 */ /* 0x0c0fe20007f9e0ff */
[----:B------:R3:W-:Y:S01]  /*1fd60*/  STL.64 [R1+0x428], R4 ;  /* 0x0004280401007387 */ /* 0x0007e20000100a00 */
[----:B------:R-:W0:Y:S01]  /*1fd70*/  LDCU UR4, c[0x0][0x3b8] ;  /* 0x00007700ff0477ac */ /* 0x000e220008000800 */
[----:B------:R-:W-:Y:S01]  /*1fd80*/  VIADD R225, R227, UR52 ;  /* 0x00000034e3e17c36 */ /* 0x000fe20008000000 */
[----:B------:R-:W-:Y:S02]  /*1fd90*/  LEA.HI.X.SX32 R89, R222, R2, 0x1, P4 ;  /* 0x00000002de597211 */ /* 0x000fe400020f0eff */
[----:B---3--:R-:W-:-:S04]  /*1fda0*/  IADD3 R4, P3, PT, R220, R3, RZ ;  /* 0x00000003dc047210 */ /* 0x008fc80007f7e0ff */
[-C--:B------:R-:W-:Y:S01]  /*1fdb0*/  LEA.HI.X.SX32 R5, R220, R2.reuse, 0x1, P3 ;  /* 0x00000002dc057211 */ /* 0x080fe200018f0eff */
[----:B------:R-:W-:Y:S01]  /*1fdc0*/  VIADD R226, R225, UR21 ;  /* 0x00000015e1e27c36 */ /* 0x000fe20008000000 */
[CC--:B------:R-:W-:Y:S01]  /*1fdd0*/  IADD3 R90, P3, PT, R227.reuse, R3.reuse, RZ ;  /* 0x00000003e35a7210 */ /* 0x0c0fe20007f7e0ff */
[----:B------:R-:W3:Y:S02]  /*1fde0*/  LDCU UR21, c[0x0][0x3b8] ;  /* 0x00007700ff1577ac */ /* 0x000ee40008000800 */
        /* <DEDUP_REMOVED lines=8> */
[----:B------:R-:W-:Y:S01]  /*1fe70*/  VIADD R221, R223, UR8 ;  /* 0x00000008dfdd7c36 */ /* 0x000fe20008000000 */
[-C--:B------:R-:W-:Y:S01]  /*1fe80*/  IADD3 R92, P4, PT, R224, R3.reuse, RZ ;  /* 0x00000003e05c7210 */ /* 0x080fe20007f9e0ff */
[----:B------:R-:W1:Y:S01]  /*1fe90*/  LDCU UR8, c[0x0][0x3b8] ;  /* 0x00007700ff0877ac */ /* 0x000e620008000800 */
[----:B0-----:R-:W-:-:S04]  /*1fea0*/  IADD3 R4, P3, PT, R226, R3, RZ ;  /* 0x00000003e2047210 */ /* 0x001fc80007f7e0ff */
[-C--:B------:R-:W-:Y:S01]  /*1feb0*/  LEA.HI.X.SX32 R5, R226, R2.reuse, 0x1, P3 ;  /* 0x00000002e2057211 */ /* 0x080fe200018f0eff */
[----:B------:R-:W-:Y:S01]  /*1fec0*/  VIADD R219, R221, UR50 ;  /* 0x00000032dddb7c36 */ /* 0x000fe20008000000 */
[----:B------:R-:W-:-:S03]  /*1fed0*/  LEA.HI.X.SX32 R93, R224, R2, 0x1, P4 ;  /* 0x00000002e05d7211 */ /* 0x000fc600020f0eff */
[----:B------:R0:W-:Y:S01]  /*1fee0*/  STL.64 [R1+0x400], R4 ;  /* 0x0004000401007387 */ /* 0x0001e20000100a00 */
[----:B------:R-:W-:Y:S01]  /*1fef0*/  VIADD R218, R219, UR33 ;  /* 0x00000021dbda7c36 */ /* 0x000fe20008000000 */
[-C--:B------:R-:W-:Y:S01]  /*1ff00*/  IADD3 R94, P3, PT, R223, R3.reuse, RZ ;  /* 0x00000003df5e7210 */ /* 0x080fe20007f7e0ff */
[----:B------:R-:W1:Y:S01]  /*1ff10*/  LDCU UR33, c[0x0][0x3b8] ;  /* 0x00007700ff2177ac */ /* 0x000e620008000800 */
[----:B0-----:R-:W-:-:S04]  /*1ff20*/  IADD3 R4, P4, PT, R221, R3, RZ ;  /* 0x00000003dd047210 */ /* 0x001fc80007f9e0ff */
[-C--:B------:R-:W-:Y:S01]  /*1ff30*/  LEA.HI.X.SX32 R5, R221, R2.reuse, 0x1, P4 ;  /* 0x00000002dd057211 */ /* 0x080fe200020f0eff */
[C---:B------:R-:W-:Y:S01]  /*1ff40*/  VIADD R215, R218.reuse, UR14 ;  /* 0x0000000edad77c36 */ /* 0x040fe20008000000 */
[----:B------:R-:W-:Y:S01]  /*1ff50*/  LEA.HI.X.SX32 R95, R223, R2, 0x1, P3 ;  /* 0x00000002df5f7211 */ /* 0x000fe200018f0eff */
[----:B------:R-:W0:Y:S02]  /*1ff60*/  LDCU UR14, c[0x0][0x3b8] ;  /* 0x00007700ff0e77ac */ /* 0x000e240008000800 */
[----:B------:R1:W-:Y:S01]  /*1ff70*/  STL.64 [R1+0x3e8], R4 ;  /* 0x0003e80401007387 */ /* 0x0003e20000100a00 */
[----:B------:R-:W-:Y:S01]  /*1ff80*/  VIADD R214, R215, UR69 ;  /* 0x00000045d7d67c36 */ /* 0x000fe20008000000 */
[----:B------:R-:W-:-:S03]  /*1ff90*/  IADD3 R96, P4, PT, R218, R3, RZ ;  /* 0x00000003da607210 */ /* 0x000fc60007f9e0ff */
[----:B------:R-:W-:Y:S01]  /*1ffa0*/  VIADD R213, R214, UR76 ;  /* 0x0000004cd6d57c36 */ /* 0x000fe20008000000 */
[----:B-1----:R-:W-:-:S04]  /*1ffb0*/  IADD3 R4, P3, PT, R219, R3, RZ ;  /* 0x00000003db047210 */ /* 0x002fc80007f7e0ff */
[-C--:B------:R-:W-:Y:S01]  /*1ffc0*/  LEA.HI.X.SX32 R5, R219, R2.reuse, 0x1, P3 ;  /* 0x00000002db057211 */ /* 0x080fe200018f0eff */
[----:B------:R-:W-:Y:S01]  /*1ffd0*/  VIADD R209, R213, UR20 ;  /* 0x00000014d5d17c36 */ /* 0x000fe20008000000 */
[----:B------:R-:W-:Y:S01]  /*1ffe0*/  LEA.HI.X.SX32 R97, R218, R2, 0x1, P4 ;  /* 0x00000002da617211 */ /* 0x000fe200020f0eff */
[----:B------:R-:W1:Y:S02]  /*1fff0*/  LDCU UR20, c[0x0][0x3b8] ;  /* 0x00007700ff1477ac */ /* 0x000e640008000800 */
[----:B------:R0:W-:Y:S01]  /*20000*/  STL.64 [R1+0x3e0], R4 ;  /* 0x0003e00401007387 */ /* 0x0001e20000100a00 */
[----:B-----5:R-:W-:Y:S01]  /*20010*/  VIADD R208, R209, UR75 ;  /* 0x0000004bd1d07c36 */ /* 0x020fe20008000000 */
[-C--:B------:R-:W-:Y:S02]  /*20020*/  IADD3 R98, P3, PT, R215, R3.reuse, RZ ;  /* 0x00000003d7627210 */ /* 0x080fe40007f7e0ff */
[----:B0-----:R-:W-:-:S04]  /*20030*/  IADD3 R4, P4, PT, R214, R3, RZ ;  /* 0x00000003d6047210 */ /* 0x001fc80007f9e0ff */
[-C--:B------:R-:W-:Y:S01]  /*20040*/  LEA.HI.X.SX32 R5, R214, R2.reuse, 0x1, P4 ;  /* 0x00000002d6057211 */ /* 0x080fe200020f0eff */
[----:B------:R-:W-:Y:S01]  /*20050*/  VIADD R206, R208, UR49 ;  /* 0x00000031d0ce7c36 */ /* 0x000fe20008000000 */
[----:B------:R-:W-:-:S03]  /*20060*/  LEA.HI.X.SX32 R99, R215, R2, 0x1, P3 ;  /* 0x00000002d7637211 */ /* 0x000fc600018f0eff */
[----:B------:R0:W-:Y:S01]  /*20070*/  STL.64 [R1+0x3c8], R4 ;  /* 0x0003c80401007387 */ /* 0x0001e20000100a00 */
[----:B------:R-:W-:Y:S01]  /*20080*/  VIADD R205, R206, UR32 ;  /* 0x00000020cecd7c36 */ /* 0x000fe20008000000 */
[-C--:B------:R-:W-:Y:S01]  /*20090*/  IADD3 R100, P4, PT, R209, R3.reuse, RZ ;  /* 0x00000003d1647210 */ /* 0x080fe20007f9e0ff */
[----:B------:R-:W5:Y:S02]  /*200a0*/  LDCU UR32, c[0x0][0x3b8] ;  /* 0x00007700ff2077ac */ /* 0x000f640008000800 */
[----:B------:R-:W-:Y:S01]  /*200b0*/  VIADD R204, R205, UR73 ;  /* 0x00000049cdcc7c36 */ /* 0x000fe20008000000 */
[----:B0-----:R-:W-:-:S04]  /*200c0*/  IADD3 R4, P3, PT, R213, R3, RZ ;  /* 0x00000003d5047210 */ /* 0x001fc80007f7e0ff */
[-C--:B------:R-:W-:Y:S01]  /*200d0*/  LEA.HI.X.SX32 R5, R213, R2.reuse, 0x1, P3 ;  /* 0x00000002d5057211 */ /* 0x080fe200018f0eff */
[----:B------:R-:W-:Y:S01]  /*200e0*/  VIADD R203, R204, UR5 ;  /* 0x00000005cccb7c36 */ /* 0x000fe20008000000 */
[----:B------:R-:W-:Y:S01]  /*200f0*/  LEA.HI.X.SX32 R101, R209, R2, 0x1, P4 ;  /* 0x00000002d1657211 */ /* 0x000fe200020f0eff */
[----:B------:R-:W0:Y:S02]  /*20100*/  LDCU UR5, c[0x0][0x3b8] ;  /* 0x00007700ff0577ac */ /* 0x000e240008000800 */
[----:B------:R1:W-:Y:S01]  /*20110*/  STL.64 [R1+0x3c0], R4 ;  /* 0x0003c00401007387 */ /* 0x0003e20000100a00 */
[----:B------:R-:W-:Y:S01]  /*20120*/  VIADD R202, R203, UR19 ;  /* 0x00000013cbca7c36 */ /* 0x000fe20008000000 */
[-C--:B------:R-:W-:Y:S01]  /*20130*/  IADD3 R102, P3, PT, R208, R3.reuse, RZ ;  /* 0x00000003d0667210 */ /* 0x080fe20007f7e0ff */
[----:B------:R-:W0:Y:S01]  /*20140*/  LDCU UR19, c[0x0][0x3b8] ;  /* 0x00007700ff1377ac */ /* 0x000e220008000800 */
[----:B-1----:R-:W-:-:S04]  /*20150*/  IADD3 R4, P4, PT, R206, R3, RZ ;  /* 0x00000003ce047210 */ /* 0x002fc80007f9e0ff */
[-C--:B------:R-:W-:Y:S01]  /*20160*/  LEA.HI.X.SX32 R5, R206, R2.reuse, 0x1, P4 ;  /* 0x00000002ce057211 */ /* 0x080fe200020f0eff */
[----:B------:R-:W-:Y:S01]  /*20170*/  VIADD R201, R202, UR31 ;  /* 0x0000001fcac97c36 */ /* 0x000fe20008000000 */
[-C--:B------:R-:W-:Y:S01]  /*20180*/  LEA.HI.X.SX32 R103, R208, R2.reuse, 0x1, P3 ;  /* 0x00000002d0677211 */ /* 0x080fe200018f0eff */
[----:B------:R-:W-:Y:S01]  /*20190*/  IMAD.MOV.U32 R133, RZ, RZ, R20 ;  /* 0x000000ffff857224 */ /* 0x000fe200078e0014 */
[-C--:B------:R-:W-:Y:S01]  /*201a0*/  IADD3 R104, P4, PT, R204, R3.reuse, RZ ;  /* 0x00000003cc687210 */ /* 0x080fe20007f9e0ff */
[----:B------:R1:W-:Y:S01]  /*201b0*/  STL.64 [R1+0x3a8], R4 ;  /* 0x0003a80401007387 */ /* 0x0003e20000100a00 */
[----:B------:R-:W-:Y:S01]  /*201c0*/  VIADD R200, R201, UR13 ;  /* 0x0000000dc9c87c36 */ /* 0x000fe20008000000 */
[----:B------:R-:W0:Y:S03]  /*201d0*/  LDCU UR13, c[0x0][0x3b8] ;  /* 0x00007700ff0d77ac */ /* 0x000e260008000800 */
[----:B------:R-:W-:Y:S01]  /*201e0*/  VIADD R199, R200, UR7 ;  /* 0x00000007c8c77c36 */ /* 0x000fe20008000000 */
[----:B------:R-:W-:Y:S01]  /*201f0*/  LEA.HI.X.SX32 R105, R204, R2, 0x1, P4 ;  /* 0x00000002cc697211 */ /* 0x000fe200020f0eff */
[----:B------:R-:W0:Y:S01]  /*20200*/  LDCU UR7, c[0x0][0x3b8] ;  /* 0x00007700ff0777ac */ /* 0x000e220008000800 */
        /* <DEDUP_REMOVED lines=9> */
[-C--:B------:R-:W-:Y:S01]  /*202a0*/  LEA.HI.X.SX32 R5, R202, R2.reuse, 0x1, P4 ;  /* 0x00000002ca057211 */ /* 0x080fe200020f0eff */
[----:B------:R-:W-:Y:S01]  /*202b0*/  VIADD R196, R197, UR29 ;  /* 0x0000001dc5c47c36 */ /* 0x000fe20008000000 */
[----:B------:R-:W-:Y:S01]  /*202c0*/  LEA.HI.X.SX32 R107, R203, R2, 0x1, P3 ;  /* 0x00000002cb6b7211 */ /* 0x000fe200018f0eff */
[----:B------:R-:W1:Y:S02]  /*202d0*/  LDCU UR29, c[0x0][0x3b8] ;  /* 0x00007700ff1d77ac */ /* 0x000e640008000800 */
[----:B------:R0:W-:Y:S01]  /*202e0*/  STL.64 [R1+0x388], R4 ;  /* 0x0003880401007387 */ /* 0x0001e20000100a00 */
[----:B----4-:R-:W-:Y:S01]  /*202f0*/  VIADD R210, R196, UR45 ;  /* 0x0000002dc4d27c36 */ /* 0x010fe20008000000 */
[----:B------:R-:W-:-:S03]  /*20300*/  IADD3 R108, P4, PT, R200, R3, RZ ;  /* 0x00000003c86c7210 */ /* 0x000fc60007f9e0ff */
[----:B------:R-:W-:Y:S01]  /*20310*/  VIADD R207, R210, UR18 ;  /* 0x00000012d2cf7c36 */ /* 0x000fe20008000000 */
[C---:B0-----:R-:W-:Y:S01]  /*20320*/  IADD3 R4, P3, PT, R201.reuse, R3, RZ ;  /* 0x00000003c9047210 */ /* 0x041fe20007f7e0ff */
[----:B------:R-:W0:Y:S03]  /*20330*/  LDCU UR18, c[0x0][0x3b8] ;  /* 0x00007700ff1277ac */ /* 0x000e260008000800 */
[-C--:B------:R-:W-:Y:S01]  /*20340*/  LEA.HI.X.SX32 R5, R201, R2.reuse, 0x1, P3 ;  /* 0x00000002c9057211 */ /* 0x080fe200018f0eff */
[----:B------:R-:W-:Y:S01]  /*20350*/  VIADD R212, R207, UR43 ;  /* 0x0000002bcfd47c36 */ /* 0x000fe20008000000 */
[----:B------:R-:W-:-:S03]  /*20360*/  LEA.HI.X.SX32 R109, R200, R2, 0x1, P4 ;  /* 0x00000002c86d7211 */ /* 0x000fc600020f0eff */
[----:B------:R4:W-:Y:S01]  /*20370*/  STL.64 [R1+0x380], R4 ;  /* 0x0003800401007387 */ /* 0x0009e20000100a00 */
[----:B------:R-:W-:Y:S01]  /*20380*/  VIADD R211, R212, UR44 ;  /* 0x0000002cd4d37c36 */ /* 0x000fe20008000000 */
[-C--:B------:R-:W-:Y:S02]  /*20390*/  IADD3 R110, P3, PT, R199, R3.reuse, RZ ;  /* 0x00000003c76e7210 */ /* 0x080fe40007f7e0ff */
[----:B----4-:R-:W-:-:S04]  /*203a0*/  IADD3 R4, P4, PT, R198, R3, RZ ;  /* 0x00000003c6047210 */ /* 0x010fc80007f9e0ff */
[-C--:B------:R-:W-:Y:S01]  /*203b0*/  LEA.HI.X.SX32 R5, R198, R2.reuse, 0x1, P4 ;  /* 0x00000002c6057211 */ /* 0x080fe200020f0eff */
[----:B------:R-:W-:Y:S01]  /*203c0*/  VIADD R214, R211, UR9 ;  /* 0x00000009d3d67c36 */ /* 0x000fe20008000000 */
[----:B------:R-:W-:Y:S01]  /*203d0*/  LEA.HI.X.SX32 R111, R199, R2, 0x1, P3 ;  /* 0x00000002c76f7211 */ /* 0x000fe200018f0eff */
[----:B------:R-:W4:Y:S02]  /*203e0*/  LDCU UR9, c[0x0][0x3b8] ;  /* 0x00007700ff0977ac */ /* 0x000f240008000800 */
[----:B------:R0:W-:Y:S01]  /*203f0*/  STL.64 [R1+0x368], R4 ;  /* 0x0003680401007387 */ /* 0x0001e20000100a00 */
[----:B------:R-:W-:Y:S01]  /*20400*/  VIADD R213, R214, UR28 ;  /* 0x0000001cd6d57c36 */ /* 0x000fe20008000000 */
[-C--:B------:R-:W-:Y:S01]  /*20410*/  IADD3 R112, P4, PT, R196, R3.reuse, RZ ;  /* 0x00000003c4707210 */ /* 0x080fe20007f9e0ff */
[----:B------:R-:W1:Y:S02]  /*20420*/  LDCU UR28, c[0x0][0x3b8] ;  /* 0x00007700ff1c77ac */ /* 0x000e640008000800 */
        /* <DEDUP_REMOVED lines=13> */
[----:B------:R-:W-:-:S03]  /*20500*/  LEA.HI.X.SX32 R115, R210, R2, 0x1, P3 ;  /* 0x00000002d2737211 */ /* 0x000fc600018f0eff */
[----:B------:R1:W-:Y:S01]  /*20510*/  STL.64 [R1+0x348], R4 ;  /* 0x0003480401007387 */ /* 0x0003e20000100a00 */
[----:B------:R-:W-:Y:S01]  /*20520*/  VIADD R203, R204, UR12 ;  /* 0x0000000ccccb7c36 */ /* 0x000fe20008000000 */
[-C--:B------:R-:W-:Y:S01]  /*20530*/  IADD3 R116, P4, PT, R211, R3.reuse, RZ ;  /* 0x00000003d3747210 */ /* 0x080fe20007f9e0ff */
[----:B------:R-:W0:Y:S02]  /*20540*/  LDCU UR12, c[0x0][0x3b8] ;  /* 0x00007700ff0c77ac */ /* 0x000e240008000800 */
[----:B------:R-:W-:Y:S01]  /*20550*/  VIADD R202, R203, UR6 ;  /* 0x00000006cbca7c36 */ /* 0x000fe20008000000 */
[C---:B-1----:R-:W-:Y:S01]  /*20560*/  IADD3 R4, P3, PT, R212.reuse, R3, RZ ;  /* 0x00000003d4047210 */ /* 0x042fe20007f7e0ff */
[----:B------:R-:W1:Y:S03]  /*20570*/  LDCU UR6, c[0x0][0x3b8] ;  /* 0x00007700ff0677ac */ /* 0x000e660008000800 */
        /* <DEDUP_REMOVED lines=9> */
[----:B------:R-:W-:Y:S01]  /*20610*/  VIADD R198, R200, UR16 ;  /* 0x00000010c8c67c36 */ /* 0x000fe20008000000 */
[----:B------:R-:W-:Y:S01]  /*20620*/  LEA.HI.X.SX32 R119, R214, R2, 0x1, P3 ;  /* 0x00000002d6777211 */ /* 0x000fe200018f0eff */
[----:B------:R-:W0:Y:S02]  /*20630*/  LDCU UR16, c[0x0][0x3b8] ;  /* 0x00007700ff1077ac */ /* 0x000e240008000800 */
[----:B------:R1:W-:Y:S01]  /*20640*/  STL.64 [R1+0x328], R4 ;  /* 0x0003280401007387 */ /* 0x0003e20000100a00 */
[----:B------:R-:W-:Y:S01]  /*20650*/  VIADD R197, R198, UR39 ;  /* 0x00000027c6c57c36 */ /* 0x000fe20008000000 */
[----:B------:R-:W-:-:S03]  /*20660*/  IADD3 R120, P4, PT, R206, R3, RZ ;  /* 0x00000003ce787210 */ /* 0x000fc60007f9e0ff */
[----:B------:R-:W-:Y:S01]  /*20670*/  VIADD R205, R197, UR23 ;  /* 0x00000017c5cd7c36 */ /* 0x000fe20008000000 */
[C---:B-1----:R-:W-:Y:S01]  /*20680*/  IADD3 R4, P3, PT, R209.reuse, R3, RZ ;  /* 0x00000003d1047210 */ /* 0x042fe20007f7e0ff */
[----:B------:R-:W1:Y:S03]  /*20690*/  LDCU UR23, c[0x0][0x3b8] ;  /* 0x00007700ff1777ac */ /* 0x000e660008000800 */
[-C--:B------:R-:W-:Y:S01]  /*206a0*/  LEA.HI.X.SX32 R5, R209, R2.reuse, 0x1, P3 ;  /* 0x00000002d1057211 */ /* 0x080fe200018f0eff */
[----:B--2---:R-:W-:Y:S01]  /*206b0*/  VIADD R196, R205, UR37 ;  /* 0x00000025cdc47c36 */ /* 0x004fe20008000000 */
[----:B------:R-:W-:-:S03]  /*206c0*/  LEA.HI.X.SX32 R121, R206, R2, 0x1, P4 ;  /* 0x00000002ce797211 */ /* 0x000fc600020f0eff */
[----:B------:R2:W-:Y:S01]  /*206d0*/  STL.64 [R1+0x320], R4 ;  /* 0x0003200401007387 */ /* 0x0005e20000100a00 */
[----:B------:R-:W-:Y:S01]  /*206e0*/  VIADD R210, R196, UR38 ;  /* 0x00000026c4d27c36 */ /* 0x000fe20008000000 */
[-C--:B------:R-:W-:Y:S02]  /*206f0*/  IADD3 R122, P3, PT, R208, R3.reuse, RZ ;  /* 0x00000003d07a7210 */ /* 0x080fe40007f7e0ff */
[----:B--2---:R-:W-:-:S04]  /*20700*/  IADD3 R4, P4, PT, R204, R3, RZ ;  /* 0x00000003cc047210 */ /* 0x004fc80007f9e0ff */
[-C--:B------:R-:W-:Y:S01]  /*20710*/  LEA.HI.X.SX32 R5, R204, R2.reuse, 0x1, P4 ;  /* 0x00000002cc057211 */ /* 0x080fe200020f0eff */
[----:B------:R-:W-:Y:S01]  /*20720*/  VIADD R199, R210, UR11 ;  /* 0x0000000bd2c77c36 */ /* 0x000fe20008000000 */
[----:B------:R-:W-:Y:S01]  /*20730*/  LEA.HI.X.SX32 R123, R208, R2, 0x1, P3 ;  /* 0x00000002d07b7211 */ /* 0x000fe200018f0eff */
[----:B------:R-:W2:Y:S02]  /*20740*/  LDCU UR11, c[0x0][0x3b8] ;  /* 0x00007700ff0b77ac */ /* 0x000ea40008000800 */
        /* <DEDUP_REMOVED lines=19> */
[----:B---3--:R-:W-:Y:S01]  /*20880*/  VIADD R203, R204, UR21 ;  /* 0x00000015cccb7c36 */ /* 0x008fe20008000000 */
[-C--:B------:R-:W-:Y:S01]  /*20890*/  IADD3 R128, P4, PT, R197, R3.reuse, RZ ;  /* 0x00000003c5807210 */ /* 0x080fe20007f9e0ff */
[----:B------:R-:W3:Y:S02]  /*208a0*/  LDCU UR21, c[0x0][0x3b8] ;  /* 0x00007700ff1577ac */ /* 0x000ee40008000800 */
[----:B------:R-:W-:Y:S01]  /*208b0*/  VIADD R202, R203, UR8 ;  /* 0x00000008cbca7c36 */ /* 0x000fe20008000000 */
[C---:B-1----:R-:W-:Y:S01]  /*208c0*/  IADD3 R4, P3, PT, R198.reuse, R3, RZ ;  /* 0x00000003c6047210 */ /* 0x042fe20007f7e0ff */
[----:B------:R-:W1:Y:S03]  /*208d0*/  LDCU UR8, c[0x0][0x3b8] ;  /* 0x00007700ff0877ac */ /* 0x000e660008000800 */
[-C--:B------:R-:W-:Y:S01]  /*208e0*/  LEA.HI.X.SX32 R5, R198, R2.reuse, 0x1, P3 ;  /* 0x00000002c6057211 */ /* 0x080fe200018f0eff */
[----:B------:R-:W-:Y:S01]  /*208f0*/  VIADD R200, R202, UR34 ;  /* 0x00000022cac87c36 */ /* 0x000fe20008000000 */
[----:B------:R-:W-:-:S03]  /*20900*/  LEA.HI.X.SX32 R129, R197, R2, 0x1, P4 ;  /* 0x00000002c5817211 */ /* 0x000fc600020f0eff */
[----:B------:R0:W-:Y:S01]  /*20910*/  STL.64 [R1+0x300], R4 ;  /* 0x0003000401007387 */ /* 0x0001e20000100a00 */
[CC--:B------:R-:W-:Y:S01]  /*20920*/  IADD3 R130, P3, PT, R205.reuse, R3.reuse, RZ ;  /* 0x00000003cd827210 */ /* 0x0c0fe20007f7e0ff */
[----:B------:R-:W-:Y:S01]  /*20930*/  VIADD R201, R200, UR14 ;  /* 0x0000000ec8c97c36 */ /* 0x000fe20008000000 */
[----:B------:R-:W1:Y:S02]  /*20940*/  LDCU UR14, c[0x0][0x3b8] ;  /* 0x00007700ff0e77ac */ /* 0x000e640008000800 */
[----:B------:R-:W-:Y:S02]  /*20950*/  LEA.HI.X.SX32 R131, R205, R2, 0x1, P3 ;  /* 0x00000002cd837211 */ /* 0x000fe400018f0eff */
[----:B0-----:R-:W-:-:S04]  /*20960*/  IADD3 R4, P4, PT, R196, R3, RZ ;  /* 0x00000003c4047210 */ /* 0x001fc80007f9e0ff */
[----:B------:R-:W-:Y:S01]  /*20970*/  LEA.HI.X.SX32 R5, R196, R2, 0x1, P4 ;  /* 0x00000002c4057211 */ /* 0x000fe200020f0eff */
[----:B------:R-:W-:Y:S01]  /*20980*/  VIADD R197, R201, UR33 ;  /* 0x00000021c9c57c36 */ /* 0x000fe20008000000 */
[----:B------:R-:W-:-:S03]  /*20990*/  IADD3 R6, P3, PT, R210, R3, RZ ;  /* 0x00000003d2067210 */ /* 0x000fc60007f7e0ff */
[----:B------:R0:W-:Y:S01]  /*209a0*/  STL.64 [R1+0x2f8], R4 ;  /* 0x0002f80401007387 */ /* 0x0001e20000100a00 */
[-C--:B------:R-:W-:Y:S01]  /*209b0*/  LEA.HI.X.SX32 R7, R210, R2.reuse, 0x1, P3 ;  /* 0x00000002d2077211 */ /* 0x080fe200018f0eff */
[----:B------:R-:W-:Y:S01]  /*209c0*/  VIADD R198, R197, UR20 ;  /* 0x00000014c5c67c36 */ /* 0x000fe20008000000 */
[----:B------:R-:W1:Y:S03]  /*209d0*/  LDCU UR20, c[0x0][0x3b8] ;  /* 0x00007700ff1477ac */ /* 0x000e660008000800 */
[----:B------:R-:W-:Y:S01]  /*209e0*/  VIADD R196, R198, UR47 ;  /* 0x0000002fc6c47c36 */ /* 0x000fe20008000000 */
[C---:B0-----:R-:W-:Y:S01]  /*209f0*/  IADD3 R4, P4, PT, R199.reuse, R3, RZ ;  /* 0x00000003c7047210 */ /* 0x041fe20007f9e0ff */
[----:B------:R0:W-:Y:S03]  /*20a00*/  STL.64 [R1+0x2f0], R6 ;  /* 0x0002f00601007387 */ /* 0x0001e60000100a00 */
[----:B------:R-:W-:-:S02]  /*20a10*/  LEA.HI.X.SX32 R5, R199, R2, 0x1, P4 ;  /* 0x00000002c7057211 */ /* 0x000fc400020f0eff */
[----:B------:R-:W-:Y:S01]  /*20a20*/  IADD3 R8, P4, PT, R207, R3, RZ ;  /* 0x00000003cf087210 */ /* 0x000fe20007f9e0ff */
[----:B-----5:R-:W-:-:S03]  /*20a30*/  VIADD R205, R196, UR32 ;  /* 0x00000020c4cd7c36 */ /* 0x020fc60008000000 */
[-C--:B------:R-:W-:Y:S02]  /*20a40*/  LEA.HI.X.SX32 R9, R207, R2.reuse, 0x1, P4 ;  /* 0x00000002cf097211 */ /* 0x080fe400020f0eff */
[-C--:B0-----:R-:W-:Y:S01]  /*20a50*/  IADD3 R6, P3, PT, R211, R3.reuse, RZ ;  /* 0x00000003d3067210 */ /* 0x081fe20007f7e0ff */
[----:B------:R-:W-:Y:S02]  /*20a60*/  VIADD R199, R205, UR5 ;  /* 0x00000005cdc77c36 */ /* 0x000fe40008000000 */
[----:B------:R0:W-:Y:S01]  /*20a70*/  STL.64 [R1+0x2d8], R8 ;  /* 0x0002d80801007387 */ /* 0x0001e20000100a00 */
[----:B------:R-:W5:Y:S01]  /*20a80*/  LDCU UR5, c[0x0][0x3b8] ;  /* 0x00007700ff0577ac */ /* 0x000f620008000800 */
[-C--:B------:R-:W-:Y:S02]  /*20a90*/  LEA.HI.X.SX32 R7, R211, R2.reuse, 0x1, P3 ;  /* 0x00000002d3077211 */ /* 0x080fe400018f0eff */
[----:B------:R-:W-:Y:S01]  /*20aa0*/  IADD3 R10, P3, PT, R209, R3, RZ ;  /* 0x00000003d10a7210 */ /* 0x000fe20007f7e0ff */
[----:B------:R-:W-:Y:S01]  /*20ab0*/  VIADD R208, R199, UR19 ;  /* 0x00000013c7d07c36 */ /* 0x000fe20008000000 */
[----:B------:R-:W1:Y:S02]  /*20ac0*/  LDCU UR19, c[0x0][0x3b8] ;  /* 0x00007700ff1377ac */ /* 0x000e640008000800 */
[----:B------:R-:W-:-:S02]  /*20ad0*/  LEA.HI.X.SX32 R11, R209, R2, 0x1, P3 ;  /* 0x00000002d10b7211 */ /* 0x000fc400018f0eff */
[----:B0-----:R-:W-:-:S03]  /*20ae0*/  IADD3 R8, P4, PT, R206, R3, RZ ;  /* 0x00000003ce087210 */ /* 0x001fc60007f9e0ff */
[----:B------:R0:W-:Y:S01]  /*20af0*/  STL.64 [R1+0x2d0], R10 ;  /* 0x0002d00a01007387 */ /* 0x0001e20000100a00 */
[-C--:B------:R-:W-:Y:S02]  /*20b00*/  LEA.HI.X.SX32 R9, R206, R2.reuse, 0x1, P4 ;  /* 0x00000002ce097211 */ /* 0x080fe400020f0eff */
[CC--:B------:R-:W-:Y:S01]  /*20b10*/  IADD3 R12, P4, PT, R203.reuse, R3.reuse, RZ ;  /* 0x00000003cb0c7210 */ /* 0x0c0fe20007f9e0ff */
[----:B------:R-:W-:Y:S01]  /*20b20*/  VIADD R207, R208, UR7 ;  /* 0x00000007d0cf7c36 */ /* 0x000fe20008000000 */
[----:B------:R-:W1:Y:S02]  /*20b30*/  LDCU UR7, c[0x0][0x3b8] ;  /* 0x00007700ff0777ac */ /* 0x000e640008000800 */
[----:B------:R-:W-:Y:S02]  /*20b40*/  LEA.HI.X.SX32 R13, R203, R2, 0x1, P4 ;  /* 0x00000002cb0d7211 */ /* 0x000fe400020f0eff */
[----:B0-----:R-:W-:Y:S01]  /*20b50*/  IADD3 R10, P3, PT, R204, R3, RZ ;  /* 0x00000003cc0a7210 */ /* 0x001fe20007f7e0ff */
[----:B------:R-:W-:-:S02]  /*20b60*/  VIADD R206, R207, UR13 ;  /* 0x0000000dcfce7c36 */ /* 0x000fc40008000000 */
[----:B------:R0:W-:Y:S01]  /*20b70*/  STL.64 [R1+0x2b8], R12 ;  /* 0x0002b80c01007387 */ /* 0x0001e20000100a00 */
[----:B------:R-:W1:Y:S01]  /*20b80*/  LDCU UR13, c[0x0][0x3b8] ;  /* 0x00007700ff0d77ac */ /* 0x000e620008000800 */
[----:B------:R-:W-:Y:S02]  /*20b90*/  LEA.HI.X.SX32 R11, R204, R2, 0x1, P3 ;  /* 0x00000002cc0b7211 */ /* 0x000fe400018f0eff */
[----:B------:R-:W-:Y:S01]  /*20ba0*/  IADD3 R14, P3, PT, R202, R3, RZ ;  /* 0x00000003ca0e7210 */ /* 0x000fe20007f7e0ff */
[----:B------:R-:W-:-:S03]  /*20bb0*/  VIADD R203, R206, UR29 ;  /* 0x0000001dcecb7c36 */ /* 0x000fc60008000000 */
[-C--:B------:R-:W-:Y:S02]  /*20bc0*/  LEA.HI.X.SX32 R15, R202, R2.reuse, 0x1, P3 ;  /* 0x00000002ca0f7211 */ /* 0x080fe400018f0eff */
[CC--:B0-----:R-:W-:Y:S01]  /*20bd0*/  IADD3 R12, P4, PT, R200.reuse, R3.reuse, RZ ;  /* 0x00000003c80c7210 */ /* 0x0c1fe20007f9e0ff */
[----:B------:R-:W-:Y:S02]  /*20be0*/  VIADD R204, R203, UR18 ;  /* 0x00000012cbcc7c36 */ /* 0x000fe40008000000 */
[----:B------:R0:W-:Y:S01]  /*20bf0*/  STL.64 [R1+0x2b0], R14 ;  /* 0x0002b00e01007387 */ /* 0x0001e20000100a00 */
[----:B------:R-:W1:Y:S01]  /*20c00*/  LDCU UR18, c[0x0][0x3b8] ;  /* 0x00007700ff1277ac */ /* 0x000e620008000800 */
[----:B------:R-:W-:Y:S02]  /*20c10*/  LEA.HI.X.SX32 R13, R200, R2, 0x1, P4 ;  /* 0x00000002c80d7211 */ /* 0x000fe400020f0eff */
[----:B------:R-:W-:Y:S01]  /*20c20*/  IADD3 R16, P4, PT, R197, R3, RZ ;  /* 0x00000003c5107210 */ /* 0x000fe20007f9e0ff */
[----:B------:R-:W-:-:S03]  /*20c30*/  VIADD R200, R204, UR30 ;  /* 0x0000001eccc87c36 */ /* 0x000fc60008000000 */
[----:B------:R-:W-:Y:S02]  /*20c40*/  LEA.HI.X.SX32 R17, R197, R2, 0x1, P4 ;  /* 0x00000002c5117211 */ /* 0x000fe400020f0eff */
[----:B0-----:R-:W-:-:S03]  /*20c50*/  IADD3 R14, P3, PT, R201, R3, RZ ;  /* 0x00000003c90e7210 */ /* 0x001fc60007f7e0ff */
[----:B------:R0:W-:Y:S01]  /*20c60*/  STL.64 [R1+0x298], R16 ;  /* 0x0002981001007387 */ /* 0x0001e20000100a00 */
[-C--:B------:R-:W-:Y:S02]  /*20c70*/  IADD3 R18, P4, PT, R196, R3.reuse, RZ ;  /* 0x00000003c4127210 */ /* 0x080fe40007f9e0ff */
[-C--:B------:R-:W-:Y:S01]  /*20c80*/  LEA.HI.X.SX32 R15, R201, R2.reuse, 0x1, P3 ;  /* 0x00000002c90f7211 */ /* 0x080fe200018f0eff */
[----:B----4-:R-:W-:Y:S01]  /*20c90*/  VIADD R201, R200, UR9 ;  /* 0x00000009c8c97c36 */ /* 0x010fe20008000000 */
[----:B------:R-:W-:Y:S01]  /*20ca0*/  LEA.HI.X.SX32 R19, R196, R2, 0x1, P4 ;  /* 0x00000002c4137211 */ /* 0x000fe200020f0eff */
[----:B------:R-:W4:Y:S02]  /*20cb0*/  LDCU UR9, c[0x0][0x3b8] ;  /* 0x00007700ff0977ac */ /* 0x000f240008000800 */
[----:B------:R-:W-:Y:S01]  /*20cc0*/  VIADD R197, R201, UR28 ;  /* 0x0000001cc9c57c36 */ /* 0x000fe20008000000 */
[-C--:B0-----:R-:W-:Y:S01]  /*20cd0*/  IADD3 R16, P3, PT, R198, R3.reuse, RZ ;  /* 0x00000003c6107210 */ /* 0x081fe20007f7e0ff */
[----:B------:R0:W-:Y:S01]  /*20ce0*/  STL.64 [R1+0x288], R18 ;  /* 0x0002881201007387 */ /* 0x0001e20000100a00 */
[----:B------:R-:W-:-:S02]  /*20cf0*/  IADD3 R22, P4, PT, R199, R3, RZ ;  /* 0x00000003c7167210 */ /* 0x000fc40007f9e0ff */
[-C--:B------:R-:W-:Y:S01]  /*20d00*/  LEA.HI.X.SX32 R17, R198, R2.reuse, 0x1, P3 ;  /* 0x00000002c6117211 */ /* 0x080fe200018f0eff */
[----:B------:R-:W-:Y:S01]  /*20d10*/  VIADD R198, R197, UR17 ;  /* 0x00000011c5c67c36 */ /* 0x000fe20008000000 */
[----:B------:R-:W-:Y:S01]  /*20d20*/  LEA.HI.X.SX32 R23, R199, R2, 0x1, P4 ;  /* 0x00000002c7177211 */ /* 0x000fe200020f0eff */
[----:B------:R-:W4:Y:S01]  /*20d30*/  LDL.LU.64 R140, [R1+0xa18] ;  /* 0x000a1800018c7983 */ /* 0x000f220000300a00 */
[----:B------:R-:W1:Y:S01]  /*20d40*/  LDCU UR17, c[0x0][0x3b8] ;  /* 0x00007700ff1177ac */ /* 0x000e620008000800 */
[----:B------:R-:W-:Y:S02]  /*20d50*/  VIADD R196, R198, UR27 ;  /* 0x0000001bc6c47c36 */ /* 0x000fe40008000000 */
[----:B------:R-:W4:Y:S01]  /*20d60*/  LDL.LU.64 R138, [R1+0xa10] ;  /* 0x000a1000018a7983 */ /* 0x000f220000300a00 */
[----:B0-----:R-:W-:-:S04]  /*20d70*/  IADD3 R18, P3, PT, R205, R3, RZ ;  /* 0x00000003cd127210 */ /* 0x001fc80007f7e0ff */
[-C--:B------:R-:W-:Y:S01]  /*20d80*/  LEA.HI.X.SX32 R19, R205, R2.reuse, 0x1, P3 ;  /* 0x00000002cd137211 */ /* 0x080fe200018f0eff */
[----:B------:R-:W-:Y:S01]  /*20d90*/  VIADD R205, R196, UR6 ;  /* 0x00000006c4cd7c36 */ /* 0x000fe20008000000 */
[----:B------:R0:W-:Y:S01]  /*20da0*/  STL.64 [R1+0x278], R22 ;  /* 0x0002781601007387 */ /* 0x0001e20000100a00 */
[CC--:B------:R-:W-:Y:S01]  /*20db0*/  IADD3 R20, P3, PT, R208.reuse, R3.reuse, RZ ;  /* 0x00000003d0147210 */ /* 0x0c0fe20007f7e0ff */
[----:B------:R-:W1:Y:S01]  /*20dc0*/  LDCU UR6, c[0x0][0x3b8] ;  /* 0x00007700ff0677ac */ /* 0x000e620008000800 */
[----:B------:R-:W-:Y:S01]  /*20dd0*/  VIADD R199, R205, UR12 ;  /* 0x0000000ccdc77c36 */ /* 0x000fe20008000000 */
[----:B------:R-:W4:Y:S01]  /*20de0*/  LDL.LU R142, [R1+0x150] ;  /* 0x00015000018e7983 */ /* 0x000f220000300800 */
[----:B------:R-:W-:Y:S01]  /*20df0*/  LEA.HI.X.SX32 R21, R208, R2, 0x1, P3 ;  /* 0x00000002d0157211 */ /* 0x000fe200018f0eff */
[----:B------:R-:W1:Y:S01]  /*20e00*/  LDCU UR12, c[0x0][0x3b8] ;  /* 0x00007700ff0c77ac */ /* 0x000e620008000800 */
[-C--:B0-----:R-:W-:Y:S01]  /*20e10*/  IADD3 R22, P4, PT, R207, R3.reuse, RZ ;  /* 0x00000003cf167210 */ /* 0x081fe20007f9e0ff */
[----:B------:R-:W4:Y:S01]  /*20e20*/  LDL.LU R143, [R1+0x154] ;  /* 0x00015400018f7983 */ /* 0x000f220000300800 */
[----:B------:R-:W-:-:S02]  /*20e30*/  IADD3 R24, P3, PT, R206, R3, RZ ;  /* 0x00000003ce187210 */ /* 0x000fc40007f7e0ff */
[-C--:B------:R-:W-:Y:S01]  /*20e40*/  LEA.HI.X.SX32 R23, R207, R2.reuse, 0x1, P4 ;  /* 0x00000002cf177211 */ /* 0x080fe200020f0eff */
[----:B------:R-:W-:Y:S01]  /*20e50*/  VIADD R207, R199, UR16 ;  /* 0x00000010c7cf7c36 */ /* 0x000fe20008000000 */
[-C--:B------:R-:W-:Y:S01]  /*20e60*/  IADD3 R26, P4, PT, R203, R3.reuse, RZ ;  /* 0x00000003cb1a7210 */ /* 0x080fe20007f9e0ff */
[----:B------:R-:W0:Y:S01]  /*20e70*/  LDCU UR16, c[0x0][0x3b8] ;  /* 0x00007700ff1077ac */ /* 0x000e220008000800 */
[-C--:B------:R-:W-:Y:S01]  /*20e80*/  LEA.HI.X.SX32 R25, R206, R2.reuse, 0x1, P3 ;  /* 0x00000002ce197211 */ /* 0x080fe200018f0eff */
[----:B------:R-:W-:Y:S01]  /*20e90*/  VIADD R202, R207, UR23 ;  /* 0x00000017cfca7c36 */ /* 0x000fe20008000000 */
[-C--:B------:R-:W-:Y:S01]  /*20ea0*/  LEA.HI.X.SX32 R27, R203, R2.reuse, 0x1, P4 ;  /* 0x00000002cb1b7211 */ /* 0x080fe200020f0eff */
[----:B------:R-:W4:Y:S01]  /*20eb0*/  LDL.LU.64 R136, [R1+0xa08] ;  /* 0x000a080001887983 */ /* 0x000f220000300a00 */
[-C--:B------:R-:W-:Y:S01]  /*20ec0*/  IADD3 R28, P3, PT, R204, R3.reuse, RZ ;  /* 0x00000003cc1c7210 */ /* 0x080fe20007f7e0ff */
[----:B------:R-:W-:Y:S01]  /*20ed0*/  VIADD R203, R202, UR26 ;  /* 0x0000001acacb7c36 */ /* 0x000fe20008000000 */
[----:B------:R-:W-:Y:S01]  /*20ee0*/  IADD3 R30, P4, PT, R200, R3, RZ ;  /* 0x00000003c81e7210 */ /* 0x000fe20007f9e0ff */
[----:B------:R-:W4:Y:S01]  /*20ef0*/  LDL.LU.64 R134, [R1+0xa00] ;  /* 0x000a000001867983 */ /* 0x000f220000300a00 */
[----:B------:R-:W-:-:S02]  /*20f00*/  LEA.HI.X.SX32 R29, R204, R2, 0x1, P3 ;  /* 0x00000002cc1d7211 */ /* 0x000fc400018f0eff */
[-C--:B------:R-:W-:Y:S01]  /*20f10*/  LEA.HI.X.SX32 R31, R200, R2.reuse, 0x1, P4 ;  /* 0x00000002c81f7211 */ /* 0x080fe200020f0eff */
[----:B--2---:R-:W-:Y:S01]  /*20f20*/  VIADD R200, R203, UR11 ;  /* 0x0000000bcbc87c36 */ /* 0x004fe20008000000 */
[-C--:B------:R-:W-:Y:S01]  /*20f30*/  IADD3 R32, P3, PT, R201, R3.reuse, RZ ;  /* 0x00000003c9207210 */ /* 0x080fe20007f7e0ff */
[----:B------:R-:W2:Y:S01]  /*20f40*/  LDCU UR11, c[0x0][0x3b8] ;  /* 0x00007700ff0b77ac */ /* 0x000ea20008000800 */
[-C--:B------:R-:W-:Y:S02]  /*20f50*/  IADD3 R34, P4, PT, R197, R3.reuse, RZ ;  /* 0x00000003c5227210 */ /* 0x080fe40007f9e0ff */
[-C--:B------:R-:W-:Y:S01]  /*20f60*/  LEA.HI.X.SX32 R33, R201, R2.reuse, 0x1, P3 ;  /* 0x00000002c9217211 */ /* 0x080fe200018f0eff */
[----:B------:R-:W-:Y:S01]  /*20f70*/  VIADD R201, R200, UR15 ;  /* 0x0000000fc8c97c36 */ /* 0x000fe20008000000 */
[----:B------:R-:W-:Y:S01]  /*20f80*/  LEA.HI.X.SX32 R35, R197, R2, 0x1, P4 ;  /* 0x00000002c5237211 */ /* 0x000fe200020f0eff */
[----:B------:R-:W0:Y:S01]  /*20f90*/  LDCU UR15, c[0x0][0x3b8] ;  /* 0x00007700ff0f77ac */ /* 0x000e220008000800 */
[-C--:B------:R-:W-:Y:S01]  /*20fa0*/  IADD3 R36, P3, PT, R198, R3.reuse, RZ ;  /* 0x00000003c6247210 */ /* 0x080fe20007f7e0ff */
[----:B------:R-:W-:Y:S01]  /*20fb0*/  VIADD R197, R201, UR22 ;  /* 0x00000016c9c57c36 */ /* 0x000fe20008000000 */
[----:B------:R-:W-:-:S02]  /*20fc0*/  IADD3 R38, P4, PT, R196, R3, RZ ;  /* 0x00000003c4267210 */ /* 0x000fc40007f9e0ff */
[-C--:B------:R-:W-:Y:S01]  /*20fd0*/  LEA.HI.X.SX32 R37, R198, R2.reuse, 0x1, P3 ;  /* 0x00000002c6257211 */ /* 0x080fe200018f0eff */
[----:B------:R-:W-:Y:S01]  /*20fe0*/  VIADD R198, R197, UR4 ;  /* 0x00000004c5c67c36 */ /* 0x000fe20008000000 */
[-C--:B------:R-:W-:Y:S01]  /*20ff0*/  LEA.HI.X.SX32 R39, R196, R2.reuse, 0x1, P4 ;  /* 0x00000002c4277211 */ /* 0x080fe200020f0eff */
[----:B------:R-:W0:Y:S01]  /*21000*/  LDCU UR4, c[0x0][0x3b8] ;  /* 0x00007700ff0477ac */ /* 0x000e220008000800 */
[-C--:B------:R-:W-:Y:S01]  /*21010*/  IADD3 R42, P4, PT, R199, R3.reuse, RZ ;  /* 0x00000003c72a7210 */ /* 0x080fe20007f9e0ff */
[----:B-1----:R-:W-:Y:S01]  /*21020*/  VIADD R196, R198, UR8 ;  /* 0x00000008c6c47c36 */ /* 0x002fe20008000000 */
[-C--:B------:R-:W-:Y:S01]  /*21030*/  IADD3 R40, P3, PT, R205, R3.reuse, RZ ;  /* 0x00000003cd287210 */ /* 0x080fe20007f7e0ff */
[----:B------:R-:W1:Y:S01]  /*21040*/  LDCU UR8, c[0x0][0x3b8] ;  /* 0x00007700ff0877ac */ /* 0x000e620008000800 */
[----:B------:R-:W-:Y:S01]  /*21050*/  LEA.HI.X.SX32 R43, R199, R2, 0x1, P4 ;  /* 0x00000002c72b7211 */ /* 0x000fe200020f0eff */
[----:B---3--:R-:W-:Y:S01]  /*21060*/  VIADD R204, R196, UR21 ;  /* 0x00000015c4cc7c36 */ /* 0x008fe20008000000 */
[----:B------:R-:W-:-:S02]  /*21070*/  IADD3 R46, P4, PT, R202, R3, RZ ;  /* 0x00000003ca2e7210 */ /* 0x000fc40007f9e0ff */
[-C--:B------:R-:W-:Y:S01]  /*21080*/  LEA.HI.X.SX32 R41, R205, R2.reuse, 0x1, P3 ;  /* 0x00000002cd297211 */ /* 0x080fe200018f0eff */
[----:B------:R-:W-:Y:S01]  /*21090*/  VIADD R199, R204, UR14 ;  /* 0x0000000eccc77c36 */ /* 0x000fe20008000000 */
[-C--:B------:R-:W-:Y:S01]  /*210a0*/  IADD3 R44, P3, PT, R207, R3.reuse, RZ ;  /* 0x00000003cf2c7210 */ /* 0x080fe20007f7e0ff */
[----:B------:R-:W3:Y:S01]  /*210b0*/  LDCU UR14, c[0x0][0x3b8] ;  /* 0x00007700ff0e77ac */ /* 0x000ee20008000800 */
[-C--:B------:R-:W-:Y:S01]  /*210c0*/  LEA.HI.X.SX32 R47, R202, R2.reuse, 0x1, P4 ;  /* 0x00000002ca2f7211 */ /* 0x080fe200020f0eff */
[----:B------:R-:W-:Y:S01]  /*210d0*/  VIADD R202, R199, UR20 ;  /* 0x00000014c7ca7c36 */ /* 0x000fe20008000000 */
[-C--:B------:R-:W-:Y:S02]  /*210e0*/  IADD3 R50, P4, PT, R200, R3.reuse, RZ ;  /* 0x00000003c8327210 */ /* 0x080fe40007f9e0ff */
[----:B------:R-:W-:Y:S02]  /*210f0*/  LEA.HI.X.SX32 R45, R207, R2, 0x1, P3 ;  /* 0x00000002cf2d7211 */ /* 0x000fe400018f0eff */
[----:B------:R-:W-:-:S02]  /*21100*/  IADD3 R48, P3, PT, R203, R3, RZ ;  /* 0x00000003cb307210 */ /* 0x000fc40007f7e0ff */
[-C--:B------:R-:W-:Y:S01]  /*21110*/  LEA.HI.X.SX32 R51, R200, R2.reuse, 0x1, P4 ;  /* 0x00000002c8337211 */ /* 0x080fe200020f0eff */
[----:B------:R-:W-:Y:S01]  /*21120*/  VIADD R200, R202, UR31 ;  /* 0x0000001fcac87c36 */ /* 0x000fe20008000000 */
[-C--:B------:R-:W-:Y:S02]  /*21130*/  LEA.HI.X.SX32 R49, R203, R2.reuse, 0x1, P3 ;  /* 0x00000002cb317211 */ /* 0x080fe400018f0eff */
[-C--:B------:R-:W-:Y:S01]  /*21140*/  IADD3 R52, P3, PT, R201, R3.reuse, RZ ;  /* 0x00000003c9347210 */ /* 0x080fe20007f7e0ff */
[----:B-----5:R-:W-:Y:S01]  /*21150*/  VIADD R203, R200, UR5 ;  /* 0x00000005c8cb7c36 */ /* 0x020fe20008000000 */
[-C--:B------:R-:W-:Y:S01]  /*21160*/  IADD3 R54, P4, PT, R197, R3.reuse, RZ ;  /* 0x00000003c5367210 */ /* 0x080fe20007f9e0ff */
[----:B------:R-:W5:Y:S01]  /*21170*/  LDCU UR5, c[0x0][0x3b8] ;  /* 0x00007700ff0577ac */ /* 0x000f620008000800 */
[-C--:B------:R-:W-:Y:S02]  /*21180*/  LEA.HI.X.SX32 R53, R201, R2.reuse, 0x1, P3 ;  /* 0x00000002c9357211 */ /* 0x080fe400018f0eff */
[----:B------:R-:W-:Y:S01]  /*21190*/  LEA.HI.X.SX32 R55, R197, R2, 0x1, P4 ;  /* 0x00000002c5377211 */ /* 0x000fe200020f0eff */
[----:B------:R-:W-:Y:S01]  /*211a0*/  VIADD R197, R203, UR7 ;  /* 0x00000007cbc57c36 */ /* 0x000fe20008000000 */
[-C--:B------:R-:W-:Y:S01]  /*211b0*/  IADD3 R56, P3, PT, R198, R3.reuse, RZ ;  /* 0x00000003c6387210 */ /* 0x080fe20007f7e0ff */
[----:B------:R-:W0:Y:S01]  /*211c0*/  LDCU UR7, c[0x0][0x3b8] ;  /* 0x00007700ff0777ac */ /* 0x000e220008000800 */
[----:B------:R-:W-:-:S02]  /*211d0*/  IADD3 R58, P4, PT, R196, R3, RZ ;  /* 0x00000003c43a7210 */ /* 0x000fc40007f9e0ff */
[-C--:B------:R-:W-:Y:S01]  /*211e0*/  LEA.HI.X.SX32 R57, R198, R2.reuse, 0x1, P3 ;  /* 0x00000002c6397211 */ /* 0x080fe200018f0eff */
[----:B------:R-:W-:Y:S01]  /*211f0*/  VIADD R198, R197, UR13 ;  /* 0x0000000dc5c67c36 */ /* 0x000fe20008000000 */
[-C--:B------:R-:W-:Y:S01]  /*21200*/  LEA.HI.X.SX32 R59, R196, R2.reuse, 0x1, P4 ;  /* 0x00000002c43b7211 */ /* 0x080fe200020f0eff */
[----:B------:R-:W0:Y:S02]  /*21210*/  LDCU UR13, c[0x0][0x3b8] ;  /* 0x00007700ff0d77ac */ /* 0x000e240008000800 */
[----:B------:R-:W-:Y:S01]  /*21220*/  VIADD R196, R198, UR18 ;  /* 0x00000012c6c47c36 */ /* 0x000fe20008000000 */
[-C--:B------:R-:W-:Y:S02]  /*21230*/  IADD3 R60, P3, PT, R204, R3.reuse, RZ ;  /* 0x00000003cc3c7210 */ /* 0x080fe40007f7e0ff */
[CC--:B------:R-:W-:Y:S01]  /*21240*/  IADD3 R62, P4, PT, R199.reuse, R3.reuse, RZ ;  /* 0x00000003c73e7210 */ /* 0x0c0fe20007f9e0ff */
[----:B----4-:R-:W-:Y:S01]  /*21250*/  VIADD R201, R196, UR9 ;  /* 0x00000009c4c97c36 */ /* 0x010fe20008000000 */
[-C--:B------:R-:W-:Y:S01]  /*21260*/  LEA.HI.X.SX32 R61, R204, R2.reuse, 0x1, P3 ;  /* 0x00000002cc3d7211 */ /* 0x080fe200018f0eff */
[----:B------:R-:W4:Y:S01]  /*21270*/  LDCU UR9, c[0x0][0x3b8] ;  /* 0x00007700ff0977ac */ /* 0x000f220008000800 */
[----:B------:R-:W-:Y:S01]  /*21280*/  LEA.HI.X.SX32 R63, R199, R2, 0x1, P4 ;  /* 0x00000002c73f7211 */ /* 0x000fe200020f0eff */
[----:B------:R-:W-:Y:S01]  /*21290*/  VIADD R199, R201, UR17 ;  /* 0x00000011c9c77c36 */ /* 0x000fe20008000000 */
[----:B------:R-:W-:-:S02]  /*212a0*/  IADD3 R64, P3, PT, R202, R3, RZ ;  /* 0x00000003ca407210 */ /* 0x000fc40007f7e0ff */
[-C--:B------:R-:W-:Y:S02]  /*212b0*/  IADD3 R66, P4, PT, R200, R3.reuse, RZ ;  /* 0x00000003c8427210 */ /* 0x080fe40007f9e0ff */
[-C--:B------:R-:W-:Y:S01]  /*212c0*/  LEA.HI.X.SX32 R65, R202, R2.reuse, 0x1, P3 ;  /* 0x00000002ca417211 */ /* 0x080fe200018f0eff */
[----:B------:R-:W-:Y:S01]  /*212d0*/  VIADD R202, R199, UR6 ;  /* 0x00000006c7ca7c36 */ /* 0x000fe20008000000 */
[-C--:B------:R-:W-:Y:S01]  /*212e0*/  LEA.HI.X.SX32 R67, R200, R2.reuse, 0x1, P4 ;  /* 0x00000002c8437211 */ /* 0x080fe200020f0eff */
[----:B------:R-:W1:Y:S01]  /*212f0*/  LDCU UR6, c[0x0][0x3b8] ;  /* 0x00007700ff0677ac */ /* 0x000e620008000800 */
[-C--:B------:R-:W-:Y:S01]  /*21300*/  IADD3 R248, P4, PT, R197, R3.reuse, RZ ;  /* 0x00000003c5f87210 */ /* 0x080fe20007f9e0ff */
[----:B------:R-:W-:Y:S01]  /*21310*/  VIADD R200, R202, UR12 ;  /* 0x0000000ccac87c36 */ /* 0x000fe20008000000 */
[----:B------:R-:W-:Y:S01]  /*21320*/  IADD3 R250, P3, PT, R203, R3, RZ ;  /* 0x00000003cbfa7210 */ /* 0x000fe20007f7e0ff */
[----:B------:R-:W1:Y:S01]  /*21330*/  LDCU UR12, c[0x0][0x3b8] ;  /* 0x00007700ff0c77ac */ /* 0x000e620008000800 */
[----:B------:R-:W-:-:S02]  /*21340*/  LEA.HI.X.SX32 R249, R197, R2, 0x1, P4 ;  /* 0x00000002c5f97211 */ /* 0x000fc400020f0eff */
[----:B------:R-:W-:Y:S01]  /*21350*/  LEA.HI.X.SX32 R251, R203, R2, 0x1, P3 ;  /* 0x00000002cbfb7211 */ /* 0x000fe200018f0eff */
[----:B0-----:R-:W-:Y:S01]  /*21360*/  VIADD R203, R200, UR16 ;  /* 0x00000010c8cb7c36 */ /* 0x001fe20008000000 */
[----:B------:R-:W-:-:S04]  /*21370*/  IADD3 R244, P4, PT, R196, R3, RZ ;  /* 0x00000003c4f47210 */ /* 0x000fc80007f9e0ff */
[----:B------:R-:W-:Y:S01]  /*21380*/  LEA.HI.X.SX32 R245, R196, R2, 0x1, P4 ;  /* 0x00000002c4f57211 */ /* 0x000fe200020f0eff */
[----:B--2---:R-:W-:Y:S01]  /*21390*/  VIADD R196, R203, UR11 ;  /* 0x0000000bcbc47c36 */ /* 0x004fe20008000000 */
[-C--:B------:R-:W-:Y:S01]  /*213a0*/  IADD3 R246, P3, PT, R198, R3.reuse, RZ ;  /* 0x00000003c6f67210 */ /* 0x080fe20007f7e0ff */
[----:B------:R-:W0:Y:S02]  /*213b0*/  LDCU UR11, c[0x0][0x3b8] ;  /* 0x00007700ff0b77ac */ /* 0x000e240008000800 */
[----:B------:R-:W-:Y:S01]  /*213c0*/  VIADD R204, R196, UR15 ;  /* 0x0000000fc4cc7c36 */ /* 0x000fe20008000000 */
[----:B------:R-:W-:-:S03]  /*213d0*/  IADD3 R240, P4, PT, R199, R3, RZ ;  /* 0x00000003c7f07210 */ /* 0x000fc60007f9e0ff */
[----:B------:R-:W-:Y:S01]  /*213e0*/  VIADD R197, R204, UR4 ;  /* 0x00000004ccc57c36 */ /* 0x000fe20008000000 */
[-C--:B------:R-:W-:Y:S01]  /*213f0*/  LEA.HI.X.SX32 R247, R198, R2.reuse, 0x1, P3 ;  /* 0x00000002c6f77211 */ /* 0x080fe200018f0eff */
[----:B------:R-:W2:Y:S01]  /*21400*/  LDCU UR4, c[0x0][0x3b8] ;  /* 0x00007700ff0477ac */ /* 0x000ea20008000800 */
[-C--:B------:R-:W-:Y:S01]  /*21410*/  LEA.HI.X.SX32 R241, R199, R2.reuse, 0x1, P4 ;  /* 0x00000002c7f17211 */ /* 0x080fe200020f0eff */
[----:B-1----:R-:W-:Y:S01]  /*21420*/  VIADD R199, R197, UR8 ;  /* 0x00000008c5c77c36 */ /* 0x002fe20008000000 */
[-C--:B------:R-:W-:Y:S01]  /*21430*/  IADD3 R242, P3, PT, R201, R3.reuse, RZ ;  /* 0x00000003c9f27210 */ /* 0x080fe20007f7e0ff */
[----:B------:R-:W1:Y:S01]  /*21440*/  LDCU UR8, c[0x0][0x3b8] ;  /* 0x00007700ff0877ac */ /* 0x000e620008000800 */
[-C--:B------:R-:W-:Y:S01]  /*21450*/  IADD3 R236, P4, PT, R200, R3.reuse, RZ ;  /* 0x00000003c8ec7210 */ /* 0x080fe20007f9e0ff */
[----:B---3--:R-:W-:Y:S01]  /*21460*/  VIADD R198, R199, UR14 ;  /* 0x0000000ec7c67c36 */ /* 0x008fe20008000000 */
[----:B------:R-:W-:Y:S02]  /*21470*/  LEA.HI.X.SX32 R243, R201, R2, 0x1, P3 ;  /* 0x00000002c9f37211 */ /* 0x000fe400018f0eff */
[----:B------:R-:W-:-:S02]  /*21480*/  IADD3 R238, P3, PT, R202, R3, RZ ;  /* 0x00000003caee7210 */ /* 0x000fc40007f7e0ff */
[-C--:B------:R-:W-:Y:S01]  /*21490*/  LEA.HI.X.SX32 R237, R200, R2.reuse, 0x1, P4 ;  /* 0x00000002c8ed7211 */ /* 0x080fe200020f0eff */
[----:B------:R-:W-:Y:S01]  /*214a0*/  VIADD R200, R198, UR19 ;  /* 0x00000013c6c87c36 */ /* 0x000fe20008000000 */
[-C--:B------:R-:W-:Y:S02]  /*214b0*/  IADD3 R232, P4, PT, R196, R3.reuse, RZ ;  /* 0x00000003c4e87210 */ /* 0x080fe40007f9e0ff */
[-C--:B------:R-:W-:Y:S02]  /*214c0*/  LEA.HI.X.SX32 R239, R202, R2.reuse, 0x1, P3 ;  /* 0x00000002caef7211 */ /* 0x080fe400018f0eff */
[-C--:B------:R-:W-:Y:S02]  /*214d0*/  IADD3 R234, P3, PT, R203, R3.reuse, RZ ;  /* 0x00000003cbea7210 */ /* 0x080fe40007f7e0ff */
[-C--:B------:R-:W-:Y:S01]  /*214e0*/  LEA.HI.X.SX32 R233, R196, R2.reuse, 0x1, P4 ;  /* 0x00000002c4e97211 */ /* 0x080fe200020f0eff */
[----:B-----5:R-:W-:Y:S01]  /*214f0*/  VIADD R196, R200, UR5 ;  /* 0x00000005c8c47c36 */ /* 0x020fe20008000000 */
[-C--:B------:R-:W-:Y:S01]  /*21500*/  IADD3 R228, P4, PT, R197, R3.reuse, RZ ;  /* 0x00000003c5e47210 */ /* 0x080fe20007f9e0ff */
[----:B------:R-:W3:Y:S01]  /*21510*/  LDCU UR5, c[0x0][0x3b8] ;  /* 0x00007700ff0577ac */ /* 0x000ee20008000800 */
[-C--:B------:R-:W-:Y:S01]  /*21520*/  LEA.HI.X.SX32 R235, R203, R2.reuse, 0x1, P3 ;  /* 0x00000002cbeb7211 */ /* 0x080fe200018f0eff */
[----:B------:R-:W-:Y:S01]  /*21530*/  VIADD R201, R196, UR7 ;  /* 0x00000007c4c97c36 */ /* 0x000fe20008000000 */
[----:B------:R-:W-:Y:S01]  /*21540*/  IADD3 R230, P3, PT, R204, R3, RZ ;  /* 0x00000003cce67210 */ /* 0x000fe20007f7e0ff */
[----:B------:R-:W5:Y:S01]  /*21550*/  LDCU UR7, c[0x0][0x3b8] ;  /* 0x00007700ff0777ac */ /* 0x000f620008000800 */
[----:B------:R-:W-:-:S02]  /*21560*/  LEA.HI.X.SX32 R229, R197, R2, 0x1, P4 ;  /* 0x00000002c5e57211 */ /* 0x000fc400020f0eff */
[-C--:B------:R-:W-:Y:S01]  /*21570*/  IADD3 R224, P4, PT, R198, R3.reuse, RZ ;  /* 0x00000003c6e07210 */ /* 0x080fe20007f9e0ff */
[----:B----4-:R-:W-:Y:S01]  /*21580*/  VIADD R197, R201, UR9 ;  /* 0x00000009c9c57c36 */ /* 0x010fe20008000000 */
[-C--:B------:R-:W-:Y:S02]  /*21590*/  LEA.HI.X.SX32 R231, R204, R2.reuse, 0x1, P3 ;  /* 0x00000002cce77211 */ /* 0x080fe400018f0eff */
[-C--:B------:R-:W-:Y:S02]  /*215a0*/  IADD3 R226, P3, PT, R199, R3.reuse, RZ ;  /* 0x00000003c7e27210 */ /* 0x080fe40007f7e0ff */
[-C--:B------:R-:W-:Y:S01]  /*215b0*/  LEA.HI.X.SX32 R225, R198, R2.reuse, 0x1, P4 ;  /* 0x00000002c6e17211 */ /* 0x080fe200020f0eff */
[----:B------:R-:W-:Y:S01]  /*215c0*/  VIADD R198, R197, UR6 ;  /* 0x00000006c5c67c36 */ /* 0x000fe20008000000 */
[----:B------:R-:W-:Y:S01]  /*215d0*/  IADD3 R220, P4, PT, R196, R3, RZ ;  /* 0x00000003c4dc7210 */ /* 0x000fe20007f9e0ff */
[----:B------:R-:W4:Y:S01]  /*215e0*/  LDCU UR6, c[0x0][0x3b8] ;  /* 0x00007700ff0677ac */ /* 0x000f220008000800 */
[----:B------:R-:W-:-:S02]  /*215f0*/  LEA.HI.X.SX32 R227, R199, R2, 0x1, P3 ;  /* 0x00000002c7e37211 */ /* 0x000fc400018f0eff */
[-C--:B------:R-:W-:Y:S02]  /*21600*/  IADD3 R222, P3, PT, R200, R3.reuse, RZ ;  /* 0x00000003c8de7210 */ /* 0x080fe40007f7e0ff */
[-C--:B------:R-:W-:Y:S01]  /*21610*/  LEA.HI.X.SX32 R221, R196, R2.reuse, 0x1, P4 ;  /* 0x00000002c4dd7211 */ /* 0x080fe200020f0eff */
[----:B------:R-:W-:Y:S01]  /*21620*/  VIADD R196, R198, UR12 ;  /* 0x0000000cc6c47c36 */ /* 0x000fe20008000000 */
[-C--:B------:R-:W-:Y:S02]  /*21630*/  LEA.HI.X.SX32 R223, R200, R2.reuse, 0x1, P3 ;  /* 0x00000002c8df7211 */ /* 0x080fe400018f0eff */
[-C--:B------:R-:W-:Y:S01]  /*21640*/  IADD3 R218, P3, PT, R201, R3.reuse, RZ ;  /* 0x00000003c9da7210 */ /* 0x080fe20007f7e0ff */
[----:B0-----:R-:W-:Y:S01]  /*21650*/  VIADD R199, R196, UR11 ;  /* 0x0000000bc4c77c36 */ /* 0x001fe20008000000 */
[----:B------:R-:W-:Y:S02]  /*21660*/  IADD3 R216, P4, PT, R197, R3, RZ ;  /* 0x00000003c5d87210 */ /* 0x000fe40007f9e0ff */
[----:B------:R-:W-:-:S02]  /*21670*/  LEA.HI.X.SX32 R219, R201, R2, 0x1, P3 ;  /* 0x00000002c9db7211 */ /* 0x000fc400018f0eff */
[-C--:B------:R-:W-:Y:S01]  /*21680*/  LEA.HI.X.SX32 R217, R197, R2.reuse, 0x1, P4 ;  /* 0x00000002c5d97211 */ /* 0x080fe200020f0eff */
[----:B--2---:R-:W-:Y:S01]  /*21690*/  VIADD R197, R199, UR4 ;  /* 0x00000004c7c57c36 */ /* 0x004fe20008000000 */
[-C--:B------:R-:W-:Y:S01]  /*216a0*/  IADD3 R214, P3, PT, R198, R3.reuse, RZ ;  /* 0x00000003c6d67210 */ /* 0x080fe20007f7e0ff */
[----:B------:R-:W0:Y:S01]  /*216b0*/  LDCU UR4, c[0x0][0x3b8] ;  /* 0x00007700ff0477ac */ /* 0x000e220008000800 */
[-C--:B------:R-:W-:Y:S02]  /*216c0*/  IADD3 R212, P4, PT, R196, R3.reuse, RZ ;  /* 0x00000003c4d47210 */ /* 0x080fe40007f9e0ff */
[-C--:B------:R-:W-:Y:S01]  /*216d0*/  LEA.HI.X.SX32 R215, R198, R2.reuse, 0x1, P3 ;  /* 0x00000002c6d77211 */ /* 0x080fe200018f0eff */
[----:B-1----:R-:W-:Y:S01]  /*216e0*/  VIADD R198, R197, UR8 ;  /* 0x00000008c5c67c36 */ /* 0x002fe20008000000 */
[----:B------:R-:W-:Y:S01]  /*216f0*/  LEA.HI.X.SX32 R213, R196, R2, 0x1, P4 ;  /* 0x00000002c4d57211 */ /* 0x000fe200020f0eff */
[----:B------:R-:W1:Y:S01]  /*21700*/  LDCU UR8, c[0x0][0x39c] ;  /* 0x00007380ff0877ac */ /* 0x000e620008000800 */
[-C--:B------:R-:W-:Y:S01]  /*21710*/  IADD3 R210, P3, PT, R199, R3.reuse, RZ ;  /* 0x00000003c7d27210 */ /* 0x080fe20007f7e0ff */
[----:B------:R-:W-:Y:S01]  /*21720*/  VIADD R196, R198, UR13 ;  /* 0x0000000dc6c47c36 */ /* 0x000fe20008000000 */
[----:B------:R-:W-:-:S02]  /*21730*/  IADD3 R208, P4, PT, R197, R3, RZ ;  /* 0x00000003c5d07210 */ /* 0x000fc40007f9e0ff */
[-C--:B------:R-:W-:Y:S01]  /*21740*/  LEA.HI.X.SX32 R211, R199, R2.reuse, 0x1, P3 ;  /* 0x00000002c7d37211 */ /* 0x080fe200018f0eff */
[C---:B---3--:R-:W-:Y:S01]  /*21750*/  VIADD R199, R196.reuse, UR5 ;  /* 0x00000005c4c77c36 */ /* 0x048fe20008000000 */
[-C--:B------:R-:W-:Y:S01]  /*21760*/  LEA.HI.X.SX32 R209, R197, R2.reuse, 0x1, P4 ;  /* 0x00000002c5d17211 */ /* 0x080fe200020f0eff */
[----:B------:R-:W2:Y:S01]  /*21770*/  LDCU UR5, c[0x0][0x39c] ;  /* 0x00007380ff0577ac */ /* 0x000ea20008000800 */
[-C--:B------:R-:W-:Y:S01]  /*21780*/  IADD3 R204, P4, PT, R196, R3.reuse, RZ ;  /* 0x00000003c4cc7210 */ /* 0x080fe20007f9e0ff */
[----:B----4-:R-:W-:Y:S01]  /*21790*/  VIADD R197, R199, UR6 ;  /* 0x00000006c7c57c36 */ /* 0x010fe20008000000 */
[-C--:B------:R-:W-:Y:S01]  /*217a0*/  IADD3 R206, P3, PT, R198, R3.reuse, RZ ;  /* 0x00000003c6ce7210 */ /* 0x080fe20007f7e0ff */
[----:B------:R-:W3:Y:S01]  /*217b0*/  LDCU UR6, c[0x0][0x39c] ;  /* 0x00007380ff0677ac */ /* 0x000ee20008000800 */
[-C--:B------:R-:W-:Y:S01]  /*217c0*/  LEA.HI.X.SX32 R205, R196, R2.reuse, 0x1, P4 ;  /* 0x00000002c4cd7211 */ /* 0x080fe200020f0eff */
[C---:B-----5:R-:W-:Y:S01]  /*217d0*/  VIADD R252, R197.reuse, UR7 ;  /* 0x00000007c5fc7c36 */ /* 0x060fe20008000000 */
[-C--:B------:R-:W-:Y:S01]  /*217e0*/  IADD3 R200, P4, PT, R197, R3.reuse, RZ ;  /* 0x00000003c5c87210 */ /* 0x080fe20007f9e0ff */
[----:B------:R-:W4:Y:S01]  /*217f0*/  LDCU UR7, c[0x0][0x39c] ;  /* 0x00007380ff0777ac */ /* 0x000f220008000800 */
[-C--:B------:R-:W-:Y:S01]  /*21800*/  LEA.HI.X.SX32 R207, R198, R2.reuse, 0x1, P3 ;  /* 0x00000002c6cf7211 */ /* 0x080fe200018f0eff */
[----:B0-----:R-:W-:Y:S01]  /*21810*/  VIADD R132, R252, UR4 ;  /* 0x00000004fc847c36 */ /* 0x001fe20008000000 */
[----:B------:R-:W-:Y:S01]  /*21820*/  IADD3 R202, P3, PT, R199, R3, RZ ;  /* 0x00000003c7ca7210 */ /* 0x000fe20007f7e0ff */
[----:B------:R-:W0:Y:S01]  /*21830*/  LDCU UR4, c[0x0][0x39c] ;  /* 0x00007380ff0477ac */ /* 0x000e220008000800 */
[-C--:B------:R-:W-:Y:S01]  /*21840*/  LEA.HI.X.SX32 R201, R197, R2.reuse, 0x1, P4 ;  /* 0x00000002c5c97211 */ /* 0x080fe200020f0eff */
[----:B------:R-:W-:Y:S01]  /*21850*/  VIADD R197, R0, 0xd3 ;  /* 0x000000d300c57836 */ /* 0x000fe20000000000 */
[----:B------:R-:W-:-:S02]  /*21860*/  LEA.HI.X.SX32 R203, R199, R2, 0x1, P3 ;  /* 0x00000002c7cb7211 */ /* 0x000fc400018f0eff */
[-C--:B------:R-:W-:Y:S02]  /*21870*/  IADD3 R198, P3, PT, R252, R3.reuse, RZ ;  /* 0x00000003fcc67210 */ /* 0x080fe40007f7e0ff */
[----:B------:R-:W-:Y:S02]  /*21880*/  IADD3 R196, P4, PT, R132, R3, RZ ;  /* 0x0000000384c47210 */ /* 0x000fe40007f9e0ff */
[----:B-1----:R-:W-:Y:S02]  /*21890*/  ISETP.LT.AND P5, PT, R197, UR8, !P0 ;  /* 0x00000008c5007c0c */ /* 0x002fe4000c7a1270 */
[-C--:B------:R-:W-:Y:S02]  /*218a0*/  LEA.HI.X.SX32 R199, R252, R2.reuse, 0x1, P3 ;  /* 0x00000002fcc77211 */ /* 0x080fe400018f0eff */
[----:B------:R-:W-:Y:S01]  /*218b0*/  LEA.HI.X.SX32 R197, R132, R2, 0x1, P4 ;  /* 0x0000000284c57211 */ /* 0x000fe200020f0eff */
[C---:B------:R-:W-:Y:S02]  /*218c0*/  VIADD R2, R0.reuse, 0xd4 ;  /* 0x000000d400027836 */ /* 0x040fe40000000000 */
[----:B------:R-:W-:Y:S01]  /*218d0*/  VIADD R3, R0, 0xd5 ;  /* 0x000000d500037836 */ /* 0x000fe20000000000 */
[----:B------:R-:W-:-:S02]  /*218e0*/  PRMT R252, R133, 0x9910, RZ ;  /* 0x0000991085fc7816 */ /* 0x000fc400000000ff */
[----:B------:R-:W5:Y:S01]  /*218f0*/  LDL.LU.64 R132, [R1+0x9f8] ;  /* 0x0009f80001847983 */ /* 0x000f620000300a00 */
[----:B--2---:R-:W-:Y:S01]  /*21900*/  ISETP.LT.AND P4, PT, R2, UR5, !P0 ;  /* 0x0000000502007c0c */ /* 0x004fe2000c781270 */
[----:B------:R-:W1:Y:S01]  /*21910*/  LDCU UR5, c[0x0][0x39c] ;  /* 0x00007380ff0577ac */ /* 0x000e620008000800 */
[----:B---3--:R-:W-:Y:S01]  /*21920*/  ISETP.LT.AND P3, PT, R3, UR6, !P0 ;  /* 0x0000000603007c0c */ /* 0x008fe2000c761270 */
[----:B------:R-:W2:Y:S01]  /*21930*/  LDL.LU R2, [R1+0x14c] ;  /* 0x00014c0001027983 */ /* 0x000ea20000300800 */
[----:B------:R-:W-:Y:S01]  /*21940*/  SHF.R.S32.HI R252, RZ, 0x8, R252 ;  /* 0x00000008fffc7819 */ /* 0x000fe200000114fc */
[----:B------:R-:W3:Y:S02]  /*21950*/  LDCU UR6, c[0x0][0x39c] ;  /* 0x00007380ff0677ac */ /* 0x000ee40008000800 */
[----:B------:R-:W2:Y:S04]  /*21960*/  LDL.LU R3, [R1+0x148] ;  /* 0x0001480001037983 */ /* 0x000ea80000300800 */
[----:B------:R0:W-:Y:S04]  /*21970*/  @P1 STG.E.U8 desc[UR24][R140.64], R252 ;  /* 0x000000fc8c001986 */ /* 0x0001e8000c101118 */
[----:B0-----:R-:W3:Y:S01]  /*21980*/  LDL.LU.64 R140, [R1+0x9f0] ;  /* 0x0009f000018c7983 */ /* 0x001ee20000300a00 */
[----:B--2---:R-:W-:Y:S01]  /*21990*/  F2FP.SATFINITE.E5M2.F32.PACK_AB_MERGE_C R3, R2, R3, RZ ;  /* 0x000000030203723e */ /* 0x004fe200048060ff */
[----:B------:R-:W-:-:S05]  /*219a0*/  VIADD R2, R0, 0xd6 ;  /* 0x000000d600027836 */ /* 0x000fca0000000000 */
[----:B------:R-:W-:Y:S01]  /*219b0*/  ISETP.LT.AND P1, PT, R2, UR4, !P0 ;  /* 0x0000000402007c0c */ /* 0x000fe2000c721270 */
[----:B------:R-:W0:Y:S01]  /*219c0*/  LDCU UR4, c[0x0][0x39c] ;  /* 0x00007380ff0477ac */ /* 0x000e220008000800 */
[----:B------:R-:W-:Y:S01]  /*219d0*/  VIADD R2, R0, 0xd7 ;  /* 0x000000d700027836 */ /* 0x000fe20000000000 */
[----:B------:R-:W-:Y:S01]  /*219e0*/  PRMT R252, R3, 0x9910, RZ ;  /* 0x0000991003fc7816 */ /* 0x000fe200000000ff */
[----:B------:R2:W-:Y:S03]  /*219f0*/  @P6 STG.E.U8 desc[UR24][R138.64], R3 ;  /* 0x000000038a006986 */ /* 0x0005e6000c101118 */
[----:B----4-:R-:W-:Y:S01]  /*21a00*/  ISETP.LT.AND P6, PT, R2, UR7, !P0 ;  /* 0x0000000702007c0c */ /* 0x010fe2000c7c1270 */
[----:B------:R-:W-:Y:S01]  /*21a10*/  VIADD R2, R0, 0xd8 ;  /* 0x000000d800027836 */ /* 0x000fe20000000000 */
[----:B------:R-:W-:Y:S01]  /*21a20*/  SHF.R.S32.HI R252, RZ, 0x8, R252 ;  /* 0x00000008fffc7819 */ /* 0x000fe200000114fc */
[----:B------:R-:W4:Y:S04]  /*21a30*/  LDCU UR7, c[0x0][0x39c] ;  /* 0x00007380ff0777ac */ /* 0x000f280008000800 */
[----:B------:R0:W-:Y:S01]  /*21a40*/  @P5 STG.E.U8 desc[UR24][R136.64], R252 ;  /* 0x000000fc88005986 */ /* 0x0001e2000c101118 */
[----:B--2---:R-:W-:-:S02]  /*21a50*/  F2FP.SATFINITE.E5M2.F32.PACK_AB_MERGE_C R3, R143, R142, RZ ;  /* 0x0000008e8f03723e */ /* 0x004fc400048060ff */
[----:B-1----:R-:W-:Y:S01]  /*21a60*/  ISETP.LT.AND P5, PT, R2, UR5, !P0 ;  /* 0x0000000502007c0c */ /* 0x002fe2000c7a1270 */
[----:B------:R-:W2:Y:S01]  /*21a70*/  LDL.LU.64 R138, [R1+0x9e8] ;  /* 0x0009e800018a7983 */ /* 0x000ea20000300a00 */
[----:B------:R-:W-:Y:S01]  /*21a80*/  VIADD R2, R0, 0xd9 ;  /* 0x000000d900027836 */ /* 0x000fe20000000000 */
[----:B------:R-:W1:Y:S02]  /*21a90*/  LDCU UR5, c[0x0][0x39c] ;  /* 0x00007380ff0577ac */ /* 0x000e640008000800 */
[----:B------:R4:W-:Y:S01]  /*21aa0*/  @P4 STG.E.U8 desc[UR24][R134.64], R3 ;  /* 0x0000000386004986 */ /* 0x0009e2000c101118 */
[----:B0-----:R-:W-:-:S03]  /*21ab0*/  PRMT R252, R3, 0x9910, RZ ;  /* 0x0000991003fc7816 */ /* 0x001fc600000000ff */
[----:B------:R-:W2:Y:S01]  /*21ac0*/  LDL.LU.64 R136, [R1+0x9e0] ;  /* 0x0009e00001887983 */ /* 0x000ea20000300a00 */
[----:B------:R-:W-:Y:S01]  /*21ad0*/  ISETP.LT.AND P4, PT, R2, UR4, !P0 ;  /* 0x0000000402007c0c */ /* 0x000fe2000c781270 */
[----:B------:R-:W0:Y:S02]  /*21ae0*/  LDCU UR4, c[0x0][0x39c] ;  /* 0x00007380ff0477ac */ /* 0x000e240008000800 */
[----:B----4-:R-:W4:Y:S04]  /*21af0*/  LDL.LU R3, [R1+0x15c] ;  /* 0x00015c0001037983 */ /* 0x010f280000300800 */
[----:B------:R-:W2:Y:S04]  /*21b00*/  LDL.LU R142, [R1+0x168] ;  /* 0x00016800018e7983 */ /* 0x000ea80000300800 */
[----:B------:R-:W2:Y:S04]  /*21b10*/  LDL.LU R143, [R1+0x16c] ;  /* 0x00016c00018f7983 */ /* 0x000ea80000300800 */
[----:B------:R-:W2:Y:S04]  /*21b20*/  LDL.LU.64 R134, [R1+0x9d8] ;  /* 0x0009d80001867983 */ /* 0x000ea80000300a00 */
[----:B------:R-:W4:Y:S01]  /*21b30*/  LDL.LU R2, [R1+0x158] ;  /* 0x0001580001027983 */ /* 0x000f220000300800 */
[----:B------:R-:W-:-:S05]  /*21b40*/  SHF.R.S32.HI R252, RZ, 0x8, R252 ;  /* 0x00000008fffc7819 */ /* 0x000fca00000114fc */
[----:B-----5:R5:W-:Y:S04]  /*21b50*/  @P3 STG.E.U8 desc[UR24][R132.64], R252 ;  /* 0x000000fc84003986 */ /* 0x020be8000c101118 */
[----:B-----5:R-:W5:Y:S01]  /*21b60*/  LDL.LU.64 R132, [R1+0x9d0] ;  /* 0x0009d00001847983 */ /* 0x020f620000300a00 */
[----:B----4-:R-:W-:Y:S01]  /*21b70*/  F2FP.SATFINITE.E5M2.F32.PACK_AB_MERGE_C R3, R3, R2, RZ ;  /* 0x000000020303723e */ /* 0x010fe200048060ff */
[----:B------:R-:W-:-:S05]  /*21b80*/  VIADD R2, R0, 0xda ;  /* 0x000000da00027836 */ /* 0x000fca0000000000 */
[----:B---3--:R-:W-:Y:S01]  /*21b90*/  ISETP.LT.AND P3, PT, R2, UR6, !P0 ;  /* 0x0000000602007c0c */ /* 0x008fe2000c761270 */
[----:B------:R-:W-:Y:S01]  /*21ba0*/  VIADD R2, R0, 0xdb ;  /* 0x000000db00027836 */ /* 0x000fe20000000000 */
[----:B------:R-:W-:Y:S01]  /*21bb0*/  PRMT R252, R3, 0x9910, RZ ;  /* 0x0000991003fc7816 */ /* 0x000fe200000000ff */
[----:B------:R3:W-:Y:S01]  /*21bc0*/  @P1 STG.E.U8 desc[UR24][R140.64], R3 ;  /* 0x000000038c001986 */ /* 0x0007e2000c101118 */
[----:B------:R-:W4:Y:S02]  /*21bd0*/  LDCU UR6, c[0x0][0x39c] ;  /* 0x00007380ff0677ac */ /* 0x000f240008000800 */
[----:B-1----:R-:W-:Y:S02]  /*21be0*/  ISETP.LT.AND P1, PT, R2, UR5, !P0 ;  /* 0x0000000502007c0c */ /* 0x002fe4000c721270 */
[----:B------:R-:W-:Y:S01]  /*21bf0*/  SHF.R.S32.HI R252, RZ, 0x8, R252 ;  /* 0x00000008fffc7819 */ /* 0x000fe200000114fc */
[----:B------:R-:W1:Y:S01]  /*21c00*/  LDCU UR5, c[0x0][0x39c] ;  /* 0x00007380ff0577ac */ /* 0x000e620008000800 */
[----:B---3--:R-:W3:Y:S04]  /*21c10*/  LDL.LU R3, [R1+0x164] ;  /* 0x0001640001037983 */ /* 0x008ee80000300800 */
[----:B------:R-:W3:Y:S04]  /*21c20*/  LDL.LU.64 R140, [R1+0x9c8] ;  /* 0x0009c800018c7983 */ /* 0x000ee80000300a00 */
[----:B------:R-:W3:Y:S04]  /*21c30*/  LDL.LU R2, [R1+0x160] ;  /* 0x0001600001027983 */ /* 0x000ee80000300800 */
[----:B--2---:R2:W-:Y:S04]  /*21c40*/  @P6 STG.E.U8 desc[UR24][R138.64], R252 ;  /* 0x000000fc8a006986 */ /* 0x0045e8000c101118 */
[----:B--2---:R-:W2:Y:S01]  /*21c50*/  LDL.LU.64 R138, [R1+0x9c0] ;  /* 0x0009c000018a7983 */ /* 0x004ea20000300a00 */
[----:B---3--:R-:W-:Y:S01]  /*21c60*/  F2FP.SATFINITE.E5M2.F32.PACK_AB_MERGE_C R3, R3, R2, RZ ;  /* 0x000000020303723e */ /* 0x008fe200048060ff */
[----:B------:R-:W-:-:S05]  /*21c70*/  VIADD R2, R0, 0xdc ;  /* 0x000000dc00027836 */ /* 0x000fca0000000000 */
[----:B0-----:R-:W-:Y:S01]  /*21c80*/  ISETP.LT.AND P6, PT, R2, UR4, !P0 ;  /* 0x0000000402007c0c */ /* 0x001fe2000c7c1270 */
        /* <DEDUP_REMOVED lines=9> */
[----:B---3--:R-:W-:-:S02]  /*21d20*/  F2FP.SATFINITE.E5M2.F32.PACK_AB_MERGE_C R3, R143, R142, RZ ;  /* 0x0000008e8f03723e */ /* 0x008fc400048060ff */
[----:B-1----:R-:W-:Y:S01]  /*21d30*/  ISETP.LT.AND P4, PT, R2, UR5, !P0 ;  /* 0x0000000502007c0c */ /* 0x002fe2000c781270 */
[----:B------:R-:W3:Y:S01]  /*21d40*/  LDL.LU.64 R136, [R1+0x9b8] ;  /* 0x0009b80001887983 */ /* 0x000ee20000300a00 */
[----:B------:R-:W-:Y:S01]  /*21d50*/  VIADD R2, R0, 0xdf ;  /* 0x000000df00027836 */ /* 0x000fe20000000000 */
[----:B------:R-:W1:Y:S02]  /*21d60*/  LDCU UR5, c[0x0][0x39c] ;  /* 0x00007380ff0577ac */ /* 0x000e640008000800 */
[----:B-----5:R5:W-:Y:S01]  /*21d70*/  @P3 STG.E.U8 desc[UR24][R132.64], R3 ;  /* 0x0000000384003986 */ /* 0x020be2000c101118 */
[----:B0-----:R-:W-:-:S03]  /*21d80*/  PRMT R252, R3, 0x9910, RZ ;  /* 0x0000991003fc7816 */ /* 0x001fc600000000ff */
[----:B------:R-:W2:Y:S01]  /*21d90*/  LDL.LU.64 R134, [R1+0x9b0] ;  /* 0x0009b00001867983 */ /* 0x000ea20000300a00 */
[----:B------:R-:W-:Y:S01]  /*21da0*/  ISETP.LT.AND P3, PT, R2, UR4, !P0 ;  /* 0x0000000402007c0c */ /* 0x000fe2000c761270 */
[----:B------:R-:W0:Y:S02]  /*21db0*/  LDCU UR4, c[0x0][0x39c] ;  /* 0x00007380ff0477ac */ /* 0x000e240008000800 */
[----:B-----5:R-:W5:Y:S04]  /*21dc0*/  LDL.LU R3, [R1+0x174] ;  /* 0x0001740001037983 */ /* 0x020f680000300800 */
[----:B------:R-:W2:Y:S04]  /*21dd0*/  LDL.LU R142, [R1+0x180] ;  /* 0x00018000018e7983 */ /* 0x000ea80000300800 */
[----:B------:R-:W2:Y:S04]  /*21de0*/  LDL.LU R143, [R1+0x184] ;  /* 0x00018400018f7983 */ /* 0x000ea80000300800 */
[----:B------:R-:W2:Y:S04]  /*21df0*/  LDL.LU.64 R132, [R1+0x9a8] ;  /* 0x0009a80001847983 */ /* 0x000ea80000300a00 */
[----:B------:R-:W5:Y:S01]  /*21e00*/  LDL.LU R2, [R1+0x170] ;  /* 0x0001700001027983 */ /* 0x000f620000300800 */
[----:B------:R-:W-:-:S05]  /*21e10*/  SHF.R.S32.HI R252, RZ, 0x8, R252 ;  /* 0x00000008fffc7819 */ /* 0x000fca00000114fc */
[----:B------:R0:W-:Y:S04]  /*21e20*/  @P1 STG.E.U8 desc[UR24][R140.64], R252 ;  /* 0x000000fc8c001986 */ /* 0x0001e8000c101118 */
[----:B0-----:R-:W3:Y:S01]  /*21e30*/  LDL.LU.64 R140, [R1+0x9a0] ;  /* 0x0009a000018c7983 */ /* 0x001ee20000300a00 */
[----:B-----5:R-:W-:Y:S01]  /*21e40*/  F2FP.SATFINITE.E5M2.F32.PACK_AB_MERGE_C R3, R3, R2, RZ ;  /* 0x000000020303723e */ /* 0x020fe200048060ff */
[----:B------:R-:W-:-:S05]  /*21e50*/  VIADD R2, R0, 0xe0 ;  /* 0x000000e000027836 */ /* 0x000fca0000000000 */
[----:B----4-:R-:W-:Y:S01]  /*21e60*/  ISETP.LT.AND P1, PT, R2, UR6, !P0 ;  /* 0x0000000602007c0c */ /* 0x010fe2000c721270 */
[----:B------:R-:W-:Y:S01]  /*21e70*/  VIADD R2, R0, 0xe1 ;  /* 0x000000e100027836 */ /* 0x000fe20000000000 */
[----:B------:R-:W-:Y:S01]  /*21e80*/  PRMT R252, R3, 0x9910, RZ ;  /* 0x0000991003fc7816 */ /* 0x000fe200000000ff */
[----:B--2---:R0:W-:Y:S01]  /*21e90*/  @P6 STG.E.U8 desc[UR24][R138.64], R3 ;  /* 0x000000038a006986 */ /* 0x0041e2000c101118 */
[----:B------:R-:W2:Y:S02]  /*21ea0*/  LDCU UR6, c[0x0][0x39c] ;  /* 0x00007380ff0677ac */ /* 0x000ea40008000800 */
[----:B-1----:R-:W-:Y:S02]  /*21eb0*/  ISETP.LT.AND P6, PT, R2, UR5, !P0 ;  /* 0x0000000502007c0c */ /* 0x002fe4000c7c1270 */
[----:B------:R-:W-:Y:S01]  /*21ec0*/  SHF.R.S32.HI R252, RZ, 0x8, R252 ;  /* 0x00000008fffc7819 */ /* 0x000fe200000114fc */
[----:B------:R-:W1:Y:S01]  /*21ed0*/  LDCU UR5, c[0x0][0x39c] ;  /* 0x00007380ff0577ac */ /* 0x000e620008000800 */
[----:B0-----:R-:W4:Y:S04]  /*21ee0*/  LDL.LU R3, [R1+0x17c] ;  /* 0x00017c0001037983 */ /* 0x001f280000300800 */
[----:B------:R-:W5:Y:S04]  /*21ef0*/  LDL.LU.64 R138, [R1+0x998] ;  /* 0x00099800018a7983 */ /* 0x000f680000300a00 */
[----:B------:R-:W4:Y:S04]  /*21f00*/  LDL.LU R2, [R1+0x178] ;  /* 0x0001780001027983 */ /* 0x000f280000300800 */
[----:B---3--:R0:W-:Y:S04]  /*21f10*/  @P5 STG.E.U8 desc[UR24][R136.64], R252 ;  /* 0x000000fc88005986 */ /* 0x0081e8000c101118 */
[----:B0-----:R-:W3:Y:S01]  /*21f20*/  LDL.LU.64 R136, [R1+0x990] ;  /* 0x0009900001887983 */ /* 0x001ee20000300a00 */
[----:B----4-:R-:W-:Y:S01]  /*21f30*/  F2FP.SATFINITE.E5M2.F32.PACK_AB_MERGE_C R3, R3, R2, RZ ;  /* 0x000000020303723e */ /* 0x010fe200048060ff */
[----:B------:R-:W-:-:S05]  /*21f40*/  VIADD R2, R0, 0xe2 ;  /* 0x000000e200027836 */ /* 0x000fca0000000000 */
[----:B------:R-:W-:Y:S01]  /*21f50*/  ISETP.LT.AND P5, PT, R2, UR4, !P0 ;  /* 0x0000000402007c0c */ /* 0x000fe2000c7a1270 */
[----:B------:R-:W0:Y:S01]  /*21f60*/  LDCU UR4, c[0x0][0x39c] ;  /* 0x00007380ff0477ac */ /* 0x000e220008000800 */
[----:B------:R-:W-:Y:S01]  /*21f70*/  VIADD R2, R0, 0xe3 ;  /* 0x000000e300027836 */ /* 0x000fe20000000000 */
[----:B------:R-:W-:Y:S01]  /*21f80*/  PRMT R252, R3, 0x9910, RZ ;  /* 0x0000991003fc7816 */ /* 0x000fe200000000ff */
[----:B------:R4:W-:Y:S03]  /*21f90*/  @P4 STG.E.U8 desc[UR24][R134.64], R3 ;  /* 0x0000000386004986 */ /* 0x0009e6000c101118 */
[----:B--2---:R-:W-:Y:S01]  /*21fa0*/  ISETP.LT.AND P4, PT, R2, UR6, !P0 ;  /* 0x0000000602007c0c */ /* 0x004fe2000c781270 */
[----:B------:R-:W-:Y:S01]  /*21fb0*/  VIADD R2, R0, 0xe4 ;  /* 0x000000e400027836 */ /* 0x000fe20000000000 */
[----:B------:R-:W-:Y:S01]  /*21fc0*/  SHF.R.S32.HI R252, RZ, 0x8, R252 ;  /* 0x00000008fffc7819 */ /* 0x000fe200000114fc */
[----:B------:R-:W2:Y:S04]  /*21fd0*/  LDCU UR6, c[0x0][0x39c] ;  /* 0x00007380ff0677ac */ /* 0x000ea80008000800 */
[----:B------:R0:W-:Y:S01]  /*21fe0*/  @P3 STG.E.U8 desc[UR24][R132.64], R252 ;  /* 0x000000fc84003986 */ /* 0x0001e2000c101118 */
[----:B----4-:R-:W-:-:S02]  /*21ff0*/  F2FP.SATFINITE.E5M2.F32.PACK_AB_MERGE_C R3, R143, R142, RZ ;  /* 0x0000008e8f03723e */ /* 0x010fc400048060ff */
[----:B-1----:R-:W-:Y:S01]  /*22000*/  ISETP.LT.AND P3, PT, R2, UR5, !P0 ;  /* 0x0000000502007c0c */ /* 0x002fe2000c761270 */
[----:B------:R-:W4:Y:S01]  /*22010*/  LDL.LU.64 R134, [R1+0x988] ;  /* 0x0009880001867983 */ /* 0x000f220000300a00 */
[----:B------:R-:W-:Y:S01]  /*22020*/  VIADD R2, R0, 0xe5 ;  /* 0x000000e500027836 */ /* 0x000fe20000000000 */
[----:B------:R-:W1:Y:S02]  /*22030*/  LDCU UR5, c[0x0][0x39c] ;  /* 0x00007380ff0577ac */ /* 0x000e640008000800 */
[----:B------:R2:W-:Y:S01]  /*22040*/  @P1 STG.E.U8 desc[UR24][R140.64], R3 ;  /* 0x000000038c001986 */ /* 0x0005e2000c101118 */
[----:B0-----:R-:W-:-:S03]  /*22050*/  PRMT R252, R3, 0x9910, RZ ;  /* 0x0000991003fc7816 */ /* 0x001fc600000000ff */
[----:B------:R-:W3:Y:S01]  /*22060*/  LDL.LU.64 R132, [R1+0x980] ;  /* 0x0009800001847983 */ /* 0x000ee20000300a00 */
[----:B------:R-:W-:Y:S01]  /*22070*/  ISETP.LT.AND P1, PT, R2, UR4, !P0 ;  /* 0x0000000402007c0c */ /* 0x000fe2000c721270 */
[----:B------:R-:W0:Y:S02]  /*22080*/  LDCU UR4, c[0x0][0x39c] ;  /* 0x00007380ff0477ac */ /* 0x000e240008000800 */
[----:B--2---:R-:W2:Y:S04]  /*22090*/  LDL.LU R3, [R1+0x18c] ;  /* 0x00018c0001037983 */ /* 0x004ea80000300800 */
[----:B------:R-:W2:Y:S04]  /*220a0*/  LDL.LU R142, [R1+0x198] ;  /* 0x00019800018e7983 */ /* 0x000ea80000300800 */
[----:B------:R-:W2:Y:S04]  /*220b0*/  LDL.LU R143, [R1+0x19c] ;  /* 0x00019c00018f7983 */ /* 0x000ea80000300800 */
[----:B------:R-:W2:Y:S04]  /*220c0*/  LDL.LU.64 R140, [R1+0x978] ;  /* 0x00097800018c7983 */ /* 0x000ea80000300a00 */
[----:B------:R-:W2:Y:S01]  /*220d0*/  LDL.LU R2, [R1+0x188] ;  /* 0x0001880001027983 */ /* 0x000ea20000300800 */
[----:B------:R-:W-:-:S05]  /*220e0*/  SHF.R.S32.HI R252, RZ, 0x8, R252 ;  /* 0x00000008fffc7819 */ /* 0x000fca00000114fc */
[----:B-----5:R5:W-:Y:S04]  /*220f0*/  @P6 STG.E.U8 desc[UR24][R138.64], R252 ;  /* 0x000000fc8a006986 */ /* 0x020be8000c101118 */
[----:B-----5:R-:W5:Y:S01]  /*22100*/  LDL.LU.64 R138, [R1+0x970] ;  /* 0x00097000018a7983 */ /* 0x020f620000300a00 */
[----:B--2---:R-:W-:Y:S01]  /*22110*/  F2FP.SATFINITE.E5M2.F32.PACK_AB_MERGE_C R3, R3, R2, RZ ;  /* 0x000000020303723e */ /* 0x004fe200048060ff */
[----:B------:R-:W-:-:S05]  /*22120*/  VIADD R2, R0, 0xe6 ;  /* 0x000000e600027836 */ /* 0x000fca0000000000 */
[----:B------:R-:W-:Y:S01]  /*22130*/  ISETP.LT.AND P6, PT, R2, UR6, !P0 ;  /* 0x0000000602007c0c */ /* 0x000fe2000c7c1270 */
[----:B------:R-:W-:Y:S01]  /*22140*/  VIADD R2, R0, 0xe7 ;  /* 0x000000e700027836 */ /* 0x000fe20000000000 */
[----:B------:R-:W-:Y:S01]  /*22150*/  PRMT R252, R3, 0x9910, RZ ;  /* 0x0000991003fc7816 */ /* 0x000fe200000000ff */
[----:B---3--:R2:W-:Y:S01]  /*22160*/  @P5 STG.E.U8 desc[UR24][R136.64], R3 ;  /* 0x0000000388005986 */ /* 0x0085e2000c101118 */
[----:B------:R-:W3:Y:S02]  /*22170*/  LDCU UR6, c[0x0][0x39c] ;  /* 0x00007380ff0677ac */ /* 0x000ee40008000800 */
[----:B-1----:R-:W-:Y:S02]  /*22180*/  ISETP.LT.AND P5, PT, R2, UR5, !P0 ;  /* 0x0000000502007c0c */ /* 0x002fe4000c7a1270 */
[----:B------:R-:W-:Y:S01]  /*22190*/  SHF.R.S32.HI R252, RZ, 0x8, R252 ;  /* 0x00000008fffc7819 */ /* 0x000fe200000114fc */
[----:B------:R-:W1:Y:S01]  /*221a0*/  LDCU UR5, c[0x0][0x39c] ;  /* 0x00007380ff0577ac */ /* 0x000e620008000800 */
[----:B--2---:R-:W2:Y:S04]  /*221b0*/  LDL.LU R3, [R1+0x194] ;  /* 0x0001940001037983 */ /* 0x004ea80000300800 */
[----:B------:R-:W2:Y:S04]  /*221c0*/  LDL.LU.64 R136, [R1+0x968] ;  /* 0x0009680001887983 */ /* 0x000ea80000300a00 */
[----:B------:R-:W2:Y:S04]  /*221d0*/  LDL.LU R2, [R1+0x190] ;  /* 0x0001900001027983 */ /* 0x000ea80000300800 */
[----:B----4-:R4:W-:Y:S04]  /*221e0*/  @P4 STG.E.U8 desc[UR24][R134.64], R252 ;  /* 0x000000fc86004986 */ /* 0x0109e8000c101118 */
[----:B----4-:R-:W4:Y:S01]  /*221f0*/  LDL.LU.64 R134, [R1+0x960] ;  /* 0x0009600001867983 */ /* 0x010f220000300a00 */
[----:B--2---:R-:W-:Y:S01]  /*22200*/  F2FP.SATFINITE.E5M2.F32.PACK_AB_MERGE_C R3, R3, R2, RZ ;  /* 0x000000020303723e */ /* 0x004fe200048060ff */
[----:B------:R-:W-:-:S05]  /*22210*/  VIADD R2, R0, 0xe8 ;  /* 0x000000e800027836 */ /* 0x000fca0000000000 */
[----:B0-----:R-:W-:Y:S01]  /*22220*/  ISETP.LT.AND P4, PT, R2, UR4, !P0 ;  /* 0x0000000402007c0c */ /* 0x001fe2000c781270 */
[----:B------:R-:W0:Y:S01]  /*22230*/  LDCU UR4, c[0x0][0x39c] ;  /* 0x00007380ff0477ac */ /* 0x000e220008000800 */
[----:B------:R-:W-:Y:S01]  /*22240*/  VIADD R2, R0, 0xe9 ;  /* 0x000000e900027836 */ /* 0x000fe20000000000 */
[----:B------:R-:W-:Y:S01]  /*22250*/  PRMT R252, R3, 0x9910, RZ ;  /* 0x0000991003fc7816 */ /* 0x000fe200000000ff */
[----:B------:R2:W-:Y:S03]  /*22260*/  @P3 STG.E.U8 desc[UR24][R132.64], R3 ;  /* 0x0000000384003986 */ /* 0x0005e6000c101118 */
[----:B---3--:R-:W-:Y:S01]  /*22270*/  ISETP.LT.AND P3, PT, R2, UR6, !P0 ;  /* 0x0000000602007c0c */ /* 0x008fe2000c761270 */
[----:B------:R-:W-:Y:S01]  /*22280*/  VIADD R2, R0, 0xea ;  /* 0x000000ea00027836 */ /* 0x000fe20000000000 */
[----:B------:R-:W-:Y:S01]  /*22290*/  SHF.R.S32.HI R252, RZ, 0x8, R252 ;  /* 0x00000008fffc7819 */ /* 0x000fe200000114fc */
[----:B------:R-:W3:Y:S04]  /*222a0*/  LDCU UR6, c[0x0][0x39c] ;  /* 0x00007380ff0677ac */ /* 0x000ee80008000800 */
[----:B------:R0:W-:Y:S01]  /*222b0*/  @P1 STG.E.U8 desc[UR24][R140.64], R252 ;  /* 0x000000fc8c001986 */ /* 0x0001e2000c101118 */
[----:B--2---:R-:W-:-:S02]  /*222c0*/  F2FP.SATFINITE.E5M2.F32.PACK_AB_MERGE_C R3, R143, R142, RZ ;  /* 0x0000008e8f03723e */ /* 0x004fc400048060ff */
[----:B-1----:R-:W-:Y:S01]  /*222d0*/  ISETP.LT.AND P1, PT, R2, UR5, !P0 ;  /* 0x0000000502007c0c */ /* 0x002fe2000c721270 */
[----:B------:R-:W2:Y:S01]  /*222e0*/  LDL.LU.64 R132, [R1+0x958] ;  /* 0x0009580001847983 */ /* 0x000ea20000300a00 */
        /* <DEDUP_REMOVED lines=14> */
[----:B0-----:R-:W2:Y:S01]  /*223d0*/  LDL.LU.64 R136, [R1+0x940] ;  /* 0x0009400001887983 */ /* 0x001ea20000300a00 */
[----:B-----5:R-:W-:Y:S01]  /*223e0*/  F2FP.SATFINITE.E5M2.F32.PACK_AB_MERGE_C R3, R3, R2, RZ ;  /* 0x000000020303723e */ /* 0x020fe200048060ff */
[----:B------:R-:W-:-:S05]  /*223f0*/  VIADD R2, R0, 0xec ;  /* 0x000000ec00027836 */ /* 0x000fca0000000000 */
[----:B---3--:R-:W-:Y:S01]  /*22400*/  ISETP.LT.AND P5, PT, R2, UR6, !P0 ;  /* 0x0000000602007c0c */ /* 0x008fe2000c7a1270 */
[----:B------:R-:W-:Y:S01]  /*22410*/  VIADD R2, R0, 0xed ;  /* 0x000000ed00027836 */ /* 0x000fe20000000000 */
[----:B------:R-:W-:Y:S01]  /*22420*/  PRMT R252, R3, 0x9910, RZ ;  /* 0x0000991003fc7816 */ /* 0x000fe200000000ff */
[----:B----4-:R0:W-:Y:S01]  /*22430*/  @P4 STG.E.U8 desc[UR24][R134.64], R3 ;  /* 0x0000000386004986 */ /* 0x0101e2000c101118 */
[----:B------:R-:W3:Y:S02]  /*22440*/  LDCU UR6, c[0x0][0x39c] ;  /* 0x00007380ff0677ac */ /* 0x000ee40008000800 */
[----:B-1----:R-:W-:Y:S02]  /*22450*/  ISETP.LT.AND P4, PT, R2, UR5, !P0 ;  /* 0x0000000502007c0c */ /* 0x002fe4000c781270 */
[----:B------:R-:W-:Y:S01]  /*22460*/  SHF.R.S32.HI R252, RZ, 0x8, R252 ;  /* 0x00000008fffc7819 */ /* 0x000fe200000114fc */
[----:B------:R-:W1:Y:S01]  /*22470*/  LDCU UR5, c[0x0][0x39c] ;  /* 0x00007380ff0577ac */ /* 0x000e620008000800 */
[----:B0-----:R-:W4:Y:S04]  /*22480*/  LDL.LU R3, [R1+0x1ac] ;  /* 0x0001ac0001037983 */ /* 0x001f280000300800 */
[----:B------:R-:W5:Y:S04]  /*22490*/  LDL.LU.64 R134, [R1+0x938] ;  /* 0x0009380001867983 */ /* 0x000f680000300a00 */
[----:B------:R-:W4:Y:S04]  /*224a0*/  LDL.LU R2, [R1+0x1a8] ;  /* 0x0001a80001027983 */ /* 0x000f280000300800 */
[----:B--2---:R0:W-:Y:S04]  /*224b0*/  @P3 STG.E.U8 desc[UR24][R132.64], R252 ;  /* 0x000000fc84003986 */ /* 0x0041e8000c101118 */
[----:B0-----:R-:W2:Y:S01]  /*224c0*/  LDL.LU.64 R132, [R1+0x930] ;  /* 0x0009300001847983 */ /* 0x001ea20000300a00 */
[----:B----4-:R-:W-:Y:S01]  /*224d0*/  F2FP.SATFINITE.E5M2.F32.PACK_AB_MERGE_C R3, R3, R2, RZ ;  /* 0x000000020303723e */ /* 0x010fe200048060ff */
[----:B------:R-:W-:-:S05]  /*224e0*/  VIADD R2, R0, 0xee ;  /* 0x000000ee00027836 */ /* 0x000fca0000000000 */
[----:B------:R-:W-:Y:S01]  /*224f0*/  ISETP.LT.AND P3, PT, R2, UR4, !P0 ;  /* 0x0000000402007c0c */ /* 0x000fe2000c761270 */
        /* <DEDUP_REMOVED lines=29> */
[----:B---3--:R-:W-:Y:S01]  /*226d0*/  ISETP.LT.AND P4, PT, R2, UR6, !P0 ;  /* 0x0000000602007c0c */ /* 0x008fe2000c781270 */
[----:B------:R-:W-:Y:S01]  /*226e0*/  VIADD R2, R0, 0xf3 ;  /* 0x000000f300027836 */ /* 0x000fe20000000000 */
[----:B------:R-:W-:Y:S01]  /*226f0*/  PRMT R252, R3, 0x9910, RZ ;  /* 0x0000991003fc7816 */ /* 0x000fe200000000ff */
[----:B------:R2:W-:Y:S01]  /*22700*/  @P3 STG.E.U8 desc[UR24][R132.64], R3 ;  /* 0x0000000384003986 */ /* 0x0005e2000c101118 */
        /* <DEDUP_REMOVED lines=71> */
[----:B------:R-:W2:Y:S01]  /*22b80*/  LDL.LU.64 R142, [R1+0x8c0] ;  /* 0x0008c000018e7983 */ /* 0x000ea20000300a00 */
[----:B0-----:R-:W-:-:S03]  /*22b90*/  PRMT R252, R3, 0x9910, RZ ;  /* 0x0000991003fc7816 */ /* 0x001fc600000000ff */
[----:B------:R0:W-:Y:S01]  /*22ba0*/  @P3 STG.E.U8 desc[UR24][R132.64], R3 ;  /* 0x0000000384003986 */ /* 0x0001e2000c101118 */
[----:B------:R-:W-:Y:S01]  /*22bb0*/  ISETP.LT.AND P3, PT, R2, UR4, !P0 ;  /* 0x0000000402007c0c */ /* 0x000fe2000c761270 */
[----:B------:R-:W1:Y:S02]  /*22bc0*/  LDCU UR4, c[0x0][0x39c] ;  /* 0x00007380ff0477ac */ /* 0x000e640008000800 */
[----:B0-----:R-:W2:Y:S04]  /*22bd0*/  LDL.LU R3, [R1+0x1ec] ;  /* 0x0001ec0001037983 */ /* 0x001ea80000300800 */
[----:B------:R-:W2:Y:S04]  /*22be0*/  LDL.LU R132, [R1+0x1f8] ;  /* 0x0001f80001847983 */ /* 0x000ea80000300800 */
[----:B------:R-:W2:Y:S04]  /*22bf0*/  LDL.LU R133, [R1+0x1fc] ;  /* 0x0001fc0001857983 */ /* 0x000ea80000300800 */
[----:B------:R-:W2:Y:S04]  /*22c00*/  LDL.LU.64 R134, [R1+0x8b8] ;  /* 0x0008b80001867983 */ /* 0x000ea80000300a00 */
[----:B------:R-:W2:Y:S01]  /*22c10*/  LDL.LU R2, [R1+0x1e8] ;  /* 0x0001e80001027983 */ /* 0x000ea20000300800 */
[----:B------:R-:W-:-:S05]  /*22c20*/  SHF.R.S32.HI R252, RZ, 0x8, R252 ;  /* 0x00000008fffc7819 */ /* 0x000fca00000114fc */
[----:B-----5:R0:W-:Y:S04]  /*22c30*/  @P1 STG.E.U8 desc[UR24][R140.64], R252 ;  /* 0x000000fc8c001986 */ /* 0x0201e8000c101118 */
[----:B0-----:R-:W5:Y:S01]  /*22c40*/  LDL.LU.64 R140, [R1+0x8b0] ;  /* 0x0008b000018c7983 */ /* 0x001f620000300a00 */
[----:B--2---:R-:W-:Y:S01]  /*22c50*/  F2FP.SATFINITE.E5M2.F32.PACK_AB_MERGE_C R3, R3, R2, RZ ;  /* 0x000000020303723e */ /* 0x004fe200048060ff */
[----:B------:R-:W-:-:S05]  /*22c60*/  VIADD R2, R0, 0xfe ;  /* 0x000000fe00027836 */ /* 0x000fca0000000000 */
[----:B---3--:R-:W-:Y:S01]  /*22c70*/  ISETP.LT.AND P1, PT, R2, UR6, !P0 ;  /* 0x0000000602007c0c */ /* 0x008fe2000c721270 */
[----:B------:R-:W-:Y:S01]  /*22c80*/  VIADD R2, R0, 0xff ;  /* 0x000000ff00027836 */ /* 0x000fe20000000000 */
[----:B------:R-:W-:Y:S01]  /*22c90*/  PRMT R252, R3, 0x9910, RZ ;  /* 0x0000991003fc7816 */ /* 0x000fe200000000ff */
[----:B------:R0:W-:Y:S01]  /*22ca0*/  @P6 STG.E.U8 desc[UR24][R138.64], R3 ;  /* 0x000000038a006986 */ /* 0x0001e2000c101118 */
[----:B------:R-:W2:Y:S02]  /*22cb0*/  LDCU UR6, c[0x0][0x39c] ;  /* 0x00007380ff0677ac */ /* 0x000ea40008000800 */
[----:B-1----:R-:W-:Y:S02]  /*22cc0*/  ISETP.LT.AND P6, PT, R2, UR5, !P0 ;  /* 0x0000000502007c0c */ /* 0x002fe4000c7c1270 */
[----:B------:R-:W-:Y:S01]  /*22cd0*/  SHF.R.S32.HI R252, RZ, 0x8, R252 ;  /* 0x00000008fffc7819 */ /* 0x000fe200000114fc */
[----:B------:R-:W1:Y:S01]  /*22ce0*/  LDCU UR5, c[0x0][0x39c] ;  /* 0x00007380ff0577ac */ /* 0x000e620008000800 */
[----:B0-----:R-:W3:Y:S04]  /*22cf0*/  LDL.LU R3, [R1+0x1f4] ;  /* 0x0001f40001037983 */ /* 0x001ee80000300800 */
[----:B------:R-:W2:Y:S04]  /*22d00*/  LDL.LU.64 R138, [R1+0x8a8] ;  /* 0x0008a800018a7983 */ /* 0x000ea80000300a00 */
[----:B------:R-:W3:Y:S04]  /*22d10*/  LDL.LU R2, [R1+0x1f0] ;  /* 0x0001f00001027983 */ /* 0x000ee80000300800 */
[----:B----4-:R0:W-:Y:S04]  /*22d20*/  @P5 STG.E.U8 desc[UR24][R136.64], R252 ;  /* 0x000000fc88005986 */ /* 0x0101e8000c101118 */
[----:B0-----:R-:W4:Y:S01]  /*22d30*/  LDL.LU.64 R136, [R1+0x8a0] ;  /* 0x0008a00001887983 */ /* 0x001f220000300a00 */
[----:B---3--:R-:W-:Y:S01]  /*22d40*/  F2FP.SATFINITE.E5M2.F32.PACK_AB_MERGE_C R3, R3, R2, RZ ;  /* 0x000000020303723e */ /* 0x008fe200048060ff */
        /* <DEDUP_REMOVED lines=11> */
[----:B-1----:R-:W-:-:S02]  /*22e00*/  ISETP.LT.AND P3, PT, R2, UR5, !P0 ;  /* 0x0000000502007c0c */ /* 0x002fc4000c761270 */
[----:B---3--:R-:W-:Y:S01]  /*22e10*/  F2FP.SATFINITE.E5M2.F32.PACK_AB_MERGE_C R3, R133, R132, RZ ;  /* 0x000000848503723e */ /* 0x008fe200048060ff */
[----:B------:R-:W-:Y:S01]  /*22e20*/  VIADD R2, R0, 0x103 ;  /* 0x0000010300027836 */ /* 0x000fe20000000000 */
[----:B------:R-:W3:Y:S01]  /*22e30*/  LDL.LU.64 R142, [R1+0xd50] ;  /* 0x000d5000018e7983 */ /* 0x000ee20000300a00 */
[----:B------:R-:W1:Y:S03]  /*22e40*/  LDCU UR5, c[0x0][0x39c] ;  /* 0x00007380ff0577ac */ /* 0x000e660008000800 */
[----:B------:R-:W2:Y:S01]  /*22e50*/  LDL.LU.64 R132, [R1+0x898] ;  /* 0x0008980001847983 */ /* 0x000ea20000300a00 */
[----:B0-----:R-:W-:-:S03]  /*22e60*/  PRMT R252, R3, 0x9910, RZ ;  /* 0x0000991003fc7816 */ /* 0x001fc600000000ff */
[----:B------:R-:W2:Y:S04]  /*22e70*/  LDL.LU.64 R134, [R1+0x890] ;  /* 0x0008900001867983 */ /* 0x000ea80000300a00 */
[----:B-----5:R0:W-:Y:S01]  /*22e80*/  @P1 STG.E.U8 desc[UR24][R140.64], R3 ;  /* 0x000000038c001986 */ /* 0x0201e2000c101118 */
[----:B------:R-:W-:Y:S01]  /*22e90*/  ISETP.LT.AND P1, PT, R2, UR4, !P0 ;  /* 0x0000000402007c0c */ /* 0x000fe2000c721270 */
[----:B------:R-:W5:Y:S02]  /*22ea0*/  LDCU UR4, c[0x0][0x39c] ;  /* 0x00007380ff0477ac */ /* 0x000f640008000800 */
[----:B0-----:R-:W2:Y:S04]  /*22eb0*/  LDL.LU R3, [R1+0x4] ;  /* 0x0000040001037983 */ /* 0x001ea80000300800 */
[----:B------:R-:W2:Y:S04]  /*22ec0*/  LDL.LU.64 R140, [R1+0x888] ;  /* 0x00088800018c7983 */ /* 0x000ea80000300a00 */
[----:B------:R-:W2:Y:S01]  /*22ed0*/  LDL.LU R2, [R1] ;  /* 0x0000000001027983 */ /* 0x000ea20000300800 */
[----:B------:R-:W-:-:S05]  /*22ee0*/  SHF.R.S32.HI R252, RZ, 0x8, R252 ;  /* 0x00000008fffc7819 */ /* 0x000fca00000114fc */
[----:B------:R0:W-:Y:S04]  /*22ef0*/  @P6 STG.E.U8 desc[UR24][R138.64], R252 ;  /* 0x000000fc8a006986 */ /* 0x0001e8000c101118 */
[----:B0-----:R-:W3:Y:S01]  /*22f00*/  LDL.LU.64 R138, [R1+0x880] ;  /* 0x00088000018a7983 */ /* 0x001ee20000300a00 */
[----:B--2---:R-:W-:Y:S01]  /*22f10*/  F2FP.SATFINITE.E5M2.F32.PACK_AB_MERGE_C R3, R3, R2, RZ ;  /* 0x000000020303723e */ /* 0x004fe200048060ff */
[----:B------:R-:W-:-:S05]  /*22f20*/  VIADD R2, R0, 0x104 ;  /* 0x0000010400027836 */ /* 0x000fca0000000000 */
[----:B------:R-:W-:Y:S01]  /*22f30*/  ISETP.LT.AND P6, PT, R2, UR6, !P0 ;  /* 0x0000000602007c0c */ /* 0x000fe2000c7c1270 */
[----:B------:R-:W-:Y:S01]  /*22f40*/  VIADD R2, R0, 0x105 ;  /* 0x0000010500027836 */ /* 0x000fe20000000000 */
[----:B------:R-:W-:Y:S01]  /*22f50*/  PRMT R252, R3, 0x9910, RZ ;  /* 0x0000991003fc7816 */ /* 0x000fe200000000ff */
[----:B----4-:R0:W-:Y:S01]  /*22f60*/  @P5 STG.E.U8 desc[UR24][R136.64], R3 ;  /* 0x0000000388005986 */ /* 0x0101e2000c101118 */
[----:B------:R-:W2:Y:S02]  /*22f70*/  LDCU UR6, c[0x0][0x39c] ;  /* 0x00007380ff0677ac */ /* 0x000ea40008000800 */
[----:B-1----:R-:W-:Y:S02]  /*22f80*/  ISETP.LT.AND P5, PT, R2, UR5, !P0 ;  /* 0x0000000502007c0c */ /* 0x002fe4000c7a1270 */
[----:B------:R-:W-:Y:S01]  /*22f90*/  SHF.R.S32.HI R252, RZ, 0x8, R252 ;  /* 0x00000008fffc7819 */ /* 0x000fe200000114fc */
[----:B------:R-:W1:Y:S01]  /*22fa0*/  LDCU UR5, c[0x0][0x39c] ;  /* 0x00007380ff0577ac */ /* 0x000e620008000800 */
[----:B0-----:R-:W4:Y:S04]  /*22fb0*/  LDL.LU R3, [R1+0xc] ;  /* 0x00000c0001037983 */ /* 0x001f280000300800 */
[----:B------:R-:W2:Y:S04]  /*22fc0*/  LDL.LU.64 R136, [R1+0x878] ;  /* 0x0008780001887983 */ /* 0x000ea80000300a00 */
[----:B------:R-:W4:Y:S04]  /*22fd0*/  LDL.LU R2, [R1+0x8] ;  /* 0x0000080001027983 */ /* 0x000f280000300800 */
[----:B------:R0:W-:Y:S04]  /*22fe0*/  @P4 STG.E.U8 desc[UR24][R132.64], R252 ;  /* 0x000000fc84004986 */ /* 0x0001e8000c101118 */
[----:B0-----:R-:W3:Y:S01]  /*22ff0*/  LDL.LU.64 R132, [R1+0x870] ;  /* 0x0008700001847983 */ /* 0x001ee20000300a00 */
[----:B----4-:R-:W-:Y:S01]  /*23000*/  F2FP.SATFINITE.E5M2.F32.PACK_AB_MERGE_C R3, R3, R2, RZ ;  /* 0x000000020303723e */ /* 0x010fe200048060ff */
[----:B------:R-:W-:-:S05]  /*23010*/  VIADD R2, R0, 0x106 ;  /* 0x0000010600027836 */ /* 0x000fca0000000000 */
[----:B-----5:R-:W-:Y:S01]  /*23020*/  ISETP.LT.AND P4, PT, R2, UR4, !P0 ;  /* 0x0000000402007c0c */ /* 0x020fe2000c781270 */
[----:B------:R-:W-:Y:S01]  /*23030*/  VIADD R2, R0, 0x107 ;  /* 0x0000010700027836 */ /* 0x000fe20000000000 */
[----:B------:R-:W-:Y:S01]  /*23040*/  PRMT R252, R3, 0x9910, RZ ;  /* 0x0000991003fc7816 */ /* 0x000fe200000000ff */
[----:B------:R0:W-:Y:S01]  /*23050*/  @P3 STG.E.U8 desc[UR24][R134.64], R3 ;  /* 0x0000000386003986 */ /* 0x0001e2000c101118 */
[----:B------:R-:W4:Y:S02]  /*23060*/  LDCU UR4, c[0x0][0x39c] ;  /* 0x00007380ff0477ac */ /* 0x000f240008000800 */
[----:B--2---:R-:W-:Y:S02]  /*23070*/  ISETP.LT.AND P3, PT, R2, UR6, !P0 ;  /* 0x0000000602007c0c */ /* 0x004fe4000c761270 */
[----:B------:R-:W-:Y:S01]  /*23080*/  SHF.R.S32.HI R252, RZ, 0x8, R252 ;  /* 0x00000008fffc7819 */ /* 0x000fe200000114fc */
[----:B------:R-:W2:Y:S01]  /*23090*/  LDCU UR6, c[0x0][0x39c] ;  /* 0x00007380ff0677ac */ /* 0x000ea20008000800 */
[----:B0-----:R-:W5:Y:S04]  /*230a0*/  LDL.LU R3, [R1+0x14] ;  /* 0x0000140001037983 */ /* 0x001f680000300800 */
[----:B------:R-:W2:Y:S04]  /*230b0*/  LDL.LU.64 R134, [R1+0x868] ;  /* 0x0008680001867983 */ /* 0x000ea80000300a00 */
[----:B------:R-:W5:Y:S04]  /*230c0*/  LDL.LU R2, [R1+0x10] ;  /* 0x0000100001027983 */ /* 0x000f680000300800 */
[----:B------:R0:W-:Y:S04]  /*230d0*/  @P1 STG.E.U8 desc[UR24][R140.64], R252 ;  /* 0x000000fc8c001986 */ /* 0x0001e8000c101118 */
[----:B0-----:R-:W2:Y:S01]  /*230e0*/  LDL.LU.64 R140, [R1+0x860] ;  /* 0x00086000018c7983 */ /* 0x001ea20000300a00 */
[----:B-----5:R-:W-:Y:S01]  /*230f0*/  F2FP.SATFINITE.E5M2.F32.PACK_AB_MERGE_C R3, R3, R2, RZ ;  /* 0x000000020303723e */ /* 0x020fe200048060ff */
[----:B------:R-:W-:-:S05]  /*23100*/  VIADD R2, R0, 0x108 ;  /* 0x0000010800027836 */ /* 0x000fca0000000000 */
[----:B-1----:R-:W-:Y:S01]  /*23110*/  ISETP.LT.AND P1, PT, R2, UR5, !P0 ;  /* 0x0000000502007c0c */ /* 0x002fe2000c721270 */
[----:B------:R-:W-:Y:S01]  /*23120*/  VIADD R2, R0, 0x109 ;  /* 0x0000010900027836 */ /* 0x000fe20000000000 */
[----:B------:R-:W-:Y:S01]  /*23130*/  PRMT R252, R3, 0x9910, RZ ;  /* 0x0000991003fc7816 */ /* 0x000fe200000000ff */
[----:B---3--:R0:W-:Y:S01]  /*23140*/  @P6 STG.E.U8 desc[UR24][R138.64], R3 ;  /* 0x000000038a006986 */ /* 0x0081e2000c101118 */
[----:B------:R-:W1:Y:S02]  /*23150*/  LDCU UR5, c[0x0][0x39c] ;  /* 0x00007380ff0577ac */ /* 0x000e640008000800 */
[----:B----4-:R-:W-:Y:S02]  /*23160*/  ISETP.LT.AND P6, PT, R2, UR4, !P0 ;  /* 0x0000000402007c0c */ /* 0x010fe4000c7c1270 */
[----:B------:R-:W-:Y:S01]  /*23170*/  SHF.R.S32.HI R252, RZ, 0x8, R252 ;  /* 0x00000008fffc7819 */ /* 0x000fe200000114fc */
[----:B------:R-:W3:Y:S01]  /*23180*/  LDCU UR4, c[0x0][0x39c] ;  /* 0x00007380ff0477ac */ /* 0x000ee20008000800 */
[----:B0-----:R-:W4:Y:S04]  /*23190*/  LDL.LU R3, [R1+0x1c] ;  /* 0x00001c0001037983 */ /* 0x001f280000300800 */
[----:B------:R-:W5:Y:S04]  /*231a0*/  LDL.LU.64 R138, [R1+0x858] ;  /* 0x00085800018a7983 */ /* 0x000f680000300a00 */
[----:B------:R-:W4:Y:S04]  /*231b0*/  LDL.LU R2, [R1+0x18] ;  /* 0x0000180001027983 */ /* 0x000f280000300800 */
[----:B------:R0:W-:Y:S04]  /*231c0*/  @P5 STG.E.U8 desc[UR24][R136.64], R252 ;  /* 0x000000fc88005986 */ /* 0x0001e8000c101118 */
[----:B0-----:R-:W3:Y:S01]  /*231d0*/  LDL.LU.64 R136, [R1+0x850] ;  /* 0x0008500001887983 */ /* 0x001ee20000300a00 */
[----:B----4-:R-:W-:Y:S01]  /*231e0*/  F2FP.SATFINITE.E5M2.F32.PACK_AB_MERGE_C R3, R3, R2, RZ ;  /* 0x000000020303723e */ /* 0x010fe200048060ff */
[----:B------:R-:W-:-:S05]  /*231f0*/  VIADD R2, R0, 0x10a ;  /* 0x0000010a00027836 */ /* 0x000fca0000000000 */
[----:B--2---:R-:W-:Y:S01]  /*23200*/  ISETP.LT.AND P5, PT, R2, UR6, !P0 ;  /* 0x0000000602007c0c */ /* 0x004fe2000c7a1270 */
[----:B------:R-:W-:Y:S01]  /*23210*/  VIADD R2, R0, 0x10b ;  /* 0x0000010b00027836 */ /* 0x000fe20000000000 */
[----:B------:R-:W-:Y:S01]  /*23220*/  PRMT R252, R3, 0x9910, RZ ;  /* 0x0000991003fc7816 */ /* 0x000fe200000000ff */
[----:B------:R0:W-:Y:S01]  /*23230*/  @P4 STG.E.U8 desc[UR24][R132.64], R3 ;  /* 0x0000000384004986 */ /* 0x0001e2000c101118 */
        /* <DEDUP_REMOVED lines=8> */
[----:B0-----:R-:W5:Y:S01]  /*232c0*/  LDL.LU.64 R134, [R1+0x840] ;  /* 0x0008400001867983 */ /* 0x001f620000300a00 */
[----:B----4-:R-:W-:Y:S01]  /*232d0*/  F2FP.SATFINITE.E5M2.F32.PACK_AB_MERGE_C R3, R3, R2, RZ ;  /* 0x000000020303723e */ /* 0x010fe200048060ff */
[----:B------:R-:W-:-:S05]  /*232e0*/  VIADD R2, R0, 0x10c ;  /* 0x0000010c00027836 */ /* 0x000fca0000000000 */
[----:B---3--:R-:W-:Y:S01]  /*232f0*/  ISETP.LT.AND P3, PT, R2, UR4, !P0 ;  /* 0x0000000402007c0c */ /* 0x008fe2000c761270 */
[----:B------:R-:W-:Y:S01]  /*23300*/  VIADD R2, R0, 0x10d ;  /* 0x0000010d00027836 */ /* 0x000fe20000000000 */
[----:B------:R-:W-:Y:S01]  /*23310*/  PRMT R252, R3, 0x9910, RZ ;  /* 0x0000991003fc7816 */ /* 0x000fe200000000ff */
[----:B------:R0:W-:Y:S01]  /*23320*/  @P1 STG.E.U8 desc[UR24][R140.64], R3 ;  /* 0x000000038c001986 */ /* 0x0001e2000c101118 */
[----:B------:R-:W3:Y:S02]  /*23330*/  LDCU UR4, c[0x0][0x39c] ;  /* 0x00007380ff0477ac */ /* 0x000ee40008000800 */
[----:B--2---:R-:W-:Y:S02]  /*23340*/  ISETP.LT.AND P1, PT, R2, UR6, !P0 ;  /* 0x0000000602007c0c */ /* 0x004fe4000c721270 */
[----:B------:R-:W-:Y:S01]  /*23350*/  SHF.R.S32.HI R252, RZ, 0x8, R252 ;  /* 0x00000008fffc7819 */ /* 0x000fe200000114fc */
[----:B------:R-:W2:Y:S01]  /*23360*/  LDCU UR6, c[0x0][0x39c] ;  /* 0x00007380ff0677ac */ /* 0x000ea20008000800 */
[----:B0-----:R-:W4:Y:S04]  /*23370*/  LDL.LU R3, [R1+0x2c] ;  /* 0x00002c0001037983 */ /* 0x001f280000300800 */
[----:B------:R-:W2:Y:S04]  /*23380*/  LDL.LU.64 R140, [R1+0x838] ;  /* 0x00083800018c7983 */ /* 0x000ea80000300a00 */
[----:B------:R-:W4:Y:S04]  /*23390*/  LDL.LU R2, [R1+0x28] ;  /* 0x0000280001027983 */ /* 0x000f280000300800 */
[----:B-----5:R0:W-:Y:S04]  /*233a0*/  @P6 STG.E.U8 desc[UR24][R138.64], R252 ;  /* 0x000000fc8a006986 */ /* 0x0201e8000c101118 */
[----:B0-----:R-:W5:Y:S01]  /*233b0*/  LDL.LU.64 R138, [R1+0x830] ;  /* 0x00083000018a7983 */ /* 0x001f620000300a00 */
[----:B----4-:R-:W-:Y:S01]  /*233c0*/  F2FP.SATFINITE.E5M2.F32.PACK_AB_MERGE_C R3, R3, R2, RZ ;  /* 0x000000020303723e */ /* 0x010fe200048060ff */
[----:B------:R-:W-:-:S05]  /*233d0*/  VIADD R2, R0, 0x10e ;  /* 0x0000010e00027836 */ /* 0x000fca0000000000 */
[----:B-1----:R-:W-:Y:S01]  /*233e0*/  ISETP.LT.AND P6, PT, R2, UR5, !P0 ;  /* 0x0000000502007c0c */ /* 0x002fe2000c7c1270 */
[----:B------:R-:W-:Y:S01]  /*233f0*/  VIADD R2, R0, 0x10f ;  /* 0x0000010f00027836 */ /* 0x000fe20000000000 */
[----:B------:R-:W-:Y:S01]  /*23400*/  PRMT R252, R3, 0x9910, RZ ;  /* 0x0000991003fc7816 */ /* 0x000fe200000000ff */
[----:B------:R0:W-:Y:S01]  /*23410*/  @P5 STG.E.U8 desc[UR24][R136.64], R3 ;  /* 0x0000000388005986 */ /* 0x0001e2000c101118 */
[----:B------:R-:W1:Y:S02]  /*23420*/  LDCU UR5, c[0x0][0x39c] ;  /* 0x00007380ff0577ac */ /* 0x000e640008000800 */
[----:B---3--:R-:W-:Y:S02]  /*23430*/  ISETP.LT.AND P5, PT, R2, UR4, !P0 ;  /* 0x0000000402007c0c */ /* 0x008fe4000c7a1270 */
[----:B------:R-:W-:Y:S01]  /*23440*/  SHF.R.S32.HI R252, RZ, 0x8, R252 ;  /* 0x00000008fffc7819 */ /* 0x000fe200000114fc */
[----:B------:R-:W3:Y:S01]  /*23450*/  LDCU UR4, c[0x0][0x39c] ;  /* 0x00007380ff0477ac */ /* 0x000ee20008000800 */
[----:B0-----:R-:W4:Y:S04]  /*23460*/  LDL.LU R3, [R1+0x34] ;  /* 0x0000340001037983 */ /* 0x001f280000300800 */
[----:B------:R-:W2:Y:S04]  /*23470*/  LDL.LU.64 R136, [R1+0x828] ;  /* 0x0008280001887983 */ /* 0x000ea80000300a00 */
        /* <DEDUP_REMOVED lines=17> */
[----:B0-----:R-:W2:Y:S01]  /*23590*/  LDL.LU.64 R140, [R1+0x810] ;  /* 0x00081000018c7983 */ /* 0x001ea20000300a00 */
[----:B----4-:R-:W-:Y:S01]  /*235a0*/  F2FP.SATFINITE.E5M2.F32.PACK_AB_MERGE_C R3, R3, R2, RZ ;  /* 0x000000020303723e */ /* 0x010fe200048060ff */
[----:B------:R-:W-:-:S05]  /*235b0*/  VIADD R2, R0, 0x112 ;  /* 0x0000011200027836 */ /* 0x000fca0000000000 */
[----:B---3--:R-:W-:Y:S01]  /*235c0*/  ISETP.LT.AND P1, PT, R2, UR4, !P0 ;  /* 0x0000000402007c0c */ /* 0x008fe2000c721270 */
[----:B------:R-:W-:Y:S01]  /*235d0*/  VIADD R2, R0, 0x113 ;  /* 0x0000011300027836 */ /* 0x000fe20000000000 */
[----:B------:R-:W-:Y:S01]  /*235e0*/  PRMT R252, R3, 0x9910, RZ ;  /* 0x0000991003fc7816 */ /* 0x000fe200000000ff */
[----:B-----5:R0:W-:Y:S01]  /*235f0*/  @P6 STG.E.U8 desc[UR24][R138.64], R3 ;  /* 0x000000038a006986 */ /* 0x0201e2000c101118 */
[----:B------:R-:W3:Y:S02]  /*23600*/  LDCU UR4, c[0x0][0x39c] ;  /* 0x00007380ff0477ac */ /* 0x000ee40008000800 */
[----:B--2---:R-:W-:Y:S02]  /*23610*/  ISETP.LT.AND P6, PT, R2, UR6, !P0 ;  /* 0x0000000602007c0c */ /* 0x004fe4000c7c1270 */
[----:B------:R-:W-:Y:S01]  /*23620*/  SHF.R.S32.HI R252, RZ, 0x8, R252 ;  /* 0x00000008fffc7819 */ /* 0x000fe200000114fc */
[----:B------:R-:W2:Y:S01]  /*23630*/  LDCU UR6, c[0x0][0x39c] ;  /* 0x00007380ff0677ac */ /* 0x000ea20008000800 */
[----:B0-----:R-:W4:Y:S04]  /*23640*/  LDL.LU R3, [R1+0x44] ;  /* 0x0000440001037983 */ /* 0x001f280000300800 */
[----:B------:R-:W5:Y:S04]  /*23650*/  LDL.LU.64 R138, [R1+0x808] ;  /* 0x00080800018a7983 */ /* 0x000f680000300a00 */
[----:B------:R-:W4:Y:S04]  /*23660*/  LDL.LU R2, [R1+0x40] ;  /* 0x0000400001027983 */ /* 0x000f280000300800 */
[----:B------:R0:W-:Y:S04]  /*23670*/  @P5 STG.E.U8 desc[UR24][R136.64], R252 ;  /* 0x000000fc88005986 */ /* 0x0001e8000c101118 */
[----:B0-----:R-:W2:Y:S01]  /*23680*/  LDL.LU.64 R136, [R1+0x800] ;  /* 0x0008000001887983 */ /* 0x001ea20000300a00 */
        /* <DEDUP_REMOVED lines=28> */
[----:B-----5:R0:W-:Y:S04]  /*23850*/  @P6 STG.E.U8 desc[UR24][R138.64], R252 ;  /* 0x000000fc8a006986 */ /* 0x0201e8000c101118 */
        /* <DEDUP_REMOVED lines=36> */
[----:B-----5:R0:W-:Y:S01]  /*23aa0*/  @P6 STG.E.U8 desc[UR24][R138.64], R3 ;  /* 0x000000038a006986 */ /* 0x0201e2000c101118 */
[----:B------:R-:W2:Y:S02]  /*23ab0*/  LDCU UR6, c[0x0][0x39c] ;  /* 0x00007380ff0677ac */ /* 0x000ea40008000800 */
[----:B-1----:R-:W-:Y:S02]  /*23ac0*/  ISETP.LT.AND P6, PT, R2, UR5, !P0 ;  /* 0x0000000502007c0c */ /* 0x002fe4000c7c1270 */
[----:B------:R-:W-:Y:S01]  /*23ad0*/  SHF.R.S32.HI R252, RZ, 0x8, R252 ;  /* 0x00000008fffc7819 */ /* 0x000fe200000114fc */
[----:B------:R-:W1:Y:S01]  /*23ae0*/  LDCU UR5, c[0x0][0x39c] ;  /* 0x00007380ff0577ac */ /* 0x000e620008000800 */
[----:B0-----:R-:W4:Y:S04]  /*23af0*/  LDL.LU R3, [R1+0x6c] ;  /* 0x00006c0001037983 */ /* 0x001f280000300800 */
[----:B------:R-:W5:Y:S04]  /*23b00*/  LDL.LU.64 R138, [R1+0x7b8] ;  /* 0x0007b800018a7983 */ /* 0x000f680000300a00 */
        /* <DEDUP_REMOVED lines=31> */
[----:B-----5:R0:W-:Y:S04]  /*23d00*/  @P6 STG.E.U8 desc[UR24][R138.64], R252 ;  /* 0x000000fc8a006986 */ /* 0x0201e8000c101118 */
[----:B0-----:R-:W5:Y:S01]  /*23d10*/  LDL.LU.64 R138, [R1+0x790] ;  /* 0x00079000018a7983 */ /* 0x001f620000300a00 */
        /* <DEDUP_REMOVED lines=35> */
[----:B-----5:R0:W-:Y:S01]  /*23f50*/  @P6 STG.E.U8 desc[UR24][R138.64], R3 ;  /* 0x000000038a006986 */ /* 0x0201e2000c101118 */
[----:B------:R-:W1:Y:S02]  /*23f60*/  LDCU UR5, c[0x0][0x39c] ;  /* 0x00007380ff0577ac */ /* 0x000e640008000800 */
[----:B---3--:R-:W-:Y:S02]  /*23f70*/  ISETP.LT.AND P6, PT, R2, UR4, !P0 ;  /* 0x0000000402007c0c */ /* 0x008fe4000c7c1270 */
        /* <DEDUP_REMOVED lines=176> */
[----:B------:R0:W-:Y:S01]  /*24a80*/  @P1 STG.E.U8 desc[UR24][R140.64], R3 ;  /* 0x000000038c001986 */ /* 0x0001e2000c101118 */
[----:B------:R-:W-:Y:S01]  /*24a90*/  PRMT R252, R3, 0x9910, RZ ;  /* 0x0000991003fc7816 */ /* 0x000fe200000000ff */
[----:B------:R-:W1:Y:S02]  /*24aa0*/  LDCU UR5, c[0x0][0x39c] ;  /* 0x00007380ff0577ac */ /* 0x000e640008000800 */
[----:B---3--:R-:W-:Y:S01]  /*24ab0*/  ISETP.LT.AND P1, PT, R2, UR4, !P0 ;  /* 0x0000000402007c0c */ /* 0x008fe2000c721270 */
[----:B0-----:R-:W3:Y:S01]  /*24ac0*/  LDL.LU.64 R140, [R1+0xd48] ;  /* 0x000d4800018c7983 */ /* 0x001ee20000300a00 */
[----:B------:R-:W-:Y:S01]  /*24ad0*/  SHF.R.S32.HI R252, RZ, 0x8, R252 ;  /* 0x00000008fffc7819 */ /* 0x000fe200000114fc */
[----:B------:R-:W0:Y:S02]  /*24ae0*/  LDCU UR4, c[0x0][0x39c] ;  /* 0x00007380ff0477ac */ /* 0x000e240008000800 */
[----:B------:R-:W4:Y:S04]  /*24af0*/  LDL.LU R3, [R1+0xf4] ;  /* 0x0000f40001037983 */ /* 0x000f280000300800 */
[----:B------:R-:W4:Y:S04]  /*24b00*/  LDL.LU R2, [R1+0xf0] ;  /* 0x0000f00001027983 */ /* 0x000f280000300800 */
[----:B-----5:R5:W-:Y:S04]  /*24b10*/  @P6 STG.E.U8 desc[UR24][R138.64], R252 ;  /* 0x000000fc8a006986 */ /* 0x020be8000c101118 */
[----:B-----5:R-:W5:Y:S01]  /*24b20*/  LDL.LU.64 R138, [R1+0xd40] ;  /* 0x000d4000018a7983 */ /* 0x020f620000300a00 */
[----:B----4-:R-:W-:Y:S01]  /*24b30*/  F2FP.SATFINITE.E5M2.F32.PACK_AB_MERGE_C R3, R3, R2, RZ ;  /* 0x000000020303723e */ /* 0x010fe200048060ff */
[----:B------:R-:W-:-:S05]  /*24b40*/  VIADD R2, R0, 0x140 ;  /* 0x0000014000027836 */ /* 0x000fca0000000000 */
[----:B--2---:R-:W-:Y:S01]  /*24b50*/  ISETP.LT.AND P6, PT, R2, UR6, !P0 ;  /* 0x0000000602007c0c */ /* 0x004fe2000c7c1270 */
[----:B------:R-:W-:Y:S01]  /*24b60*/  VIADD R2, R0, 0x141 ;  /* 0x0000014100027836 */ /* 0x000fe20000000000 */
[----:B------:R-:W-:Y:S01]  /*24b70*/  PRMT R252, R3, 0x9910, RZ ;  /* 0x0000991003fc7816 */ /* 0x000fe200000000ff */
[----:B------:R2:W-:Y:S01]  /*24b80*/  @P5 STG.E.U8 desc[UR24][R136.64], R3 ;  /* 0x0000000388005986 */ /* 0x0005e2000c101118 */
[----:B------:R-:W4:Y:S02]  /*24b90*/  LDCU UR6, c[0x0][0x39c] ;  /* 0x00007380ff0677ac */ /* 0x000f240008000800 */
[----:B-1----:R-:W-:Y:S02]  /*24ba0*/  ISETP.LT.AND P5, PT, R2, UR5, !P0 ;  /* 0x0000000502007c0c */ /* 0x002fe4000c7a1270 */
[----:B------:R-:W-:Y:S01]  /*24bb0*/  SHF.R.S32.HI R252, RZ, 0x8, R252 ;  /* 0x00000008fffc7819 */ /* 0x000fe200000114fc */
[----:B------:R-:W1:Y:S01]  /*24bc0*/  LDCU UR5, c[0x0][0x39c] ;  /* 0x00007380ff0577ac */ /* 0x000e620008000800 */
[----:B--2---:R-:W2:Y:S04]  /*24bd0*/  LDL.LU.64 R136, [R1+0xd38] ;  /* 0x000d380001887983 */ /* 0x004ea80000300a00 */
[----:B------:R-:W2:Y:S04]  /*24be0*/  LDL.LU R3, [R1+0xfc] ;  /* 0x0000fc0001037983 */ /* 0x000ea80000300800 */
[----:B------:R-:W2:Y:S04]  /*24bf0*/  LDL.LU R2, [R1+0xf8] ;  /* 0x0000f80001027983 */ /* 0x000ea80000300800 */
[----:B------:R0:W-:Y:S04]  /*24c00*/  @P4 STG.E.U8 desc[UR24][R132.64], R252 ;  /* 0x000000fc84004986 */ /* 0x0001e8000c101118 */
[----:B0-----:R-:W3:Y:S01]  /*24c10*/  LDL.LU.64 R132, [R1+0xd30] ;  /* 0x000d300001847983 */ /* 0x001ee20000300a00 */
[----:B--2---:R-:W-:-:S04]  /*24c20*/  F2FP.SATFINITE.E5M2.F32.PACK_AB_MERGE_C R3, R3, R2, RZ ;  /* 0x000000020303723e */ /* 0x004fc800048060ff */
[----:B------:R-:W-:Y:S01]  /*24c30*/  PRMT R252, R3, 0x9910, RZ ;  /* 0x0000991003fc7816 */ /* 0x000fe200000000ff */
[----:B---3--:R0:W-:Y:S03]  /*24c40*/  @P3 STG.E.U8 desc[UR24][R132.64], R3 ;  /* 0x0000000384003986 */ /* 0x0081e6000c101118 */
[----:B0-----:R-:W-:Y:S01]  /*24c50*/  SHF.R.S32.HI R3, RZ, 0x8, R252 ;  /* 0x00000008ff037819 */ /* 0x001fe200000114fc */
[----:B------:R-:W2:Y:S04]  /*24c60*/  LDL.LU.64 R132, [R1+0xd28] ;  /* 0x000d280001847983 */ /* 0x000ea80000300a00 */
[----:B------:R0:W-:Y:S04]  /*24c70*/  @P1 STG.E.U8 desc[UR24][R134.64], R3 ;  /* 0x0000000386001986 */ /* 0x0001e8000c101118 */
[----:B0-----:R-:W3:Y:S01]  /*24c80*/  LDL.LU.64 R134, [R1+0xd20] ;  /* 0x000d200001867983 */ /* 0x001ee20000300a00 */
[----:B--2---:R-:W-:-:S04]  /*24c90*/  F2FP.SATFINITE.E5M2.F32.PACK_AB_MERGE_C R132, R133, R132, RZ ;  /* 0x000000848584723e */ /* 0x004fc800048060ff */
[----:B------:R-:W-:Y:S01]  /*24ca0*/  PRMT R3, R132, 0x9910, RZ ;  /* 0x0000991084037816 */ /* 0x000fe200000000ff */
[----:B---3--:R0:W-:Y:S04]  /*24cb0*/  @P6 STG.E.U8 desc[UR24][R134.64], R132 ;  /* 0x0000008486006986 */ /* 0x0081e8000c101118 */
[----:B0-----:R-:W2:Y:S04]  /*24cc0*/  LDL.LU.64 R134, [R1+0xd18] ;  /* 0x000d180001867983 */ /* 0x001ea80000300a00 */
[----:B------:R-:W3:Y:S01]  /*24cd0*/  LDL.LU.64 R132, [R1+0x690] ;  /* 0x0006900001847983 */ /* 0x000ee20000300a00 */
[----:B------:R-:W-:Y:S01]  /*24ce0*/  VIADD R2, R0, 0x142 ;  /* 0x0000014200027836 */ /* 0x000fe20000000000 */
[----:B------:R-:W-:-:S04]  /*24cf0*/  SHF.R.S32.HI R3, RZ, 0x8, R3 ;  /* 0x00000008ff037819 */ /* 0x000fc80000011403 */
[----:B------:R-:W-:Y:S01]  /*24d00*/  ISETP.LT.AND P4, PT, R2, UR4, !P0 ;  /* 0x0000000402007c0c */ /* 0x000fe2000c781270 */
[----:B------:R0:W-:Y:S01]  /*24d10*/  @P5 STG.E.U8 desc[UR24][R136.64], R3 ;  /* 0x0000000388005986 */ /* 0x0001e2000c101118 */
[----:B------:R-:W1:Y:S03]  /*24d20*/  LDCU UR4, c[0x0][0x39c] ;  /* 0x00007380ff0477ac */ /* 0x000e660008000800 */
[----:B0-----:R-:W4:Y:S01]  /*24d30*/  LDL.LU.64 R136, [R1+0xd10] ;  /* 0x000d100001887983 */ /* 0x001f220000300a00 */
[----:B--2---:R-:W-:-:S04]  /*24d40*/  F2FP.SATFINITE.E5M2.F32.PACK_AB_MERGE_C R134, R135, R134, RZ ;  /* 0x000000868786723e */ /* 0x004fc800048060ff */
[----:B------:R-:W-:-:S03]  /*24d50*/  PRMT R3, R134, 0x9910, RZ ;  /* 0x0000991086037816 */ /* 0x000fc600000000ff */
[----:B---3--:R0:W-:Y:S04]  /*24d60*/  @P4 STG.E.U8 desc[UR24][R132.64], R134 ;  /* 0x0000008684004986 */ /* 0x0081e8000c101118 */
[----:B0-----:R-:W2:Y:S01]  /*24d70*/  LDL.LU.64 R134, [R1+0x680] ;  /* 0x0006800001867983 */ /* 0x001ea20000300a00 */
[----:B------:R-:W-:Y:S01]  /*24d80*/  VIADD R2, R0, 0x143 ;  /* 0x0000014300027836 */ /* 0x000fe20000000000 */
[----:B------:R-:W-:Y:S02]  /*24d90*/  SHF.R.S32.HI R3, RZ, 0x8, R3 ;  /* 0x00000008ff037819 */ /* 0x000fe40000011403 */
[----:B------:R-:W3:Y:S02]  /*24da0*/  LDL.LU.64 R132, [R1+0x668] ;  /* 0x0006680001847983 */ /* 0x000ee40000300a00 */
[----:B----4-:R-:W-:Y:S01]  /*24db0*/  ISETP.LT.AND P3, PT, R2, UR6, !P0 ;  /* 0x0000000602007c0c */ /* 0x010fe2000c761270 */
[----:B------:R-:W-:Y:S01]  /*24dc0*/  VIADD R2, R0, 0x144 ;  /* 0x0000014400027836 */ /* 0x000fe20000000000 */
[----:B------:R-:W-:Y:S01]  /*24dd0*/  F2FP.SATFINITE.E5M2.F32.PACK_AB_MERGE_C R136, R137, R136, RZ ;  /* 0x000000888988723e */ /* 0x000fe200048060ff */
[----:B------:R-:W0:Y:S03]  /*24de0*/  LDCU UR6, c[0x0][0x39c] ;  /* 0x00007380ff0677ac */ /* 0x000e260008000800 */
[----:B-1----:R-:W-:Y:S01]  /*24df0*/  ISETP.LT.AND P1, PT, R2, UR5, !P0 ;  /* 0x0000000502007c0c */ /* 0x002fe2000c721270 */
[----:B------:R-:W-:Y:S01]  /*24e00*/  VIADD R2, R0, 0x145 ;  /* 0x0000014500027836 */ /* 0x000fe20000000000 */
[----:B------:R-:W1:Y:S04]  /*24e10*/  LDCU UR5, c[0x0][0x39c] ;  /* 0x00007380ff0577ac */ /* 0x000e680008000800 */
[----:B------:R-:W-:Y:S01]  /*24e20*/  ISETP.LT.AND P6, PT, R2, UR4, !P0 ;  /* 0x0000000402007c0c */ /* 0x000fe2000c7c1270 */
[----:B-----5:R4:W-:Y:S01]  /*24e30*/  @P3 STG.E.U8 desc[UR24][R138.64], R3 ;  /* 0x000000038a003986 */ /* 0x0209e2000c101118 */
[----:B------:R-:W5:Y:S03]  /*24e40*/  LDCU UR4, c[0x0][0x39c] ;  /* 0x00007380ff0477ac */ /* 0x000f660008000800 */
[----:B----4-:R-:W4:Y:S01]  /*24e50*/  LDL.LU.64 R138, [R1+0xd08] ;  /* 0x000d0800018a7983 */ /* 0x010f220000300a00 */
[----:B------:R-:W-:-:S04]  /*24e60*/  PRMT R3, R136, 0x9910, RZ ;  /* 0x0000991088037816 */ /* 0x000fc800000000ff */
[----:B------:R-:W-:Y:S01]  /*24e70*/  SHF.R.S32.HI R3, RZ, 0x8, R3 ;  /* 0x00000008ff037819 */ /* 0x000fe20000011403 */
[----:B--2---:R2:W-:Y:S04]  /*24e80*/  @P1 STG.E.U8 desc[UR24][R134.64], R136 ;  /* 0x0000008886001986 */ /* 0x0045e8000c101118 */
[----:B------:R0:W-:Y:S04]  /*24e90*/  @P6 STG.E.U8 desc[UR24][R140.64], R3 ;  /* 0x000000038c006986 */ /* 0x0001e8000c101118 */
[----:B--2---:R-:W2:Y:S04]  /*24ea0*/  LDL.LU.64 R136, [R1+0x660] ;  /* 0x0006600001887983 */ /* 0x004ea80000300a00 */
[----:B0-----:R-:W2:Y:S01]  /*24eb0*/  LDL.LU.64 R140, [R1+0xd00] ;  /* 0x000d0000018c7983 */ /* 0x001ea20000300a00 */
[----:B------:R-:W-:-:S05]  /*24ec0*/  VIADD R2, R0, 0x146 ;  /* 0x0000014600027836 */ /* 0x000fca0000000000 */
[----:B------:R-:W-:Y:S01]  /*24ed0*/  ISETP.LT.AND P5, PT, R2, UR6, !P0 ;  /* 0x0000000602007c0c */ /* 0x000fe2000c7a1270 */
[----:B------:R-:W0:Y:S01]  /*24ee0*/  LDCU UR6, c[0x0][0x39c] ;  /* 0x00007380ff0677ac */ /* 0x000e220008000800 */
[----:B------:R-:W-:-:S05]  /*24ef0*/  VIADD R2, R0, 0x147 ;  /* 0x0000014700027836 */ /* 0x000fca0000000000 */
[----:B-1----:R-:W-:Y:S01]  /*24f00*/  ISETP.LT.AND P4, PT, R2, UR5, !P0 ;  /* 0x0000000502007c0c */ /* 0x002fe2000c781270 */
[----:B------:R-:W-:Y:S01]  /*24f10*/  VIADD R2, R0, 0x148 ;  /* 0x0000014800027836 */ /* 0x000fe20000000000 */
[----:B----4-:R-:W-:Y:S01]  /*24f20*/  F2FP.SATFINITE.E5M2.F32.PACK_AB_MERGE_C R138, R139, R138, RZ ;  /* 0x0000008a8b8a723e */ /* 0x010fe200048060ff */
[----:B------:R-:W1:Y:S03]  /*24f30*/  LDCU UR5, c[0x0][0x39c] ;  /* 0x00007380ff0577ac */ /* 0x000e660008000800 */
[----:B-----5:R-:W-:Y:S01]  /*24f40*/  ISETP.LT.AND P3, PT, R2, UR4, !P0 ;  /* 0x0000000402007c0c */ /* 0x020fe2000c761270 */
[----:B------:R-:W-:Y:S01]  /*24f50*/  VIADD R2, R0, 0x149 ;  /* 0x0000014900027836 */ /* 0x000fe20000000000 */
[----:B------:R-:W-:Y:S01]  /*24f60*/  PRMT R3, R138, 0x9910, RZ ;  /* 0x000099108a037816 */ /* 0x000fe200000000ff */
[----:B------:R4:W-:Y:S01]  /*24f70*/  @P5 STG.E.U8 desc[UR24][R142.64], R138 ;  /* 0x0000008a8e005986 */ /* 0x0009e2000c101118 */
[----:B------:R-:W5:Y:S02]  /*24f80*/  LDCU UR4, c[0x0][0x39c] ;  /* 0x00007380ff0477ac */ /* 0x000f640008000800 */
[----:B------:R-:W-:-:S02]  /*24f90*/  SHF.R.S32.HI R3, RZ, 0x8, R3 ;  /* 0x00000008ff037819 */ /* 0x000fc40000011403 */
[----:B0-----:R-:W-:Y:S01]  /*24fa0*/  ISETP.LT.AND P1, PT, R2, UR6, !P0 ;  /* 0x0000000602007c0c */ /* 0x001fe2000c721270 */
[----:B------:R-:W0:Y:S02]  /*24fb0*/  LDCU UR6, c[0x0][0x39c] ;  /* 0x00007380ff0677ac */ /* 0x000e240008000800 */
[----:B---3--:R3:W-:Y:S04]  /*24fc0*/  @P4 STG.E.U8 desc[UR24][R132.64], R3 ;  /* 0x0000000384004986 */ /* 0x0087e8000c101118 */
[----:B----4-:R-:W4:Y:S04]  /*24fd0*/  LDL.LU.64 R142, [R1+0xcf8] ;  /* 0x000cf800018e7983 */ /* 0x010f280000300a00 */
[----:B------:R-:W5:Y:S04]  /*24fe0*/  LDL.LU.64 R134, [R1+0x648] ;  /* 0x0006480001867983 */ /* 0x000f680000300a00 */
[----:B---3--:R-:W3:Y:S01]  /*24ff0*/  LDL.LU.64 R132, [R1+0x640] ;  /* 0x0006400001847983 */ /* 0x008ee20000300a00 */
[----:B--2---:R-:W-:-:S04]  /*25000*/  F2FP.SATFINITE.E5M2.F32.PACK_AB_MERGE_C R140, R141, R140, RZ ;  /* 0x0000008c8d8c723e */ /* 0x004fc800048060ff */
[----:B------:R-:W-:-:S04]  /*25010*/  PRMT R3, R140, 0x9910, RZ ;  /* 0x000099108c037816 */ /* 0x000fc800000000ff */
[----:B------:R-:W-:Y:S01]  /*25020*/  SHF.R.S32.HI R3, RZ, 0x8, R3 ;  /* 0x00000008ff037819 */ /* 0x000fe20000011403 */
[----:B------:R-:W-:Y:S04]  /*25030*/  @P3 STG.E.U8 desc[UR24][R136.64], R140 ;  /* 0x0000008c88003986 */ /* 0x000fe8000c101118 */
[----:B------:R2:W-:Y:S04]  /*25040*/  @P1 STG.E.U8 desc[UR24][R144.64], R3 ;  /* 0x0000000390001986 */ /* 0x0005e8000c101118 */
[----:B--2---:R-:W2:Y:S01]  /*25050*/  LDL.LU.64 R144, [R1+0xcf0] ;  /* 0x000cf00001907983 */ /* 0x004ea20000300a00 */
[----:B------:R-:W-:-:S05]  /*25060*/  VIADD R2, R0, 0x14a ;  /* 0x0000014a00027836 */ /* 0x000fca0000000000 */
[----:B-1----:R-:W-:Y:S01]  /*25070*/  ISETP.LT.AND P6, PT, R2, UR5, !P0 ;  /* 0x0000000502007c0c */ /* 0x002fe2000c7c1270 */
[----:B------:R-:W1:Y:S01]  /*25080*/  LDCU UR5, c[0x0][0x39c] ;  /* 0x00007380ff0577ac */ /* 0x000e620008000800 */
[----:B------:R-:W-:Y:S01]  /*25090*/  VIADD R2, R0, 0x14b ;  /* 0x0000014b00027836 */ /* 0x000fe20000000000 */
[----:B----4-:R-:W-:-:S04]  /*250a0*/  F2FP.SATFINITE.E5M2.F32.PACK_AB_MERGE_C R142, R143, R142, RZ ;  /* 0x0000008e8f8e723e */ /* 0x010fc800048060ff */
[----:B-----5:R-:W-:Y:S01]  /*250b0*/  ISETP.LT.AND P5, PT, R2, UR4, !P0 ;  /* 0x0000000402007c0c */ /* 0x020fe2000c7a1270 */
[----:B------:R-:W-:Y:S01]  /*250c0*/  VIADD R2, R0, 0x14c ;  /* 0x0000014c00027836 */ /* 0x000fe20000000000 */
[----:B------:R-:W-:Y:S01]  /*250d0*/  PRMT R3, R142, 0x9910, RZ ;  /* 0x000099108e037816 */ /* 0x000fe200000000ff */
[----:B------:R-:W4:Y:S03]  /*250e0*/  LDCU UR4, c[0x0][0x39c] ;  /* 0x00007380ff0477ac */ /* 0x000f260008000800 */
[----:B0-----:R-:W-:Y:S01]  /*250f0*/  ISETP.LT.AND P4, PT, R2, UR6, !P0 ;  /* 0x0000000602007c0c */ /* 0x001fe2000c781270 */
[----:B------:R-:W-:Y:S01]  /*25100*/  VIADD R2, R0, 0x14d ;  /* 0x0000014d00027836 */ /* 0x000fe20000000000 */
[----:B------:R-:W-:Y:S01]  /*25110*/  SHF.R.S32.HI R3, RZ, 0x8, R3 ;  /* 0x00000008ff037819 */ /* 0x000fe20000011403 */
[----:B------:R0:W-:Y:S01]  /*25120*/  @P6 STG.E.U8 desc[UR24][R146.64], R142 ;  /* 0x0000008e92006986 */ /* 0x0001e2000c101118 */
[----:B------:R-:W5:Y:S02]  /*25130*/  LDCU UR6, c[0x0][0x39c] ;  /* 0x00007380ff0677ac */ /* 0x000f640008000800 */
[----:B-1----:R-:W-:Y:S01]  /*25140*/  ISETP.LT.AND P3, PT, R2, UR5, !P0 ;  /* 0x0000000502007c0c */ /* 0x002fe2000c761270 */
[----:B------:R1:W-:Y:S01]  /*25150*/  @P5 STG.E.U8 desc[UR24][R134.64], R3 ;  /* 0x0000000386005986 */ /* 0x0003e2000c101118 */
[----:B------:R-:W2:Y:S03]  /*25160*/  LDCU UR5, c[0x0][0x39c] ;  /* 0x00007380ff0577ac */ /* 0x000ea60008000800 */
[----:B0-----:R-:W5:Y:S04]  /*25170*/  LDL.LU.64 R146, [R1+0xce8] ;  /* 0x000ce80001927983 */ /* 0x001f680000300a00 */
[----:B------:R-:W5:Y:S04]  /*25180*/  LDL.LU.64 R136, [R1+0x628] ;  /* 0x0006280001887983 */ /* 0x000f680000300a00 */
[----:B-1----:R-:W5:Y:S01]  /*25190*/  LDL.LU.64 R134, [R1+0x620] ;  /* 0x0006200001867983 */ /* 0x002f620000300a00 */
[----:B--2---:R-:W-:-:S04]  /*251a0*/  F2FP.SATFINITE.E5M2.F32.PACK_AB_MERGE_C R144, R145, R144, RZ ;  /* 0x000000909190723e */ /* 0x004fc800048060ff */
[----:B------:R-:W-:-:S04]  /*251b0*/  PRMT R3, R144, 0x9910, RZ ;  /* 0x0000991090037816 */ /* 0x000fc800000000ff */
[----:B------:R-:W-:Y:S01]  /*251c0*/  SHF.R.S32.HI R3, RZ, 0x8, R3 ;  /* 0x00000008ff037819 */ /* 0x000fe20000011403 */
[----:B---3--:R-:W-:Y:S04]  /*251d0*/  @P4 STG.E.U8 desc[UR24][R132.64], R144 ;  /* 0x0000009084004986 */ /* 0x008fe8000c101118 */
[----:B------:R0:W-:Y:S04]  /*251e0*/  @P3 STG.E.U8 desc[UR24][R148.64], R3 ;  /* 0x0000000394003986 */ /* 0x0001e8000c101118 */
[----:B0-----:R-:W2:Y:S01]  /*251f0*/  LDL.LU.64 R148, [R1+0xce0] ;  /* 0x000ce00001947983 */ /* 0x001ea20000300a00 */
[----:B------:R-:W-:-:S05]  /*25200*/  VIADD R2, R0, 0x14e ;  /* 0x0000014e00027836 */ /* 0x000fca0000000000 */
[----:B----4-:R-:W-:Y:S01]  /*25210*/  ISETP.LT.AND P1, PT, R2, UR4, !P0 ;  /* 0x0000000402007c0c */ /* 0x010fe2000c721270 */
[----:B------:R-:W0:Y:S01]  /*25220*/  LDCU UR4, c[0x0][0x39c] ;  /* 0x00007380ff0477ac */ /* 0x000e220008000800 */
[----:B------:R-:W-:Y:S01]  /*25230*/  VIADD R2, R0, 0x14f ;  /* 0x0000014f00027836 */ /* 0x000fe20000000000 */
[----:B-----5:R-:W-:-:S04]  /*25240*/  F2FP.SATFINITE.E5M2.F32.PACK_AB_MERGE_C R146, R147, R146, RZ ;  /* 0x000000929392723e */ /* 0x020fc800048060ff */
[----:B------:R-:W-:Y:S01]  /*25250*/  ISETP.LT.AND P6, PT, R2, UR6, !P0 ;  /* 0x0000000602007c0c */ /* 0x000fe2000c7c1270 */
[----:B------:R-:W-:Y:S01]  /*25260*/  VIADD R2, R0, 0x150 ;  /* 0x0000015000027836 */ /* 0x000fe20000000000 */
[----:B------:R-:W-:Y:S01]  /*25270*/  PRMT R3, R146, 0x9910, RZ ;  /* 0x0000991092037816 */ /* 0x000fe200000000ff */
[----:B------:R-:W1:Y:S03]  /*25280*/  LDCU UR6, c[0x0][0x39c] ;  /* 0x00007380ff0677ac */ /* 0x000e660008000800 */
[----:B------:R-:W-:Y:S01]  /*25290*/  ISETP.LT.AND P5, PT, R2, UR5, !P0 ;  /* 0x0000000502007c0c */ /* 0x000fe2000c7a1270 */
[----:B------:R-:W-:Y:S01]  /*252a0*/  VIADD R2, R0, 0x151 ;  /* 0x0000015100027836 */ /* 0x000fe20000000000 */
[----:B------:R-:W-:Y:S01]  /*252b0*/  SHF.R.S32.HI R3, RZ, 0x8, R3 ;  /* 0x00000008ff037819 */ /* 0x000fe20000011403 */
[----:B------:R3:W-:Y:S01]  /*252c0*/  @P1 STG.E.U8 desc[UR24][R150.64], R146 ;  /* 0x0000009296001986 */ /* 0x0007e2000c101118 */
[----:B------:R-:W4:Y:S02]  /*252d0*/  LDCU UR5, c[0x0][0x39c] ;  /* 0x00007380ff0577ac */ /* 0x000f240008000800 */
[----:B0-----:R-:W-:Y:S01]  /*252e0*/  ISETP.LT.AND P4, PT, R2, UR4, !P0 ;  /* 0x0000000402007c0c */ /* 0x001fe2000c781270 */
[----:B------:R0:W-:Y:S01]  /*252f0*/  @P6 STG.E.U8 desc[UR24][R136.64], R3 ;  /* 0x0000000388006986 */ /* 0x0001e2000c101118 */
[----:B------:R-:W5:Y:S03]  /*25300*/  LDCU UR4, c[0x0][0x39c] ;  /* 0x00007380ff0477ac */ /* 0x000f660008000800 */
[----:B---3--:R-:W3:Y:S04]  /*25310*/  LDL.LU.64 R150, [R1+0xcd8] ;  /* 0x000cd80001967983 */ /* 0x008ee80000300a00 */
[----:B------:R-:W4:Y:S04]  /*25320*/  LDL.LU.64 R132, [R1+0x608] ;  /* 0x0006080001847983 */ /* 0x000f280000300a00 */
[----:B0-----:R-:W5:Y:S01]  /*25330*/  LDL.LU.64 R136, [R1+0x600] ;  /* 0x0006000001887983 */ /* 0x001f620000300a00 */
[----:B--2---:R-:W-:-:S04]  /*25340*/  F2FP.SATFINITE.E5M2.F32.PACK_AB_MERGE_C R148, R149, R148, RZ ;  /* 0x000000949594723e */ /* 0x004fc800048060ff */
[----:B------:R-:W-:-:S04]  /*25350*/  PRMT R3, R148, 0x9910, RZ ;  /* 0x0000991094037816 */ /* 0x000fc800000000ff */
[----:B------:R-:W-:Y:S01]  /*25360*/  SHF.R.S32.HI R3, RZ, 0x8, R3 ;  /* 0x00000008ff037819 */ /* 0x000fe20000011403 */
[----:B------:R-:W-:Y:S04]  /*25370*/  @P5 STG.E.U8 desc[UR24][R134.64], R148 ;  /* 0x0000009486005986 */ /* 0x000fe8000c101118 */
[----:B------:R0:W-:Y:S04]  /*25380*/  @P4 STG.E.U8 desc[UR24][R152.64], R3 ;  /* 0x0000000398004986 */ /* 0x0001e8000c101118 */
[----:B0-----:R-:W2:Y:S01]  /*25390*/  LDL.LU.64 R152, [R1+0xcd0] ;  /* 0x000cd00001987983 */ /* 0x001ea20000300a00 */
[----:B------:R-:W-:-:S05]  /*253a0*/  VIADD R2, R0, 0x152 ;  /* 0x0000015200027836 */ /* 0x000fca0000000000 */
[----:B-1----:R-:W-:Y:S01]  /*253b0*/  ISETP.LT.AND P3, PT, R2, UR6, !P0 ;  /* 0x0000000602007c0c */ /* 0x002fe2000c761270 */
[----:B------:R-:W0:Y:S01]  /*253c0*/  LDCU UR6, c[0x0][0x39c] ;  /* 0x00007380ff0677ac */ /* 0x000e220008000800 */
[----:B------:R-:W-:Y:S01]  /*253d0*/  VIADD R2, R0, 0x153 ;  /* 0x0000015300027836 */ /* 0x000fe20000000000 */
[----:B---3--:R-:W-:-:S04]  /*253e0*/  F2FP.SATFINITE.E5M2.F32.PACK_AB_MERGE_C R150, R151, R150, RZ ;  /* 0x000000969796723e */ /* 0x008fc800048060ff */
[----:B----4-:R-:W-:Y:S01]  /*253f0*/  ISETP.LT.AND P1, PT, R2, UR5, !P0 ;  /* 0x0000000502007c0c */ /* 0x010fe2000c721270 */
[----:B------:R-:W-:Y:S01]  /*25400*/  VIADD R2, R0, 0x154 ;  /* 0x0000015400027836 */ /* 0x000fe20000000000 */
[----:B------:R-:W-:Y:S01]  /*25410*/  PRMT R3, R150, 0x9910, RZ ;  /* 0x0000991096037816 */ /* 0x000fe200000000ff */
[----:B------:R-:W1:Y:S03]  /*25420*/  LDCU UR5, c[0x0][0x39c] ;  /* 0x00007380ff0577ac */ /* 0x000e660008000800 */
[----:B-----5:R-:W-:Y:S01]  /*25430*/  ISETP.LT.AND P6, PT, R2, UR4, !P0 ;  /* 0x0000000402007c0c */ /* 0x020fe2000c7c1270 */
        /* <DEDUP_REMOVED lines=182> */
[----:B------:R3:W-:Y:S01]  /*25fa0*/  @P5 STG.E.U8 desc[UR24][R182.64], R178 ;  /* 0x000000b2b6005986 */ /* 0x0007e2000c101118 */
[----:B------:R-:W-:Y:S01]  /*25fb0*/  VIADD R2, R0, 0x171 ;  /* 0x0000017100027836 */ /* 0x000fe20000000000 */
[----:B------:R-:W-:Y:S01]  /*25fc0*/  SHF.R.S32.HI R3, RZ, 0x8, R3 ;  /* 0x00000008ff037819 */ /* 0x000fe20000011403 */
[----:B------:R-:W4:Y:S03]  /*25fd0*/  LDCU UR6, c[0x0][0x39c] ;  /* 0x00007380ff0677ac */ /* 0x000f260008000800 */
[----:B0-----:R-:W-:Y:S01]  /*25fe0*/  ISETP.LT.AND P1, PT, R2, UR5, !P0 ;  /* 0x0000000502007c0c */ /* 0x001fe2000c721270 */
[----:B---3--:R-:W3:Y:S04]  /*25ff0*/  LDL.LU.64 R182, [R1+0xc58] ;  /* 0x000c580001b67983 */ /* 0x008ee80000300a00 */
[----:B------:R0:W-:Y:S01]  /*26000*/  @P4 STG.E.U8 desc[UR24][R134.64], R3 ;  /* 0x0000000386004986 */ /* 0x0001e2000c101118 */
[----:B--2---:R-:W-:-:S03]  /*26010*/  F2FP.SATFINITE.E5M2.F32.PACK_AB_MERGE_C R180, R181, R180, RZ ;  /* 0x000000b4b5b4723e */ /* 0x004fc600048060ff */
[----:B------:R-:W2:Y:S01]  /*26020*/  LDL.LU.64 R136, [R1+0x508] ;  /* 0x0005080001887983 */ /* 0x000ea20000300a00 */
[----:B------:R-:W-:Y:S01]  /*26030*/  VIADD R2, R0, 0x172 ;  /* 0x0000017200027836 */ /* 0x000fe20000000000 */
[----:B------:R-:W5:Y:S01]  /*26040*/  LDCU UR5, c[0x0][0x39c] ;  /* 0x00007380ff0577ac */ /* 0x000f620008000800 */
[----:B0-----:R-:W-:Y:S01]  /*26050*/  PRMT R3, R180, 0x9910, RZ ;  /* 0x00009910b4037816 */ /* 0x001fe200000000ff */
[----:B------:R-:W-:Y:S03]  /*26060*/  @P3 STG.E.U8 desc[UR24][R132.64], R180 ;  /* 0x000000b484003986 */ /* 0x000fe6000c101118 */
[----:B------:R-:W-:Y:S01]  /*26070*/  SHF.R.S32.HI R3, RZ, 0x8, R3 ;  /* 0x00000008ff037819 */ /* 0x000fe20000011403 */
[----:B------:R-:W2:Y:S04]  /*26080*/  LDL.LU.64 R134, [R1+0x500] ;  /* 0x0005000001867983 */ /* 0x000ea80000300a00 */
[----:B------:R0:W-:Y:S04]  /*26090*/  @P1 STG.E.U8 desc[UR24][R184.64], R3 ;  /* 0x00000003b8001986 */ /* 0x0001e8000c101118 */
[----:B0-----:R-:W2:Y:S01]  /*260a0*/  LDL.LU.64 R184, [R1+0xc50] ;  /* 0x000c500001b87983 */ /* 0x001ea20000300a00 */
[----:B-1----:R-:W-:Y:S01]  /*260b0*/  ISETP.LT.AND P6, PT, R2, UR4, !P0 ;  /* 0x0000000402007c0c */ /* 0x002fe2000c7c1270 */
[----:B------:R-:W0:Y:S01]  /*260c0*/  LDCU UR4, c[0x0][0x39c] ;  /* 0x00007380ff0477ac */ /* 0x000e220008000800 */
[----:B------:R-:W-:Y:S01]  /*260d0*/  VIADD R2, R0, 0x173 ;  /* 0x0000017300027836 */ /* 0x000fe20000000000 */
[----:B---3--:R-:W-:-:S04]  /*260e0*/  F2FP.SATFINITE.E5M2.F32.PACK_AB_MERGE_C R182, R183, R182, RZ ;  /* 0x000000b6b7b6723e */ /* 0x008fc800048060ff */
[----:B----4-:R-:W-:Y:S01]  /*260f0*/  ISETP.LT.AND P5, PT, R2, UR6, !P0 ;  /* 0x0000000602007c0c */ /* 0x010fe2000c7a1270 */
[----:B------:R-:W-:-:S05]  /*26100*/  VIADD R2, R0, 0x174 ;  /* 0x0000017400027836 */ /* 0x000fca0000000000 */
[----:B------:R1:W-:Y:S01]  /*26110*/  @P6 STG.E.U8 desc[UR24][R186.64], R182 ;  /* 0x000000b6ba006986 */ /* 0x0003e2000c101118 */
[----:B-----5:R-:W-:Y:S01]  /*26120*/  ISETP.LT.AND P4, PT, R2, UR5, !P0 ;  /* 0x0000000502007c0c */ /* 0x020fe2000c781270 */
[----:B------:R-:W-:Y:S01]  /*26130*/  VIADD R2, R0, 0x175 ;  /* 0x0000017500027836 */ /* 0x000fe20000000000 */
[----:B------:R-:W-:Y:S01]  /*26140*/  PRMT R3, R182, 0x9910, RZ ;  /* 0x00009910b6037816 */ /* 0x000fe200000000ff */
[----:B------:R-:W3:Y:S01]  /*26150*/  LDCU UR6, c[0x0][0x39c] ;  /* 0x00007380ff0677ac */ /* 0x000ee20008000800 */
[----:B-1----:R-:W4:Y:S02]  /*26160*/  LDL.LU.64 R186, [R1+0xc48] ;  /* 0x000c480001ba7983 */ /* 0x002f240000300a00 */
[----:B------:R-:W-:Y:S01]  /*26170*/  SHF.R.S32.HI R3, RZ, 0x8, R3 ;  /* 0x00000008ff037819 */ /* 0x000fe20000011403 */
[----:B------:R-:W1:Y:S01]  /*26180*/  LDCU UR5, c[0x0][0x39c] ;  /* 0x00007380ff0577ac */ /* 0x000e620008000800 */
[----:B0-----:R-:W-:Y:S01]  /*26190*/  ISETP.LT.AND P3, PT, R2, UR4, !P0 ;  /* 0x0000000402007c0c */ /* 0x001fe2000c761270 */
[----:B------:R-:W5:Y:S04]  /*261a0*/  LDL.LU.64 R132, [R1+0x4e8] ;  /* 0x0004e80001847983 */ /* 0x000f680000300a00 */
[----:B--2---:R0:W-:Y:S01]  /*261b0*/  @P5 STG.E.U8 desc[UR24][R136.64], R3 ;  /* 0x0000000388005986 */ /* 0x0041e2000c101118 */
[----:B------:R-:W-:-:S03]  /*261c0*/  F2FP.SATFINITE.E5M2.F32.PACK_AB_MERGE_C R184, R185, R184, RZ ;  /* 0x000000b8b9b8723e */ /* 0x000fc600048060ff */
[----:B0-----:R-:W2:Y:S01]  /*261d0*/  LDL.LU.64 R136, [R1+0x4e0] ;  /* 0x0004e00001887983 */ /* 0x001ea20000300a00 */
[----:B------:R-:W-:Y:S01]  /*261e0*/  VIADD R2, R0, 0x176 ;  /* 0x0000017600027836 */ /* 0x000fe20000000000 */
[----:B------:R-:W0:Y:S01]  /*261f0*/  LDCU UR4, c[0x0][0x39c] ;  /* 0x00007380ff0477ac */ /* 0x000e220008000800 */
[----:B------:R-:W-:-:S04]  /*26200*/  PRMT R3, R184, 0x9910, RZ ;  /* 0x00009910b8037816 */ /* 0x000fc800000000ff */
[----:B------:R-:W-:Y:S01]  /*26210*/  SHF.R.S32.HI R3, RZ, 0x8, R3 ;  /* 0x00000008ff037819 */ /* 0x000fe20000011403 */
[----:B------:R-:W-:Y:S04]  /*26220*/  @P4 STG.E.U8 desc[UR24][R134.64], R184 ;  /* 0x000000b886004986 */ /* 0x000fe8000c101118 */
[----:B------:R0:W-:Y:S04]  /*26230*/  @P3 STG.E.U8 desc[UR24][R188.64], R3 ;  /* 0x00000003bc003986 */ /* 0x0001e8000c101118 */
[----:B0-----:R-:W2:Y:S01]  /*26240*/  LDL.LU.64 R188, [R1+0xc40] ;  /* 0x000c400001bc7983 */ /* 0x001ea20000300a00 */
[----:B---3--:R-:W-:Y:S01]  /*26250*/  ISETP.LT.AND P1, PT, R2, UR6, !P0 ;  /* 0x0000000602007c0c */ /* 0x008fe2000c721270 */
[----:B------:R-:W0:Y:S01]  /*26260*/  LDCU UR6, c[0x0][0x39c] ;  /* 0x00007380ff0677ac */ /* 0x000e220008000800 */
[----:B----4-:R-:W-:Y:S01]  /*26270*/  F2FP.SATFINITE.E5M2.F32.PACK_AB_MERGE_C R186, R187, R186, RZ ;  /* 0x000000babbba723e */ /* 0x010fe200048060ff */
[----:B------:R-:W-:-:S10]  /*26280*/  VIADD R2, R0, 0x177 ;  /* 0x0000017700027836 */ /* 0x000fd40000000000 */
[----:B------:R3:W-:Y:S01]  /*26290*/  @P1 STG.E.U8 desc[UR24][R190.64], R186 ;  /* 0x000000babe001986 */ /* 0x0007e2000c101118 */
[----:B-1----:R-:W-:Y:S01]  /*262a0*/  ISETP.LT.AND P6, PT, R2, UR5, !P0 ;  /* 0x0000000502007c0c */ /* 0x002fe2000c7c1270 */
[----:B------:R-:W-:Y:S01]  /*262b0*/  VIADD R2, R0, 0x178 ;  /* 0x0000017800027836 */ /* 0x000fe20000000000 */
[----:B------:R-:W-:Y:S01]  /*262c0*/  PRMT R3, R186, 0x9910, RZ ;  /* 0x00009910ba037816 */ /* 0x000fe200000000ff */
[----:B------:R-:W1:Y:S01]  /*262d0*/  LDCU UR5, c[0x0][0x39c] ;  /* 0x00007380ff0577ac */ /* 0x000e620008000800 */
[----:B---3--:R-:W3:Y:S02]  /*262e0*/  LDL.LU.64 R190, [R1+0xc38] ;  /* 0x000c380001be7983 */ /* 0x008ee40000300a00 */
[----:B------:R-:W-:Y:S01]  /*262f0*/  ISETP.LT.AND P5, PT, R2, UR4, !P0 ;  /* 0x0000000402007c0c */ /* 0x000fe2000c7a1270 */
[----:B------:R-:W-:Y:S01]  /*26300*/  VIADD R2, R0, 0x179 ;  /* 0x0000017900027836 */ /* 0x000fe20000000000 */
[----:B------:R-:W-:Y:S01]  /*26310*/  SHF.R.S32.HI R3, RZ, 0x8, R3 ;  /* 0x00000008ff037819 */ /* 0x000fe20000011403 */
[----:B------:R-:W4:Y:S01]  /*26320*/  LDL.LU.64 R134, [R1+0x4c8] ;  /* 0x0004c80001867983 */ /* 0x000f220000300a00 */
[----:B------:R-:W1:Y:S02]  /*26330*/  LDCU UR4, c[0x0][0x39c] ;  /* 0x00007380ff0477ac */ /* 0x000e640008000800 */
[----:B0-----:R-:W-:Y:S01]  /*26340*/  ISETP.LT.AND P4, PT, R2, UR6, !P0 ;  /* 0x0000000602007c0c */ /* 0x001fe2000c781270 */
[----:B-----5:R0:W-:Y:S01]  /*26350*/  @P6 STG.E.U8 desc[UR24][R132.64], R3 ;  /* 0x0000000384006986 */ /* 0x0201e2000c101118 */
[----:B--2---:R-:W-:-:S03]  /*26360*/  F2FP.SATFINITE.E5M2.F32.PACK_AB_MERGE_C R188, R189, R188, RZ ;  /* 0x000000bcbdbc723e */ /* 0x004fc600048060ff */
[----:B0-----:R-:W2:Y:S01]  /*26370*/  LDL.LU.64 R132, [R1+0x4c0] ;  /* 0x0004c00001847983 */ /* 0x001ea20000300a00 */
[----:B------:R-:W-:Y:S01]  /*26380*/  VIADD R2, R0, 0x17a ;  /* 0x0000017a00027836 */ /* 0x000fe20000000000 */
[----:B------:R-:W0:Y:S01]  /*26390*/  LDCU UR6, c[0x0][0x39c] ;  /* 0x00007380ff0677ac */ /* 0x000e220008000800 */
[----:B------:R-:W-:-:S04]  /*263a0*/  PRMT R3, R188, 0x9910, RZ ;  /* 0x00009910bc037816 */ /* 0x000fc800000000ff */
[----:B------:R-:W-:Y:S01]  /*263b0*/  SHF.R.S32.HI R3, RZ, 0x8, R3 ;  /* 0x00000008ff037819 */ /* 0x000fe20000011403 */
[----:B------:R-:W-:Y:S04]  /*263c0*/  @P5 STG.E.U8 desc[UR24][R136.64], R188 ;  /* 0x000000bc88005986 */ /* 0x000fe8000c101118 */
[----:B------:R5:W-:Y:S04]  /*263d0*/  @P4 STG.E.U8 desc[UR24][R192.64], R3 ;  /* 0x00000003c0004986 */ /* 0x000be8000c101118 */
[----:B-----5:R-:W5:Y:S01]  /*263e0*/  LDL.LU.64 R192, [R1+0xc30] ;  /* 0x000c300001c07983 */ /* 0x020f620000300a00 */
[----:B-1----:R-:W-:Y:S01]  /*263f0*/  ISETP.LT.AND P3, PT, R2, UR5, !P0 ;  /* 0x0000000502007c0c */ /* 0x002fe2000c761270 */
[----:B------:R-:W1:Y:S01]  /*26400*/  LDCU UR5, c[0x0][0x39c] ;  /* 0x00007380ff0577ac */ /* 0x000e620008000800 */
[----:B---3--:R-:W-:-:S11]  /*26410*/  F2FP.SATFINITE.E5M2.F32.PACK_AB_MERGE_C R190, R191, R190, RZ ;  /* 0x000000bebfbe723e */ /* 0x008fd600048060ff */
[----:B------:R3:W-:Y:S04]  /*26420*/  @P3 STG.E.U8 desc[UR24][R194.64], R190 ;  /* 0x000000bec2003986 */ /* 0x0007e8000c101118 */
[----:B---3--:R-:W3:Y:S01]  /*26430*/  LDL.LU.64 R194, [R1+0xc28] ;  /* 0x000c280001c27983 */ /* 0x008ee20000300a00 */
[----:B------:R-:W-:Y:S01]  /*26440*/  VIADD R2, R0, 0x17b ;  /* 0x0000017b00027836 */ /* 0x000fe20000000000 */
[----:B------:R-:W-:Y:S02]  /*26450*/  PRMT R3, R190, 0x9910, RZ ;  /* 0x00009910be037816 */ /* 0x000fe400000000ff */
[----:B------:R-:W3:Y:S02]  /*26460*/  LDL.LU.64 R136, [R1+0x4a8] ;  /* 0x0004a80001887983 */ /* 0x000ee40000300a00 */
[----:B------:R-:W-:Y:S01]  /*26470*/  ISETP.LT.AND P1, PT, R2, UR4, !P0 ;  /* 0x0000000402007c0c */ /* 0x000fe2000c721270 */
[----:B------:R-:W-:Y:S01]  /*26480*/  VIADD R2, R0, 0x17c ;  /* 0x0000017c00027836 */ /* 0x000fe20000000000 */
[----:B------:R-:W-:Y:S01]  /*26490*/  SHF.R.S32.HI R3, RZ, 0x8, R3 ;  /* 0x00000008ff037819 */ /* 0x000fe20000011403 */
[----:B------:R-:W2:Y:S03]  /*264a0*/  LDCU UR4, c[0x0][0x39c] ;  /* 0x00007380ff0477ac */ /* 0x000ea60008000800 */
[----:B0-----:R-:W-:Y:S01]  /*264b0*/  ISETP.LT.AND P6, PT, R2, UR6, !P0 ;  /* 0x0000000602007c0c */ /* 0x001fe2000c7c1270 */
[----:B------:R-:W-:Y:S01]  /*264c0*/  VIADD R2, R0, 0x17d ;  /* 0x0000017d00027836 */ /* 0x000fe20000000000 */
[----:B------:R-:W0:Y:S04]  /*264d0*/  LDCU UR6, c[0x0][0x39c] ;  /* 0x00007380ff0677ac */ /* 0x000e280008000800 */
[----:B-1----:R-:W-:Y:S01]  /*264e0*/  ISETP.LT.AND P5, PT, R2, UR5, !P0 ;  /* 0x0000000502007c0c */ /* 0x002fe2000c7a1270 */
[----:B----4-:R1:W-:Y:S01]  /*264f0*/  @P1 STG.E.U8 desc[UR24][R134.64], R3 ;  /* 0x0000000386001986 */ /* 0x0103e2000c101118 */
[----:B-----5:R-:W-:-:S03]  /*26500*/  F2FP.SATFINITE.E5M2.F32.PACK_AB_MERGE_C R192, R193, R192, RZ ;  /* 0x000000c0c1c0723e */ /* 0x020fc600048060ff */
[----:B-1----:R-:W4:Y:S01]  /*26510*/  LDL.LU.64 R134, [R1+0x4a0] ;  /* 0x0004a00001867983 */ /* 0x002f220000300a00 */
[----:B------:R-:W-:Y:S01]  /*26520*/  VIADD R2, R0, 0x17e ;  /* 0x0000017e00027836 */ /* 0x000fe20000000000 */
[----:B------:R-:W1:Y:S01]  /*26530*/  LDCU UR5, c[0x0][0x39c] ;  /* 0x00007380ff0577ac */ /* 0x000e620008000800 */
[----:B------:R-:W-:-:S04]  /*26540*/  PRMT R3, R192, 0x9910, RZ ;  /* 0x00009910c0037816 */ /* 0x000fc800000000ff */
[----:B------:R-:W-:Y:S01]  /*26550*/  SHF.R.S32.HI R3, RZ, 0x8, R3 ;  /* 0x00000008ff037819 */ /* 0x000fe20000011403 */
[----:B--2---:R-:W-:Y:S04]  /*26560*/  @P6 STG.E.U8 desc[UR24][R132.64], R192 ;  /* 0x000000c084006986 */ /* 0x004fe8000c101118 */
[----:B------:R2:W-:Y:S04]  /*26570*/  @P5 STG.E.U8 desc[UR24][R68.64], R3 ;  /* 0x0000000344005986 */ /* 0x0005e8000c101118 */
[----:B--2---:R-:W2:Y:S01]  /*26580*/  LDL.LU.64 R68, [R1+0xc20] ;  /* 0x000c200001447983 */ /* 0x004ea20000300a00 */
[----:B------:R-:W-:Y:S01]  /*26590*/  ISETP.LT.AND P4, PT, R2, UR4, !P0 ;  /* 0x0000000402007c0c */ /* 0x000fe2000c781270 */
[----:B------:R-:W5:Y:S01]  /*265a0*/  LDCU UR4, c[0x0][0x39c] ;  /* 0x00007380ff0477ac */ /* 0x000f620008000800 */
[----:B---3--:R-:W-:-:S11]  /*265b0*/  F2FP.SATFINITE.E5M2.F32.PACK_AB_MERGE_C R194, R195, R194, RZ ;  /* 0x000000c2c3c2723e */ /* 0x008fd600048060ff */
[----:B------:R3:W-:Y:S04]  /*265c0*/  @P4 STG.E.U8 desc[UR24][R70.64], R194 ;  /* 0x000000c246004986 */ /* 0x0007e8000c101118 */
[----:B---3--:R-:W3:Y:S01]  /*265d0*/  LDL.LU.64 R70, [R1+0xc18] ;  /* 0x000c180001467983 */ /* 0x008ee20000300a00 */
[----:B------:R-:W-:Y:S01]  /*265e0*/  VIADD R2, R0, 0x17f ;  /* 0x0000017f00027836 */ /* 0x000fe20000000000 */
[----:B------:R-:W-:Y:S02]  /*265f0*/  PRMT R3, R194, 0x9910, RZ ;  /* 0x00009910c2037816 */ /* 0x000fe400000000ff */
[----:B------:R-:W3:Y:S02]  /*26600*/  LDL.LU.64 R132, [R1+0x488] ;  /* 0x0004880001847983 */ /* 0x000ee40000300a00 */
[----:B0-----:R-:W-:Y:S01]  /*26610*/  ISETP.LT.AND P3, PT, R2, UR6, !P0 ;  /* 0x0000000602007c0c */ /* 0x001fe2000c761270 */
[----:B------:R-:W-:Y:S01]  /*26620*/  VIADD R2, R0, 0x180 ;  /* 0x0000018000027836 */ /* 0x000fe20000000000 */
[----:B------:R-:W-:Y:S01]  /*26630*/  SHF.R.S32.HI R3, RZ, 0x8, R3 ;  /* 0x00000008ff037819 */ /* 0x000fe20000011403 */
[----:B------:R-:W0:Y:S03]  /*26640*/  LDCU UR6, c[0x0][0x39c] ;  /* 0x00007380ff0677ac */ /* 0x000e260008000800 */
[----:B-1----:R-:W-:Y:S01]  /*26650*/  ISETP.LT.AND P1, PT, R2, UR5, !P0 ;  /* 0x0000000502007c0c */ /* 0x002fe2000c721270 */
[----:B------:R-:W-:Y:S01]  /*26660*/  VIADD R2, R0, 0x181 ;  /* 0x0000018100027836 */ /* 0x000fe20000000000 */
[----:B------:R-:W1:Y:S04]  /*26670*/  LDCU UR5, c[0x0][0x39c] ;  /* 0x00007380ff0577ac */ /* 0x000e680008000800 */
[----:B-----5:R-:W-:Y:S01]  /*26680*/  ISETP.LT.AND P6, PT, R2, UR4, !P0 ;  /* 0x0000000402007c0c */ /* 0x020fe2000c7c1270 */
[----:B------:R5:W-:Y:S01]  /*26690*/  @P3 STG.E.U8 desc[UR24][R136.64], R3 ;  /* 0x0000000388003986 */ /* 0x000be2000c101118 */
[----:B------:R-:W-:Y:S01]  /*266a0*/  VIADD R2, R0, 0x182 ;  /* 0x0000018200027836 */ /* 0x000fe20000000000 */
[----:B------:R-:W0:Y:S02]  /*266b0*/  LDCU UR4, c[0x0][0x39c] ;  /* 0x00007380ff0477ac */ /* 0x000e240008000800 */
[----:B-----5:R-:W5:Y:S01]  /*266c0*/  LDL.LU.64 R136, [R1+0x480] ;  /* 0x0004800001887983 */ /* 0x020f620000300a00 */
[----:B--2---:R-:W-:-:S04]  /*266d0*/  F2FP.SATFINITE.E5M2.F32.PACK_AB_MERGE_C R68, R69, R68, RZ ;  /* 0x000000444544723e */ /* 0x004fc800048060ff */
[----:B------:R-:W-:-:S04]  /*266e0*/  PRMT R3, R68, 0x9910, RZ ;  /* 0x0000991044037816 */ /* 0x000fc800000000ff */
[----:B------:R-:W-:Y:S01]  /*266f0*/  SHF.R.S32.HI R3, RZ, 0x8, R3 ;  /* 0x00000008ff037819 */ /* 0x000fe20000011403 */
[----:B----4-:R-:W-:Y:S04]  /*26700*/  @P1 STG.E.U8 desc[UR24][R134.64], R68 ;  /* 0x0000004486001986 */ /* 0x010fe8000c101118 */
[----:B------:R2:W-:Y:S04]  /*26710*/  @P6 STG.E.U8 desc[UR24][R72.64], R3 ;  /* 0x0000000348006986 */ /* 0x0005e8000c101118 */
[----:B--2---:R-:W2:Y:S01]  /*26720*/  LDL.LU.64 R72, [R1+0xc10] ;  /* 0x000c100001487983 */ /* 0x004ea20000300a00 */
[----:B0-----:R-:W-:Y:S01]  /*26730*/  ISETP.LT.AND P5, PT, R2, UR6, !P0 ;  /* 0x0000000602007c0c */ /* 0x001fe2000c7a1270 */
[----:B------:R-:W0:Y:S01]  /*26740*/  LDCU UR6, c[0x0][0x39c] ;  /* 0x00007380ff0677ac */ /* 0x000e220008000800 */
[----:B---3--:R-:W-:-:S11]  /*26750*/  F2FP.SATFINITE.E5M2.F32.PACK_AB_MERGE_C R70, R71, R70, RZ ;  /* 0x000000464746723e */ /* 0x008fd600048060ff */
[----:B------:R3:W-:Y:S04]  /*26760*/  @P5 STG.E.U8 desc[UR24][R74.64], R70 ;  /* 0x000000464a005986 */ /* 0x0007e8000c101118 */
[----:B---3--:R-:W3:Y:S01]  /*26770*/  LDL.LU.64 R74, [R1+0xc08] ;  /* 0x000c0800014a7983 */ /* 0x008ee20000300a00 */
[----:B------:R-:W-:Y:S01]  /*26780*/  VIADD R2, R0, 0x183 ;  /* 0x0000018300027836 */ /* 0x000fe20000000000 */
[----:B------:R-:W-:Y:S02]  /*26790*/  PRMT R3, R70, 0x9910, RZ ;  /* 0x0000991046037816 */ /* 0x000fe400000000ff */
[----:B------:R-:W4:Y:S02]  /*267a0*/  LDL.LU.64 R134, [R1+0x468] ;  /* 0x0004680001867983 */ /* 0x000f240000300a00 */
[----:B-1----:R-:W-:Y:S01]  /*267b0*/  ISETP.LT.AND P4, PT, R2, UR5, !P0 ;  /* 0x0000000502007c0c */ /* 0x002fe2000c781270 */
[----:B------:R-:W-:Y:S01]  /*267c0*/  VIADD R2, R0, 0x184 ;  /* 0x0000018400027836 */ /* 0x000fe20000000000 */
[----:B------:R-:W-:Y:S01]  /*267d0*/  SHF.R.S32.HI R3, RZ, 0x8, R3 ;  /* 0x00000008ff037819 */ /* 0x000fe20000011403 */
[----:B------:R-:W1:Y:S03]  /*267e0*/  LDCU UR5, c[0x0][0x39c] ;  /* 0x00007380ff0577ac */ /* 0x000e660008000800 */
[----:B------:R-:W-:Y:S01]  /*267f0*/  ISETP.LT.AND P3, PT, R2, UR4, !P0 ;  /* 0x0000000402007c0c */ /* 0x000fe2000c761270 */
[----:B------:R-:W-:Y:S01]  /*26800*/  VIADD R2, R0, 0x185 ;  /* 0x0000018500027836 */ /* 0x000fe20000000000 */
[----:B------:R-:W1:Y:S04]  /*26810*/  LDCU UR4, c[0x0][0x39c] ;  /* 0x00007380ff0477ac */ /* 0x000e680008000800 */
[----:B0-----:R-:W-:Y:S01]  /*26820*/  ISETP.LT.AND P1, PT, R2, UR6, !P0 ;  /* 0x0000000602007c0c */ /* 0x001fe2000c721270 */
[----:B------:R0:W-:Y:S01]  /*26830*/  @P4 STG.E.U8 desc[UR24][R132.64], R3 ;  /* 0x0000000384004986 */ /* 0x0001e2000c101118 */
[----:B------:R-:W-:Y:S01]  /*26840*/  VIADD R2, R0, 0x186 ;  /* 0x0000018600027836 */ /* 0x000fe20000000000 */
[----:B------:R-:W1:Y:S02]  /*26850*/  LDCU UR6, c[0x0][0x39c] ;  /* 0x00007380ff0677ac */ /* 0x000e640008000800 */
[----:B0-----:R-:W4:Y:S01]  /*26860*/  LDL.LU.64 R132, [R1+0x460] ;  /* 0x0004600001847983 */ /* 0x001f220000300a00 */
[----:B--2---:R-:W-:-:S04]  /*26870*/  F2FP.SATFINITE.E5M2.F32.PACK_AB_MERGE_C R72, R73, R72, RZ ;  /* 0x000000484948723e */ /* 0x004fc800048060ff */
[----:B------:R-:W-:-:S04]  /*26880*/  PRMT R3, R72, 0x9910, RZ ;  /* 0x0000991048037816 */ /* 0x000fc800000000ff */
[----:B------:R-:W-:Y:S01]  /*26890*/  SHF.R.S32.HI R3, RZ, 0x8, R3 ;  /* 0x00000008ff037819 */ /* 0x000fe20000011403 */
[----:B-----5:R-:W-:Y:S04]  /*268a0*/  @P3 STG.E.U8 desc[UR24][R136.64], R72 ;  /* 0x0000004888003986 */ /* 0x020fe8000c101118 */
[----:B------:R0:W-:Y:S04]  /*268b0*/  @P1 STG.E.U8 desc[UR24][R76.64], R3 ;  /* 0x000000034c001986 */ /* 0x0001e8000c101118 */
[----:B0-----:R-:W2:Y:S01]  /*268c0*/  LDL.LU.64 R76, [R1+0xc00] ;  /* 0x000c0000014c7983 */ /* 0x001ea20000300a00 */
[----:B-1----:R-:W-:Y:S01]  /*268d0*/  ISETP.LT.AND P6, PT, R2, UR5, !P0 ;  /* 0x0000000502007c0c */ /* 0x002fe2000c7c1270 */
[----:B------:R-:W0:Y:S01]  /*268e0*/  LDCU UR5, c[0x0][0x39c] ;  /* 0x00007380ff0577ac */ /* 0x000e220008000800 */
[----:B---3--:R-:W-:-:S11]  /*268f0*/  F2FP.SATFINITE.E5M2.F32.PACK_AB_MERGE_C R74, R75, R74, RZ ;  /* 0x0000004a4b4a723e */ /* 0x008fd600048060ff */
[----:B------:R1:W-:Y:S04]  /*26900*/  @P6 STG.E.U8 desc[UR24][R78.64], R74 ;  /* 0x0000004a4e006986 */ /* 0x0003e8000c101118 */
[----:B-1----:R-:W3:Y:S01]  /*26910*/  LDL.LU.64 R78, [R1+0xbf8] ;  /* 0x000bf800014e7983 */ /* 0x002ee20000300a00 */
[----:B------:R-:W-:Y:S01]  /*26920*/  VIADD R2, R0, 0x187 ;  /* 0x0000018700027836 */ /* 0x000fe20000000000 */
[----:B------:R-:W-:Y:S02]  /*26930*/  PRMT R3, R74, 0x9910, RZ ;  /* 0x000099104a037816 */ /* 0x000fe400000000ff */
[----:B------:R-:W5:Y:S02]  /*26940*/  LDL.LU.64 R136, [R1+0x448] ;  /* 0x0004480001887983 */ /* 0x000f640000300a00 */
[----:B------:R-:W-:Y:S01]  /*26950*/  ISETP.LT.AND P5, PT, R2, UR4, !P0 ;  /* 0x0000000402007c0c */ /* 0x000fe2000c7a1270 */
[----:B------:R-:W-:Y:S01]  /*26960*/  VIADD R2, R0, 0x188 ;  /* 0x0000018800027836 */ /* 0x000fe20000000000 */
[----:B------:R-:W-:Y:S01]  /*26970*/  SHF.R.S32.HI R3, RZ, 0x8, R3 ;  /* 0x00000008ff037819 */ /* 0x000fe20000011403 */
[----:B------:R-:W1:Y:S03]  /*26980*/  LDCU UR4, c[0x0][0x39c] ;  /* 0x00007380ff0477ac */ /* 0x000e660008000800 */
[----:B------:R-:W-:Y:S01]  /*26990*/  ISETP.LT.AND P4, PT, R2, UR6, !P0 ;  /* 0x0000000602007c0c */ /* 0x000fe2000c781270 */
[----:B------:R-:W-:Y:S01]  /*269a0*/  VIADD R2, R0, 0x189 ;  /* 0x0000018900027836 */ /* 0x000fe20000000000 */
[----:B------:R-:W1:Y:S04]  /*269b0*/  LDCU UR6, c[0x0][0x39c] ;  /* 0x00007380ff0677ac */ /* 0x000e680008000800 */
[----:B0-----:R-:W-:Y:S01]  /*269c0*/  ISETP.LT.AND P3, PT, R2, UR5, !P0 ;  /* 0x0000000502007c0c */ /* 0x001fe2000c761270 */
[----:B----4-:R0:W-:Y:S01]  /*269d0*/  @P5 STG.E.U8 desc[UR24][R134.64], R3 ;  /* 0x0000000386005986 */ /* 0x0101e2000c101118 */
[----:B------:R-:W-:Y:S01]  /*269e0*/  VIADD R2, R0, 0x18a ;  /* 0x0000018a00027836 */ /* 0x000fe20000000000 */
[----:B------:R-:W4:Y:S02]  /*269f0*/  LDCU UR5, c[0x0][0x39c] ;  /* 0x00007380ff0577ac */ /* 0x000f240008000800 */
[----:B0-----:R-:W5:Y:S02]  /*26a00*/  LDL.LU.64 R134, [R1+0x440] ;  /* 0x0004400001867983 */ /* 0x001f640000300a00 */
[----:B-1----:R-:W-:Y:S01]  /*26a10*/  ISETP.LT.AND P1, PT, R2, UR4, !P0 ;  /* 0x0000000402007c0c */ /* 0x002fe2000c721270 */
[----:B------:R-:W0:Y:S01]  /*26a20*/  LDCU UR4, c[0x0][0x39c] ;  /* 0x00007380ff0477ac */ /* 0x000e220008000800 */
[----:B--2---:R-:W-:-:S04]  /*26a30*/  F2FP.SATFINITE.E5M2.F32.PACK_AB_MERGE_C R76, R77, R76, RZ ;  /* 0x0000004c4d4c723e */ /* 0x004fc800048060ff */
[----:B------:R-:W-:-:S04]  /*26a40*/  PRMT R3, R76, 0x9910, RZ ;  /* 0x000099104c037816 */ /* 0x000fc800000000ff */
[----:B------:R-:W-:Y:S01]  /*26a50*/  SHF.R.S32.HI R3, RZ, 0x8, R3 ;  /* 0x00000008ff037819 */ /* 0x000fe20000011403 */
[----:B------:R-:W-:Y:S04]  /*26a60*/  @P4 STG.E.U8 desc[UR24][R132.64], R76 ;  /* 0x0000004c84004986 */ /* 0x000fe8000c101118 */
[----:B------:R1:W-:Y:S04]  /*26a70*/  @P3 STG.E.U8 desc[UR24][R80.64], R3 ;  /* 0x0000000350003986 */ /* 0x0003e8000c101118 */
[----:B-1----:R-:W2:Y:S01]  /*26a80*/  LDL.LU.64 R80, [R1+0xbf0] ;  /* 0x000bf00001507983 */ /* 0x002ea20000300a00 */
[----:B---3--:R-:W-:-:S05]  /*26a90*/  F2FP.SATFINITE.E5M2.F32.PACK_AB_MERGE_C R78, R79, R78, RZ ;  /* 0x0000004e4f4e723e */ /* 0x008fca00048060ff */
[----:B------:R1:W-:Y:S04]  /*26aa0*/  @P1 STG.E.U8 desc[UR24][R82.64], R78 ;  /* 0x0000004e52001986 */ /* 0x0003e8000c101118 */
[----:B-1----:R-:W3:Y:S01]  /*26ab0*/  LDL.LU.64 R82, [R1+0xbe8] ;  /* 0x000be80001527983 */ /* 0x002ee20000300a00 */
[----:B------:R-:W-:Y:S01]  /*26ac0*/  VIADD R2, R0, 0x18b ;  /* 0x0000018b00027836 */ /* 0x000fe20000000000 */
[----:B------:R-:W-:Y:S02]  /*26ad0*/  PRMT R3, R78, 0x9910, RZ ;  /* 0x000099104e037816 */ /* 0x000fe400000000ff */
[----:B------:R-:W3:Y:S02]  /*26ae0*/  LDL.LU.64 R132, [R1+0x428] ;  /* 0x0004280001847983 */ /* 0x000ee40000300a00 */
[----:B------:R-:W-:Y:S01]  /*26af0*/  ISETP.LT.AND P6, PT, R2, UR6, !P0 ;  /* 0x0000000602007c0c */ /* 0x000fe2000c7c1270 */
[----:B------:R-:W-:Y:S01]  /*26b00*/  VIADD R2, R0, 0x18c ;  /* 0x0000018c00027836 */ /* 0x000fe20000000000 */
[----:B------:R-:W-:Y:S01]  /*26b10*/  SHF.R.S32.HI R3, RZ, 0x8, R3 ;  /* 0x00000008ff037819 */ /* 0x000fe20000011403 */
[----:B------:R-:W1:Y:S03]  /*26b20*/  LDCU UR6, c[0x0][0x39c] ;  /* 0x00007380ff0677ac */ /* 0x000e660008000800 */
[----:B----4-:R-:W-:Y:S01]  /*26b30*/  ISETP.LT.AND P5, PT, R2, UR5, !P0 ;  /* 0x0000000502007c0c */ /* 0x010fe2000c7a1270 */
[----:B------:R-:W-:Y:S01]  /*26b40*/  VIADD R2, R0, 0x18d ;  /* 0x0000018d00027836 */ /* 0x000fe20000000000 */
[----:B------:R-:W4:Y:S04]  /*26b50*/  LDCU UR5, c[0x0][0x39c] ;  /* 0x00007380ff0577ac */ /* 0x000f280008000800 */
[----:B0-----:R-:W-:Y:S01]  /*26b60*/  ISETP.LT.AND P4, PT, R2, UR4, !P0 ;  /* 0x0000000402007c0c */ /* 0x001fe2000c781270 */
[----:B-----5:R0:W-:Y:S01]  /*26b70*/  @P6 STG.E.U8 desc[UR24][R136.64], R3 ;  /* 0x0000000388006986 */ /* 0x0201e2000c101118 */
[----:B------:R-:W-:Y:S01]  /*26b80*/  VIADD R2, R0, 0x18e ;  /* 0x0000018e00027836 */ /* 0x000fe20000000000 */
[----:B------:R-:W5:Y:S02]  /*26b90*/  LDCU UR4, c[0x0][0x39c] ;  /* 0x00007380ff0477ac */ /* 0x000f640008000800 */
[----:B0-----:R-:W4:Y:S02]  /*26ba0*/  LDL.LU.64 R136, [R1+0x420] ;  /* 0x0004200001887983 */ /* 0x001f240000300a00 */
        /* <DEDUP_REMOVED lines=14> */
[----:B----4-:R-:W-:Y:S01]  /*26c90*/  ISETP.LT.AND P1, PT, R2, UR5, !P0 ;  /* 0x0000000502007c0c */ /* 0x010fe2000c721270 */
[----:B------:R-:W-:Y:S01]  /*26ca0*/  VIADD R2, R0, 0x190 ;  /* 0x0000019000027836 */ /* 0x000fe20000000000 */
[----:B------:R-:W-:Y:S01]  /*26cb0*/  SHF.R.S32.HI R3, RZ, 0x8, R3 ;  /* 0x00000008ff037819 */ /* 0x000fe20000011403 */
[----:B------:R-:W1:Y:S03]  /*26cc0*/  LDCU UR5, c[0x0][0x39c] ;  /* 0x00007380ff0577ac */ /* 0x000e660008000800 */
[----:B-----5:R-:W-:Y:S01]  /*26cd0*/  ISETP.LT.AND P6, PT, R2, UR4, !P0 ;  /* 0x0000000402007c0c */ /* 0x020fe2000c7c1270 */
[----:B------:R-:W-:Y:S01]  /*26ce0*/  VIADD R2, R0, 0x191 ;  /* 0x0000019100027836 */ /* 0x000fe20000000000 */
[----:B------:R-:W4:Y:S04]  /*26cf0*/  LDCU UR4, c[0x0][0x39c] ;  /* 0x00007380ff0477ac */ /* 0x000f280008000800 */
[----:B0-----:R-:W-:Y:S01]  /*26d00*/  ISETP.LT.AND P5, PT, R2, UR6, !P0 ;  /* 0x0000000602007c0c */ /* 0x001fe2000c7a1270 */
[----:B------:R0:W-:Y:S01]  /*26d10*/  @P1 STG.E.U8 desc[UR24][R132.64], R3 ;  /* 0x0000000384001986 */ /* 0x0001e2000c101118 */
        /* <DEDUP_REMOVED lines=174> */
[----:B------:R-:W1:Y:S01]  /*27800*/  LDCU UR4, c[0x0][0x39c] ;  /* 0x00007380ff0477ac */ /* 0x000e620008000800 */
[----:B------:R-:W-:-:S05]  /*27810*/  VIADD R2, R0, 0x1ac ;  /* 0x000001ac00027836 */ /* 0x000fca0000000000 */
[----:B-----5:R-:W-:Y:S01]  /*27820*/  ISETP.LT.AND P3, PT, R2, UR6, !P0 ;  /* 0x0000000602007c0c */ /* 0x020fe2000c761270 */
[----:B------:R-:W4:Y:S01]  /*27830*/  LDCU UR6, c[0x0][0x39c] ;  /* 0x00007380ff0677ac */ /* 0x000f220008000800 */
[----:B------:R-:W-:-:S05]  /*27840*/  VIADD R2, R0, 0x1ad ;  /* 0x000001ad00027836 */ /* 0x000fca0000000000 */
[----:B0-----:R-:W-:Y:S01]  /*27850*/  ISETP.LT.AND P1, PT, R2, UR5, !P0 ;  /* 0x0000000502007c0c */ /* 0x001fe2000c721270 */
[----:B------:R-:W0:Y:S01]  /*27860*/  LDCU UR5, c[0x0][0x39c] ;  /* 0x00007380ff0577ac */ /* 0x000e220008000800 */
[----:B------:R-:W-:-:S05]  /*27870*/  VIADD R2, R0, 0x1ae ;  /* 0x000001ae00027836 */ /* 0x000fca0000000000 */
[----:B-1----:R-:W-:Y:S01]  /*27880*/  ISETP.LT.AND P6, PT, R2, UR4, !P0 ;  /* 0x0000000402007c0c */ /* 0x002fe2000c7c1270 */
[----:B------:R-:W1:Y:S01]  /*27890*/  LDCU UR4, c[0x0][0x39c] ;  /* 0x00007380ff0477ac */ /* 0x000e620008000800 */
[----:B------:R-:W-:Y:S01]  /*278a0*/  VIADD R2, R0, 0x1af ;  /* 0x000001af00027836 */ /* 0x000fe20000000000 */
[----:B------:R-:W-:-:S04]  /*278b0*/  SHF.R.S32.HI R3, RZ, 0x8, R3 ;  /* 0x00000008ff037819 */ /* 0x000fc80000011403 */
[----:B----4-:R-:W-:Y:S01]  /*278c0*/  ISETP.LT.AND P5, PT, R2, UR6, !P0 ;  /* 0x0000000602007c0c */ /* 0x010fe2000c7a1270 */
[----:B------:R-:W-:Y:S01]  /*278d0*/  VIADD R2, R0, 0x1b0 ;  /* 0x000001b000027836 */ /* 0x000fe20000000000 */
[----:B------:R4:W-:Y:S01]  /*278e0*/  @P4 STG.E.U8 desc[UR24][R134.64], R3 ;  /* 0x0000000386004986 */ /* 0x0009e2000c101118 */
[----:B------:R-:W5:Y:S03]  /*278f0*/  LDCU UR6, c[0x0][0x39c] ;  /* 0x00007380ff0677ac */ /* 0x000f660008000800 */
[----:B0-----:R-:W-:Y:S01]  /*27900*/  ISETP.LT.AND P4, PT, R2, UR5, !P0 ;  /* 0x0000000502007c0c */ /* 0x001fe2000c781270 */
[----:B------:R-:W-:Y:S01]  /*27910*/  VIADD R2, R0, 0x1b1 ;  /* 0x000001b100027836 */ /* 0x000fe20000000000 */
[----:B------:R-:W0:Y:S01]  /*27920*/  LDCU UR5, c[0x0][0x39c] ;  /* 0x00007380ff0577ac */ /* 0x000e220008000800 */
[----:B----4-:R-:W4:Y:S01]  /*27930*/  LDL.LU.64 R134, [R1+0x320] ;  /* 0x0003200001867983 */ /* 0x010f220000300a00 */
[----:B--2---:R-:W-:-:S04]  /*27940*/  F2FP.SATFINITE.E5M2.F32.PACK_AB_MERGE_C R112, R113, R112, RZ ;  /* 0x000000707170723e */ /* 0x004fc800048060ff */
[----:B------:R-:W-:Y:S01]  /*27950*/  PRMT R3, R112, 0x9910, RZ ;  /* 0x0000991070037816 */ /* 0x000fe200000000ff */
[----:B------:R-:W-:Y:S01]  /*27960*/  @P3 STG.E.U8 desc[UR24][R132.64], R112 ;  /* 0x0000007084003986 */ /* 0x000fe2000c101118 */
[----:B-1----:R-:W-:Y:S01]  /*27970*/  ISETP.LT.AND P3, PT, R2, UR4, !P0 ;  /* 0x0000000402007c0c */ /* 0x002fe2000c761270 */
[----:B------:R-:W1:Y:S01]  /*27980*/  LDCU UR4, c[0x0][0x39c] ;  /* 0x00007380ff0477ac */ /* 0x000e620008000800 */
[----:B------:R-:W-:-:S05]  /*27990*/  SHF.R.S32.HI R2, RZ, 0x8, R3 ;  /* 0x00000008ff027819 */ /* 0x000fca0000011403 */
[----:B------:R2:W-:Y:S04]  /*279a0*/  @P1 STG.E.U8 desc[UR24][R116.64], R2 ;  /* 0x0000000274001986 */ /* 0x0005e8000c101118 */
[----:B--2---:R-:W2:Y:S01]  /*279b0*/  LDL.LU.64 R116, [R1+0xb60] ;  /* 0x000b600001747983 */ /* 0x004ea20000300a00 */
[----:B---3--:R-:W-:-:S05]  /*279c0*/  F2FP.SATFINITE.E5M2.F32.PACK_AB_MERGE_C R114, R115, R114, RZ ;  /* 0x000000727372723e */ /* 0x008fca00048060ff */
[----:B------:R3:W-:Y:S04]  /*279d0*/  @P6 STG.E.U8 desc[UR24][R118.64], R114 ;  /* 0x0000007276006986 */ /* 0x0007e8000c101118 */
[----:B---3--:R-:W3:Y:S01]  /*279e0*/  LDL.LU.64 R118, [R1+0xb58] ;  /* 0x000b580001767983 */ /* 0x008ee20000300a00 */
[----:B------:R-:W-:Y:S01]  /*279f0*/  VIADD R3, R0, 0x1b2 ;  /* 0x000001b200037836 */ /* 0x000fe20000000000 */
[----:B------:R-:W-:Y:S01]  /*27a00*/  PRMT R69, R114, 0x9910, RZ ;  /* 0x0000991072457816 */ /* 0x000fe200000000ff */
[----:B------:R-:W-:Y:S01]  /*27a10*/  VIADD R2, R0, 0x1b4 ;  /* 0x000001b400027836 */ /* 0x000fe20000000000 */
[----:B------:R-:W3:Y:S02]  /*27a20*/  LDL.LU.64 R132, [R1+0x318] ;  /* 0x0003180001847983 */ /* 0x000ee40000300a00 */
[----:B-----5:R-:W-:Y:S01]  /*27a30*/  ISETP.LT.AND P1, PT, R3, UR6, !P0 ;  /* 0x0000000603007c0c */ /* 0x020fe2000c721270 */
[----:B------:R-:W-:Y:S01]  /*27a40*/  IMAD.MOV.U32 R3, RZ, RZ, R69 ;  /* 0x000000ffff037224 */ /* 0x000fe200078e0045 */
[----:B------:R-:W5:Y:S04]  /*27a50*/  LDCU UR6, c[0x0][0x39c] ;  /* 0x00007380ff0677ac */ /* 0x000f680008000800 */
[----:B------:R-:W-:-:S05]  /*27a60*/  SHF.R.S32.HI R3, RZ, 0x8, R3 ;  /* 0x00000008ff037819 */ /* 0x000fca0000011403 */
[----:B------:R0:W-:Y:S01]  /*27a70*/  @P5 STG.E.U8 desc[UR24][R136.64], R3 ;  /* 0x0000000388005986 */ /* 0x0001e2000c101118 */
[----:B-1----:R-:W-:Y:S01]  /*27a80*/  ISETP.LT.AND P5, PT, R2, UR4, !P0 ;  /* 0x0000000402007c0c */ /* 0x002fe2000c7a1270 */
[----:B------:R-:W-:Y:S01]  /*27a90*/  VIADD R68, R0, 0x1b3 ;  /* 0x000001b300447836 */ /* 0x000fe20000000000 */
[----:B------:R-:W1:Y:S01]  /*27aa0*/  LDCU UR4, c[0x0][0x39c] ;  /* 0x00007380ff0477ac */ /* 0x000e620008000800 */
[----:B0-----:R-:W5:Y:S01]  /*27ab0*/  LDL.LU.64 R136, [R1+0x310] ;  /* 0x0003100001887983 */ /* 0x001f620000300a00 */
[----:B--2---:R-:W-:-:S04]  /*27ac0*/  F2FP.SATFINITE.E5M2.F32.PACK_AB_MERGE_C R116, R117, R116, RZ ;  /* 0x000000747574723e */ /* 0x004fc800048060ff */
[----:B------:R-:W-:-:S05]  /*27ad0*/  PRMT R69, R116, 0x9910, RZ ;  /* 0x0000991074457816 */ /* 0x000fca00000000ff */
[----:B------:R-:W-:Y:S01]  /*27ae0*/  IMAD.MOV.U32 R2, RZ, RZ, R69 ;  /* 0x000000ffff027224 */ /* 0x000fe200078e0045 */
[----:B----4-:R-:W-:Y:S04]  /*27af0*/  @P4 STG.E.U8 desc[UR24][R134.64], R116 ;  /* 0x0000007486004986 */ /* 0x010fe8000c101118 */
[----:B------:R-:W-:-:S05]  /*27b00*/  SHF.R.S32.HI R2, RZ, 0x8, R2 ;  /* 0x00000008ff027819 */ /* 0x000fca0000011402 */
[----:B------:R0:W-:Y:S04]  /*27b10*/  @P3 STG.E.U8 desc[UR24][R120.64], R2 ;  /* 0x0000000278003986 */ /* 0x0001e8000c101118 */
[----:B0-----:R-:W2:Y:S01]  /*27b20*/  LDL.LU.64 R120, [R1+0xb50] ;  /* 0x000b500001787983 */ /* 0x001ea20000300a00 */
[----:B---3--:R-:W-:-:S05]  /*27b30*/  F2FP.SATFINITE.E5M2.F32.PACK_AB_MERGE_C R118, R119, R118, RZ ;  /* 0x000000767776723e */ /* 0x008fca00048060ff */
[----:B------:R0:W-:Y:S04]  /*27b40*/  @P1 STG.E.U8 desc[UR24][R122.64], R118 ;  /* 0x000000767a001986 */ /* 0x0001e8000c101118 */
[----:B0-----:R-:W3:Y:S01]  /*27b50*/  LDL.LU.64 R122, [R1+0xb48] ;  /* 0x000b4800017a7983 */ /* 0x001ee20000300a00 */
[----:B------:R-:W-:Y:S01]  /*27b60*/  ISETP.LT.AND P6, PT, R68, UR5, !P0 ;  /* 0x0000000544007c0c */ /* 0x000fe2000c7c1270 */
[----:B------:R-:W0:Y:S01]  /*27b70*/  LDCU UR5, c[0x0][0x39c] ;  /* 0x00007380ff0577ac */ /* 0x000e220008000800 */
[----:B------:R-:W-:Y:S01]  /*27b80*/  VIADD R68, R0, 0x1b5 ;  /* 0x000001b500447836 */ /* 0x000fe20000000000 */
[----:B------:R-:W-:Y:S01]  /*27b90*/  PRMT R69, R118, 0x9910, RZ ;  /* 0x0000991076457816 */ /* 0x000fe200000000ff */
[----:B------:R-:W-:Y:S01]  /*27ba0*/  VIADD R3, R0, 0x1b6 ;  /* 0x000001b600037836 */ /* 0x000fe20000000000 */
[----:B------:R-:W4:Y:S02]  /*27bb0*/  LDL.LU.64 R134, [R1+0x308] ;  /* 0x0003080001867983 */ /* 0x000f240000300a00 */
[----:B-----5:R-:W-:Y:S01]  /*27bc0*/  ISETP.LT.AND P4, PT, R68, UR6, !P0 ;  /* 0x0000000644007c0c */ /* 0x020fe2000c781270 */
[----:B------:R-:W5:Y:S01]  /*27bd0*/  LDCU UR6, c[0x0][0x39c] ;  /* 0x00007380ff0677ac */ /* 0x000f620008000800 */
[----:B------:R-:W-:Y:S01]  /*27be0*/  VIADD R2, R0, 0x1b8 ;  /* 0x000001b800027836 */ /* 0x000fe20000000000 */
[----:B0-----:R-:W-:Y:S01]  /*27bf0*/  ISETP.LT.AND P3, PT, R3, UR5, !P0 ;  /* 0x0000000503007c0c */ /* 0x001fe2000c761270 */
[----:B------:R-:W-:Y:S01]  /*27c00*/  IMAD.MOV.U32 R3, RZ, RZ, R69 ;  /* 0x000000ffff037224 */ /* 0x000fe200078e0045 */
[----:B------:R-:W0:Y:S04]  /*27c10*/  LDCU UR5, c[0x0][0x39c] ;  /* 0x00007380ff0577ac */ /* 0x000e280008000800 */
[----:B------:R-:W-:-:S05]  /*27c20*/  SHF.R.S32.HI R3, RZ, 0x8, R3 ;  /* 0x00000008ff037819 */ /* 0x000fca0000011403 */
[----:B------:R0:W-:Y:S01]  /*27c30*/  @P6 STG.E.U8 desc[UR24][R132.64], R3 ;  /* 0x0000000384006986 */ /* 0x0001e2000c101118 */
[----:B-----5:R-:W-:Y:S02]  /*27c40*/  ISETP.LT.AND P6, PT, R2, UR6, !P0 ;  /* 0x0000000602007c0c */ /* 0x020fe4000c7c1270 */
[----:B--2---:R-:W-:Y:S01]  /*27c50*/  F2FP.SATFINITE.E5M2.F32.PACK_AB_MERGE_C R120, R121, R120, RZ ;  /* 0x000000787978723e */ /* 0x004fe200048060ff */
[----:B0-----:R-:W2:Y:S01]  /*27c60*/  LDL.LU.64 R132, [R1+0x300] ;  /* 0x0003000001847983 */ /* 0x001ea20000300a00 */
[----:B---3--:R-:W-:Y:S01]  /*27c70*/  F2FP.SATFINITE.E5M2.F32.PACK_AB_MERGE_C R122, R123, R122, RZ ;  /* 0x0000007a7b7a723e */ /* 0x008fe200048060ff */
[----:B------:R-:W-:Y:S01]  /*27c80*/  VIADD R68, R0, 0x1b7 ;  /* 0x000001b700447836 */ /* 0x000fe20000000000 */
[----:B------:R-:W-:Y:S01]  /*27c90*/  PRMT R69, R120, 0x9910, RZ ;  /* 0x0000991078457816 */ /* 0x000fe200000000ff */
[----:B------:R-:W-:Y:S01]  /*27ca0*/  VIADD R3, R0, 0x1ba ;  /* 0x000001ba00037836 */ /* 0x000fe20000000000 */
[----:B------:R-:W0:Y:S03]  /*27cb0*/  LDCU UR6, c[0x0][0x39c] ;  /* 0x00007380ff0677ac */ /* 0x000e260008000800 */
[----:B------:R-:W-:Y:S01]  /*27cc0*/  IMAD.MOV.U32 R2, RZ, RZ, R69 ;  /* 0x000000ffff027224 */ /* 0x000fe200078e0045 */
[----:B------:R-:W-:Y:S04]  /*27cd0*/  @P5 STG.E.U8 desc[UR24][R136.64], R120 ;  /* 0x0000007888005986 */ /* 0x000fe8000c101118 */
[----:B------:R-:W-:-:S05]  /*27ce0*/  SHF.R.S32.HI R2, RZ, 0x8, R2 ;  /* 0x00000008ff027819 */ /* 0x000fca0000011402 */
[----:B------:R3:W-:Y:S04]  /*27cf0*/  @P4 STG.E.U8 desc[UR24][R124.64], R2 ;  /* 0x000000027c004986 */ /* 0x0007e8000c101118 */
[----:B---3--:R-:W3:Y:S04]  /*27d00*/  LDL.LU.64 R124, [R1+0xb40] ;  /* 0x000b4000017c7983 */ /* 0x008ee80000300a00 */
[----:B------:R5:W-:Y:S04]  /*27d10*/  @P3 STG.E.U8 desc[UR24][R126.64], R122 ;  /* 0x0000007a7e003986 */ /* 0x000be8000c101118 */
[----:B-----5:R-:W5:Y:S01]  /*27d20*/  LDL.LU.64 R126, [R1+0xb38] ;  /* 0x000b3800017e7983 */ /* 0x020f620000300a00 */
[----:B-1----:R-:W-:Y:S01]  /*27d30*/  ISETP.LT.AND P1, PT, R68, UR4, !P0 ;  /* 0x0000000444007c0c */ /* 0x002fe2000c721270 */
[----:B------:R-:W1:Y:S01]  /*27d40*/  LDCU UR4, c[0x0][0x39c] ;  /* 0x00007380ff0477ac */ /* 0x000e620008000800 */
[----:B------:R-:W-:Y:S01]  /*27d50*/  VIADD R68, R0, 0x1b9 ;  /* 0x000001b900447836 */ /* 0x000fe20000000000 */
[----:B------:R-:W-:Y:S01]  /*27d60*/  PRMT R69, R122, 0x9910, RZ ;  /* 0x000099107a457816 */ /* 0x000fe200000000ff */
[----:B------:R-:W-:Y:S01]  /*27d70*/  VIADD R2, R0, 0x1bc ;  /* 0x000001bc00027836 */ /* 0x000fe20000000000 */
[----:B------:R-:W2:Y:S02]  /*27d80*/  LDL.LU.64 R136, [R1+0x2f8] ;  /* 0x0002f80001887983 */ /* 0x000ea40000300a00 */
[----:B------:R-:W-:Y:S01]  /*27d90*/  ISETP.LT.AND P5, PT, R68, UR5, !P0 ;  /* 0x0000000544007c0c */ /* 0x000fe2000c7a1270 */
[----:B------:R-:W0:Y:S01]  /*27da0*/  LDCU UR5, c[0x0][0x39c] ;  /* 0x00007380ff0577ac */ /* 0x000e220008000800 */
[----:B-1----:R-:W-:Y:S01]  /*27db0*/  ISETP.LT.AND P4, PT, R3, UR4, !P0 ;  /* 0x0000000403007c0c */ /* 0x002fe2000c781270 */
[----:B------:R-:W-:Y:S01]  /*27dc0*/  IMAD.MOV.U32 R3, RZ, RZ, R69 ;  /* 0x000000ffff037224 */ /* 0x000fe200078e0045 */
[----:B------:R-:W1:Y:S04]  /*27dd0*/  LDCU UR4, c[0x0][0x39c] ;  /* 0x00007380ff0477ac */ /* 0x000e680008000800 */
[----:B------:R-:W-:-:S05]  /*27de0*/  SHF.R.S32.HI R3, RZ, 0x8, R3 ;  /* 0x00000008ff037819 */ /* 0x000fca0000011403 */
[----:B----4-:R4:W-:Y:S01]  /*27df0*/  @P1 STG.E.U8 desc[UR24][R134.64], R3 ;  /* 0x0000000386001986 */ /* 0x0109e2000c101118 */
[----:B0-----:R-:W-:Y:S02]  /*27e00*/  ISETP.LT.AND P1, PT, R2, UR5, !P0 ;  /* 0x0000000502007c0c */ /* 0x001fe4000c721270 */
[----:B---3--:R-:W-:Y:S01]  /*27e10*/  F2FP.SATFINITE.E5M2.F32.PACK_AB_MERGE_C R124, R125, R124, RZ ;  /* 0x0000007c7d7c723e */ /* 0x008fe200048060ff */
[----:B----4-:R-:W3:Y:S01]  /*27e20*/  LDL.LU.64 R134, [R1+0x2f0] ;  /* 0x0002f00001867983 */ /* 0x010ee20000300a00 */
[----:B-----5:R-:W-:Y:S01]  /*27e30*/  F2FP.SATFINITE.E5M2.F32.PACK_AB_MERGE_C R126, R127, R126, RZ ;  /* 0x0000007e7f7e723e */ /* 0x020fe200048060ff */
[----:B------:R-:W-:Y:S01]  /*27e40*/  VIADD R68, R0, 0x1bb ;  /* 0x000001bb00447836 */ /* 0x000fe20000000000 */
[----:B------:R-:W-:Y:S01]  /*27e50*/  PRMT R69, R124, 0x9910, RZ ;  /* 0x000099107c457816 */ /* 0x000fe200000000ff */
[----:B------:R-:W-:Y:S01]  /*27e60*/  VIADD R3, R0, 0x1be ;  /* 0x000001be00037836 */ /* 0x000fe20000000000 */
[----:B------:R-:W0:Y:S03]  /*27e70*/  LDCU UR5, c[0x0][0x39c] ;  /* 0x00007380ff0577ac */ /* 0x000e260008000800 */
[----:B------:R-:W-:Y:S01]  /*27e80*/  IMAD.MOV.U32 R2, RZ, RZ, R69 ;  /* 0x000000ffff027224 */ /* 0x000fe200078e0045 */
[----:B--2---:R-:W-:Y:S04]  /*27e90*/  @P6 STG.E.U8 desc[UR24][R132.64], R124 ;  /* 0x0000007c84006986 */ /* 0x004fe8000c101118 */
[----:B------:R-:W-:-:S05]  /*27ea0*/  SHF.R.S32.HI R2, RZ, 0x8, R2 ;  /* 0x00000008ff027819 */ /* 0x000fca0000011402 */
[----:B------:R2:W-:Y:S04]  /*27eb0*/  @P5 STG.E.U8 desc[UR24][R128.64], R2 ;  /* 0x0000000280005986 */ /* 0x0005e8000c101118 */
[----:B--2---:R-:W2:Y:S04]  /*27ec0*/  LDL.LU.64 R128, [R1+0xb30] ;  /* 0x000b300001807983 */ /* 0x004ea80000300a00 */
[----:B------:R4:W-:Y:S04]  /*27ed0*/  @P4 STG.E.U8 desc[UR24][R130.64], R126 ;  /* 0x0000007e82004986 */ /* 0x0009e8000c101118 */
[----:B----4-:R-:W4:Y:S01]  /*27ee0*/  LDL.LU.64 R130, [R1+0xb28] ;  /* 0x000b280001827983 */ /* 0x010f220000300a00 */
[----:B------:R-:W-:Y:S01]  /*27ef0*/  ISETP.LT.AND P3, PT, R68, UR6, !P0 ;  /* 0x0000000644007c0c */ /* 0x000fe2000c761270 */
[----:B------:R-:W5:Y:S01]  /*27f00*/  LDCU UR6, c[0x0][0x39c] ;  /* 0x00007380ff0677ac */ /* 0x000f620008000800 */
[----:B------:R-:W-:Y:S01]  /*27f10*/  VIADD R68, R0, 0x1bd ;  /* 0x000001bd00447836 */ /* 0x000fe20000000000 */
[----:B------:R-:W-:Y:S01]  /*27f20*/  PRMT R69, R126, 0x9910, RZ ;  /* 0x000099107e457816 */ /* 0x000fe200000000ff */
[----:B------:R-:W-:Y:S01]  /*27f30*/  VIADD R2, R0, 0x1c0 ;  /* 0x000001c000027836 */ /* 0x000fe20000000000 */
[----:B------:R-:W3:Y:S02]  /*27f40*/  LDL.LU.64 R132, [R1+0x2d8] ;  /* 0x0002d80001847983 */ /* 0x000ee40000300a00 */
[----:B-1----:R-:W-:Y:S01]  /*27f50*/  ISETP.LT.AND P6, PT, R68, UR4, !P0 ;  /* 0x0000000444007c0c */ /* 0x002fe2000c7c1270 */
[----:B------:R-:W1:Y:S01]  /*27f60*/  LDCU UR4, c[0x0][0x39c] ;  /* 0x00007380ff0477ac */ /* 0x000e620008000800 */
[----:B-----5:R-:W-:Y:S01]  /*27f70*/  ISETP.LT.AND P5, PT, R3, UR6, !P0 ;  /* 0x0000000603007c0c */ /* 0x020fe2000c7a1270 */
[----:B------:R-:W-:Y:S01]  /*27f80*/  IMAD.MOV.U32 R3, RZ, RZ, R69 ;  /* 0x000000ffff037224 */ /* 0x000fe200078e0045 */
[----:B------:R-:W5:Y:S04]  /*27f90*/  LDCU UR6, c[0x0][0x39c] ;  /* 0x00007380ff0677ac */ /* 0x000f680008000800 */
[----:B------:R-:W-:-:S05]  /*27fa0*/  SHF.R.S32.HI R3, RZ, 0x8, R3 ;  /* 0x00000008ff037819 */ /* 0x000fca0000011403 */
[----:B------:R0:W-:Y:S01]  /*27fb0*/  @P3 STG.E.U8 desc[UR24][R136.64], R3 ;  /* 0x0000000388003986 */ /* 0x0001e2000c101118 */
[----:B-1----:R-:W-:Y:S02]  /*27fc0*/  ISETP.LT.AND P3, PT, R2, UR4, !P0 ;  /* 0x0000000402007c0c */ /* 0x002fe4000c761270 */
[----:B--2---:R-:W-:Y:S01]  /*27fd0*/  F2FP.SATFINITE.E5M2.F32.PACK_AB_MERGE_C R128, R129, R128, RZ ;  /* 0x000000808180723e */ /* 0x004fe200048060ff */
[----:B0-----:R-:W2:Y:S01]  /*27fe0*/  LDL.LU.64 R136, [R1+0x2d0] ;  /* 0x0002d00001887983 */ /* 0x001ea20000300a00 */
[----:B----4-:R-:W-:Y:S01]  /*27ff0*/  F2FP.SATFINITE.E5M2.F32.PACK_AB_MERGE_C R130, R131, R130, RZ ;  /* 0x000000828382723e */ /* 0x010fe200048060ff */
[----:B------:R-:W-:Y:S01]  /*28000*/  VIADD R68, R0, 0x1bf ;  /* 0x000001bf00447836 */ /* 0x000fe20000000000 */
[----:B------:R-:W-:Y:S01]  /*28010*/  PRMT R69, R128, 0x9910, RZ ;  /* 0x0000991080457816 */ /* 0x000fe200000000ff */
[----:B------:R-:W0:Y:S04]  /*28020*/  LDCU UR4, c[0x0][0x39c] ;  /* 0x00007380ff0477ac */ /* 0x000e280008000800 */
[----:B------:R-:W-:Y:S01]  /*28030*/  IMAD.MOV.U32 R2, RZ, RZ, R69 ;  /* 0x000000ffff027224 */ /* 0x000fe200078e0045 */
[----:B---3--:R-:W-:Y:S04]  /*28040*/  @P1 STG.E.U8 desc[UR24][R134.64], R128 ;  /* 0x0000008086001986 */ /* 0x008fe8000c101118 */
[----:B------:R-:W-:-:S05]  /*28050*/  SHF.R.S32.HI R2, RZ, 0x8, R2 ;  /* 0x00000008ff027819 */ /* 0x000fca0000011402 */
[----:B------:R1:W-:Y:S04]  /*28060*/  @P6 STG.E.U8 desc[UR24][R4.64], R2 ;  /* 0x0000000204006986 */ /* 0x0003e8000c101118 */
[----:B-1----:R-:W3:Y:S04]  /*28070*/  LDL.LU.64 R4, [R1+0xb20] ;  /* 0x000b200001047983 */ /* 0x002ee80000300a00 */
[----:B------:R1:W-:Y:S04]  /*28080*/  @P5 STG.E.U8 desc[UR24][R6.64], R130 ;  /* 0x0000008206005986 */ /* 0x0003e8000c101118 */
[----:B-1----:R-:W4:Y:S01]  /*28090*/  LDL.LU.64 R6, [R1+0xb18] ;  /* 0x000b180001067983 */ /* 0x002f220000300a00 */
[----:B------:R-:W-:Y:S01]  /*280a0*/  ISETP.LT.AND P4, PT, R68, UR5, !P0 ;  /* 0x0000000544007c0c */ /* 0x000fe2000c781270 */
[----:B------:R-:W1:Y:S01]  /*280b0*/  LDCU UR5, c[0x0][0x39c] ;  /* 0x00007380ff0577ac */ /* 0x000e620008000800 */
[----:B------:R-:W-:Y:S01]  /*280c0*/  VIADD R68, R0, 0x1c1 ;  /* 0x000001c100447836 */ /* 0x000fe20000000000 */
[----:B------:R-:W-:Y:S01]  /*280d0*/  PRMT R69, R130, 0x9910, RZ ;  /* 0x0000991082457816 */ /* 0x000fe200000000ff */
[----:B------:R-:W-:Y:S01]  /*280e0*/  VIADD R3, R0, 0x1c2 ;  /* 0x000001c200037836 */ /* 0x000fe20000000000 */
[----:B------:R-:W4:Y:S02]  /*280f0*/  LDL.LU.64 R134, [R1+0x2b8] ;  /* 0x0002b80001867983 */ /* 0x000f240000300a00 */
[----:B-----5:R-:W-:Y:S01]  /*28100*/  ISETP.LT.AND P1, PT, R68, UR6, !P0 ;  /* 0x0000000644007c0c */ /* 0x020fe2000c721270 */
[----:B------:R-:W5:Y:S01]  /*28110*/  LDCU UR6, c[0x0][0x39c] ;  /* 0x00007380ff0677ac */ /* 0x000f620008000800 */
[----:B------:R-:W-:-:S02]  /*28120*/  VIADD R68, R0, 0x1c3 ;  /* 0x000001c300447836 */ /* 0x000fc40000000000 */
[----:B------:R-:W-:Y:S01]  /*28130*/  VIADD R2, R0, 0x1c4 ;  /* 0x000001c400027836 */ /* 0x000fe20000000000 */
[----:B-1----:R-:W-:Y:S01]  /*28140*/  ISETP.LT.AND P6, PT, R3, UR5, !P0 ;  /* 0x0000000503007c0c */ /* 0x002fe2000c7c1270 */
[----:B------:R-:W-:Y:S01]  /*28150*/  IMAD.MOV.U32 R3, RZ, RZ, R69 ;  /* 0x000000ffff037224 */ /* 0x000fe200078e0045 */
[----:B0-----:R-:W-:Y:S01]  /*28160*/  ISETP.LT.AND P5, PT, R68, UR4, !P0 ;  /* 0x0000000444007c0c */ /* 0x001fe2000c7a1270 */
[----:B------:R-:W0:Y:S03]  /*28170*/  LDCU UR5, c[0x0][0x39c] ;  /* 0x00007380ff0577ac */ /* 0x000e260008000800 */
[----:B------:R-:W-:Y:S01]  /*28180*/  SHF.R.S32.HI R3, RZ, 0x8, R3 ;  /* 0x00000008ff037819 */ /* 0x000fe20000011403 */
[----:B------:R-:W1:Y:S04]  /*28190*/  LDCU UR4, c[0x0][0x39c] ;  /* 0x00007380ff0477ac */ /* 0x000e680008000800 */
[----:B------:R0:W-:Y:S01]  /*281a0*/  @P4 STG.E.U8 desc[UR24][R132.64], R3 ;  /* 0x0000000384004986 */ /* 0x0001e2000c101118 */
[----:B-----5:R-:W-:Y:S01]  /*281b0*/  ISETP.LT.AND P4, PT, R2, UR6, !P0 ;  /* 0x0000000602007c0c */ /* 0x020fe2000c781270 */
[----:B------:R-:W5:Y:S02]  /*281c0*/  LDCU UR6, c[0x0][0x39c] ;  /* 0x00007380ff0677ac */ /* 0x000f640008000800 */
[----:B0-----:R-:W5:Y:S01]  /*281d0*/  LDL.LU.64 R132, [R1+0x2b0] ;  /* 0x0002b00001847983 */ /* 0x001f620000300a00 */
[----:B---3--:R-:W-:-:S04]  /*281e0*/  F2FP.SATFINITE.E5M2.F32.PACK_AB_MERGE_C R4, R5, R4, RZ ;  /* 0x000000040504723e */ /* 0x008fc800048060ff */
[----:B------:R-:W-:-:S05]  /*281f0*/  PRMT R68, R4, 0x9910, RZ ;  /* 0x0000991004447816 */ /* 0x000fca00000000ff */
[----:B------:R-:W-:Y:S01]  /*28200*/  IMAD.MOV.U32 R2, RZ, RZ, R68 ;  /* 0x000000ffff027224 */ /* 0x000fe200078e0044 */
[----:B--2---:R-:W-:Y:S04]  /*28210*/  @P3 STG.E.U8 desc[UR24][R136.64], R4 ;  /* 0x0000000488003986 */ /* 0x004fe8000c101118 */
[----:B------:R-:W-:-:S05]  /*28220*/  SHF.R.S32.HI R2, RZ, 0x8, R2 ;  /* 0x00000008ff027819 */ /* 0x000fca0000011402 */
[----:B------:R0:W-:Y:S04]  /*28230*/  @P1 STG.E.U8 desc[UR24][R8.64], R2 ;  /* 0x0000000208001986 */ /* 0x0001e8000c101118 */
[----:B0-----:R-:W2:Y:S01]  /*28240*/  LDL.LU.64 R8, [R1+0xb10] ;  /* 0x000b100001087983 */ /* 0x001ea20000300a00 */
[----:B----4-:R-:W-:-:S05]  /*28250*/  F2FP.SATFINITE.E5M2.F32.PACK_AB_MERGE_C R6, R7, R6, RZ ;  /* 0x000000060706723e */ /* 0x010fca00048060ff */
[----:B------:R0:W-:Y:S04]  /*28260*/  @P6 STG.E.U8 desc[UR24][R10.64], R6 ;  /* 0x000000060a006986 */ /* 0x0001e8000c101118 */
[----:B0-----:R-:W3:Y:S01]  /*28270*/  LDL.LU.64 R10, [R1+0xb08] ;  /* 0x000b0800010a7983 */ /* 0x001ee20000300a00 */
[----:B------:R-:W-:Y:S01]  /*28280*/  VIADD R5, R0, 0x1c5 ;  /* 0x000001c500057836 */ /* 0x000fe20000000000 */
[----:B------:R-:W-:Y:S01]  /*28290*/  PRMT R7, R6, 0x9910, RZ ;  /* 0x0000991006077816 */ /* 0x000fe200000000ff */
[----:B------:R-:W-:Y:S01]  /*282a0*/  VIADD R3, R0, 0x1c6 ;  /* 0x000001c600037836 */ /* 0x000fe20000000000 */
[----:B------:R-:W4:Y:S02]  /*282b0*/  LDL.LU.64 R136, [R1+0x298] ;  /* 0x0002980001887983 */ /* 0x000f240000300a00 */
[----:B------:R-:W-:Y:S01]  /*282c0*/  ISETP.LT.AND P3, PT, R5, UR5, !P0 ;  /* 0x0000000505007c0c */ /* 0x000fe2000c761270 */
[----:B------:R-:W0:Y:S01]  /*282d0*/  LDCU UR5, c[0x0][0x39c] ;  /* 0x00007380ff0577ac */ /* 0x000e220008000800 */
[----:B-1----:R-:W-:Y:S01]  /*282e0*/  ISETP.LT.AND P1, PT, R3, UR4, !P0 ;  /* 0x0000000403007c0c */ /* 0x002fe2000c721270 */
[----:B------:R-:W-:-:S02]  /*282f0*/  IMAD.MOV.U32 R3, RZ, RZ, R7 ;  /* 0x000000ffff037224 */ /* 0x000fc400078e0007 */
[C---:B------:R-:W-:Y:S01]  /*28300*/  VIADD R5, R0.reuse, 0x1c7 ;  /* 0x000001c700057836 */ /* 0x040fe20000000000 */
[----:B------:R-:W1:Y:S01]  /*28310*/  LDCU UR4, c[0x0][0x39c] ;  /* 0x00007380ff0477ac */ /* 0x000e620008000800 */
[----:B------:R-:W-:Y:S01]  /*28320*/  VIADD R2, R0, 0x1c8 ;  /* 0x000001c800027836 */ /* 0x000fe20000000000 */
[----:B------:R-:W-:Y:S02]  /*28330*/  SHF.R.S32.HI R3, RZ, 0x8, R3 ;  /* 0x00000008ff037819 */ /* 0x000fe40000011403 */
[----:B-----5:R-:W-:Y:S01]  /*28340*/  ISETP.LT.AND P6, PT, R5, UR6, !P0 ;  /* 0x0000000605007c0c */ /* 0x020fe2000c7c1270 */
[----:B------:R-:W5:Y:S02]  /*28350*/  LDCU UR6, c[0x0][0x39c] ;  /* 0x00007380ff0677ac */ /* 0x000f640008000800 */
[----:B------:R1:W-:Y:S01]  /*28360*/  @P5 STG.E.U8 desc[UR24][R134.64], R3 ;  /* 0x0000000386005986 */ /* 0x0003e2000c101118 */
[----:B0-----:R-:W-:Y:S01]  /*28370*/  ISETP.LT.AND P5, PT, R2, UR5, !P0 ;  /* 0x0000000502007c0c */ /* 0x001fe2000c7a1270 */
[----:B------:R-:W-:Y:S01]  /*28380*/  VIADD R4, R0, 0x1c9 ;  /* 0x000001c900047836 */ /* 0x000fe20000000000 */
[----:B------:R-:W0:Y:S01]  /*28390*/  LDCU UR5, c[0x0][0x39c] ;  /* 0x00007380ff0577ac */ /* 0x000e220008000800 */
[----:B-1----:R-:W4:Y:S01]  /*283a0*/  LDL.LU.64 R134, [R1+0x288] ;  /* 0x0002880001867983 */ /* 0x002f220000300a00 */
[----:B--2---:R-:W-:-:S04]  /*283b0*/  F2FP.SATFINITE.E5M2.F32.PACK_AB_MERGE_C R8, R9, R8, RZ ;  /* 0x000000080908723e */ /* 0x004fc800048060ff */
[----:B------:R-:W-:-:S05]  /*283c0*/  PRMT R5, R8, 0x9910, RZ ;  /* 0x0000991008057816 */ /* 0x000fca00000000ff */
[----:B------:R-:W-:Y:S01]  /*283d0*/  IMAD.MOV.U32 R2, RZ, RZ, R5 ;  /* 0x000000ffff027224 */ /* 0x000fe200078e0005 */
[----:B------:R-:W-:Y:S04]  /*283e0*/  @P4 STG.E.U8 desc[UR24][R132.64], R8 ;  /* 0x0000000884004986 */ /* 0x000fe8000c101118 */
[----:B------:R-:W-:-:S05]  /*283f0*/  SHF.R.S32.HI R2, RZ, 0x8, R2 ;  /* 0x00000008ff027819 */ /* 0x000fca0000011402 */
[----:B------:R1:W-:Y:S04]  /*28400*/  @P3 STG.E.U8 desc[UR24][R12.64], R2 ;  /* 0x000000020c003986 */ /* 0x0003e8000c101118 */
[----:B-1----:R-:W2:Y:S01]  /*28410*/  LDL.LU.64 R12, [R1+0xb00] ;  /* 0x000b0000010c7983 */ /* 0x002ea20000300a00 */
[----:B---3--:R-:W-:-:S03]  /*28420*/  F2FP.SATFINITE.E5M2.F32.PACK_AB_MERGE_C R10, R11, R10, RZ ;  /* 0x0000000a0b0a723e */ /* 0x008fc600048060ff */
[----:B------:R-:W3:Y:S04]  /*28430*/  LDL.LU.64 R132, [R1+0x278] ;  /* 0x0002780001847983 */ /* 0x000ee80000300a00 */
[----:B------:R1:W-:Y:S04]  /*28440*/  @P1 STG.E.U8 desc[UR24][R14.64], R10 ;  /* 0x0000000a0e001986 */ /* 0x0003e8000c101118 */
[----:B-1----:R-:W3:Y:S01]  /*28450*/  LDL.LU.64 R14, [R1+0xaf8] ;  /* 0x000af800010e7983 */ /* 0x002ee20000300a00 */
[----:B------:R-:W-:Y:S01]  /*28460*/  VIADD R3, R0, 0x1ca ;  /* 0x000001ca00037836 */ /* 0x000fe20000000000 */
[----:B------:R-:W-:-:S04]  /*28470*/  PRMT R5, R10, 0x9910, RZ ;  /* 0x000099100a057816 */ /* 0x000fc800000000ff */
[----:B-----5:R-:W-:Y:S01]  /*28480*/  ISETP.LT.AND P3, PT, R3, UR6, !P0 ;  /* 0x0000000603007c0c */ /* 0x020fe2000c761270 */
[----:B------:R-:W-:Y:S01]  /*28490*/  IMAD.MOV.U32 R3, RZ, RZ, R5 ;  /* 0x000000ffff037224 */ /* 0x000fe200078e0005 */
[----:B------:R-:W-:Y:S01]  /*284a0*/  ISETP.LT.AND P4, PT, R4, UR4, !P0 ;  /* 0x0000000404007c0c */ /* 0x000fe2000c781270 */
[----:B------:R-:W1:Y:S03]  /*284b0*/  LDCU UR4, c[0x0][0x39c] ;  /* 0x00007380ff0477ac */ /* 0x000e660008000800 */
[----:B------:R-:W-:Y:S01]  /*284c0*/  SHF.R.S32.HI R3, RZ, 0x8, R3 ;  /* 0x00000008ff037819 */ /* 0x000fe20000011403 */
[----:B------:R-:W-:Y:S01]  /*284d0*/  VIADD R2, R0, 0x1cc ;  /* 0x000001cc00027836 */ /* 0x000fe20000000000 */
[----:B------:R-:W5:Y:S03]  /*284e0*/  LDCU UR6, c[0x0][0x39c] ;  /* 0x00007380ff0677ac */ /* 0x000f660008000800 */
[----:B----4-:R-:W-:Y:S01]  /*284f0*/  @P6 STG.E.U8 desc[UR24][R136.64], R3 ;  /* 0x0000000388006986 */ /* 0x010fe2000c101118 */
[----:B-1----:R-:W-:-:S02]  /*28500*/  ISETP.LT.AND P6, PT, R2, UR4, !P0 ;  /* 0x0000000402007c0c */ /* 0x002fc4000c7c1270 */
[----:B--2---:R-:W-:Y:S02]  /*28510*/  F2FP.SATFINITE.E5M2.F32.PACK_AB_MERGE_C R12, R13, R12, RZ ;  /* 0x0000000c0d0c723e */ /* 0x004fe400048060ff */
[----:B---3--:R-:W-:-:S03]  /*28520*/  F2FP.SATFINITE.E5M2.F32.PACK_AB_MERGE_C R14, R15, R14, RZ ;  /* 0x0000000e0f0e723e */ /* 0x008fc600048060ff */
[----:B------:R1:W-:Y:S01]  /*28530*/  @P5 STG.E.U8 desc[UR24][R16.64], R12 ;  /* 0x0000000c10005986 */ /* 0x0003e2000c101118 */
[----:B------:R-:W-:Y:S01]  /*28540*/  VIADD R4, R0, 0x1cb ;  /* 0x000001cb00047836 */ /* 0x000fe20000000000 */
[----:B------:R-:W2:Y:S02]  /*28550*/  LDCU UR4, c[0x0][0x39c] ;  /* 0x00007380ff0477ac */ /* 0x000ea40008000800 */
[----:B-1----:R-:W3:Y:S01]  /*28560*/  LDL.LU.64 R16, [R1+0xaf0] ;  /* 0x000af00001107983 */ /* 0x002ee20000300a00 */
[----:B------:R-:W-:-:S05]  /*28570*/  PRMT R5, R12, 0x9910, RZ ;  /* 0x000099100c057816 */ /* 0x000fca00000000ff */
[----:B------:R-:W-:-:S05]  /*28580*/  IMAD.MOV.U32 R2, RZ, RZ, R5 ;  /* 0x000000ffff027224 */ /* 0x000fca00078e0005 */
[----:B------:R-:W-:-:S05]  /*28590*/  SHF.R.S32.HI R2, RZ, 0x8, R2 ;  /* 0x00000008ff027819 */ /* 0x000fca0000011402 */
[----:B------:R-:W-:Y:S04]  /*285a0*/  @P4 STG.E.U8 desc[UR24][R134.64], R2 ;  /* 0x0000000286004986 */ /* 0x000fe8000c101118 */
[----:B------:R1:W-:Y:S04]  /*285b0*/  @P3 STG.E.U8 desc[UR24][R18.64], R14 ;  /* 0x0000000e12003986 */ /* 0x0003e8000c101118 */
[----:B-1----:R-:W4:Y:S01]  /*285c0*/  LDL.LU.64 R18, [R1+0xae8] ;  /* 0x000ae80001127983 */ /* 0x002f220000300a00 */
[----:B0-----:R-:W-:Y:S01]  /*285d0*/  ISETP.LT.AND P1, PT, R4, UR5, !P0 ;  /* 0x0000000504007c0c */ /* 0x001fe2000c721270 */
[----:B------:R-:W0:Y:S01]  /*285e0*/  LDCU UR5, c[0x0][0x39c] ;  /* 0x00007380ff0577ac */ /* 0x000e220008000800 */
[----:B------:R-:W-:Y:S01]  /*285f0*/  VIADD R3, R0, 0x1ce ;  /* 0x000001ce00037836 */ /* 0x000fe20000000000 */
[----:B------:R-:W-:-:S04]  /*28600*/  PRMT R5, R14, 0x9910, RZ ;  /* 0x000099100e057816 */ /* 0x000fc800000000ff */
[----:B0-----:R-:W-:Y:S01]  /*28610*/  ISETP.LT.AND P4, PT, R3, UR5, !P0 ;  /* 0x0000000503007c0c */ /* 0x001fe2000c781270 */
[----:B------:R-:W-:Y:S01]  /*28620*/  IMAD.MOV.U32 R3, RZ, RZ, R5 ;  /* 0x000000ffff037224 */ /* 0x000fe200078e0005 */
[----:B------:R-:W0:Y:S04]  /*28630*/  LDCU UR5, c[0x0][0x39c] ;  /* 0x00007380ff0577ac */ /* 0x000e280008000800 */
[----:B------:R-:W-:-:S05]  /*28640*/  SHF.R.S32.HI R3, RZ, 0x8, R3 ;  /* 0x00000008ff037819 */ /* 0x000fca0000011403 */
[----:B------:R-:W-:Y:S01]  /*28650*/  @P1 STG.E.U8 desc[UR24][R132.64], R3 ;  /* 0x0000000384001986 */ /* 0x000fe2000c101118 */
[----:B------:R-:W-:-:S05]  /*28660*/  VIADD R4, R0, 0x1cd ;  /* 0x000001cd00047836 */ /* 0x000fca0000000000 */
[----:B-----5:R-:W-:Y:S01]  /*28670*/  ISETP.LT.AND P5, PT, R4, UR6, !P0 ;  /* 0x0000000604007c0c */ /* 0x020fe2000c7a1270 */
[----:B------:R-:W1:Y:S01]  /*28680*/  LDCU UR6, c[0x0][0x39c] ;  /* 0x00007380ff0677ac */ /* 0x000e620008000800 */
[----:B------:R-:W-:-:S05]  /*28690*/  VIADD R2, R0, 0x1d0 ;  /* 0x000001d000027836 */ /* 0x000fca0000000000 */
[----:B-1----:R-:W-:Y:S02]  /*286a0*/  ISETP.LT.AND P1, PT, R2, UR6, !P0 ;  /* 0x0000000602007c0c */ /* 0x002fe4000c721270 */
[----:B---3--:R-:W-:Y:S02]  /*286b0*/  F2FP.SATFINITE.E5M2.F32.PACK_AB_MERGE_C R16, R17, R16, RZ ;  /* 0x000000101110723e */ /* 0x008fe400048060ff */
[----:B----4-:R-:W-:-:S03]  /*286c0*/  F2FP.SATFINITE.E5M2.F32.PACK_AB_MERGE_C R18, R19, R18, RZ ;  /* 0x000000121312723e */ /* 0x010fc600048060ff */
[----:B------:R1:W-:Y:S01]  /*286d0*/  @P6 STG.E.U8 desc[UR24][R20.64], R16 ;  /* 0x0000001014006986 */ /* 0x0003e2000c101118 */
[----:B------:R-:W-:Y:S01]  /*286e0*/  VIADD R4, R0, 0x1cf ;  /* 0x000001cf00047836 */ /* 0x000fe20000000000 */
[----:B------:R-:W3:Y:S02]  /*286f0*/  LDCU UR6, c[0x0][0x39c] ;  /* 0x00007380ff0677ac */ /* 0x000ee40008000800 */
[----:B-1----:R-:W4:Y:S01]  /*28700*/  LDL.LU.64 R20, [R1+0xae0] ;  /* 0x000ae00001147983 */ /* 0x002f220000300a00 */
[----:B------:R-:W-:-:S05]  /*28710*/  PRMT R5, R16, 0x9910, RZ ;  /* 0x0000991010057816 */ /* 0x000fca00000000ff */
[----:B------:R-:W-:-:S05]  /*28720*/  IMAD.MOV.U32 R2, RZ, RZ, R5 ;  /* 0x000000ffff027224 */ /* 0x000fca00078e0005 */
[----:B------:R-:W-:-:S05]  /*28730*/  SHF.R.S32.HI R2, RZ, 0x8, R2 ;  /* 0x00000008ff027819 */ /* 0x000fca0000011402 */
[----:B------:R1:W-:Y:S04]  /*28740*/  @P5 STG.E.U8 desc[UR24][R22.64], R2 ;  /* 0x0000000216005986 */ /* 0x0003e8000c101118 */
[----:B-1----:R-:W5:Y:S04]  /*28750*/  LDL.LU.64 R22, [R1+0xad8] ;  /* 0x000ad80001167983 */ /* 0x002f680000300a00 */
[----:B------:R1:W-:Y:S04]  /*28760*/  @P4 STG.E.U8 desc[UR24][R24.64], R18 ;  /* 0x0000001218004986 */ /* 0x0003e8000c101118 */
[----:B-1----:R-:W5:Y:S01]  /*28770*/  LDL.LU.64 R24, [R1+0xad0] ;  /* 0x000ad00001187983 */ /* 0x002f620000300a00 */
[----:B--2---:R-:W-:Y:S01]  /*28780*/  ISETP.LT.AND P3, PT, R4, UR4, !P0 ;  /* 0x0000000404007c0c */ /* 0x004fe2000c761270 */
[----:B------:R-:W1:Y:S01]  /*28790*/  LDCU UR4, c[0x0][0x39c] ;  /* 0x00007380ff0477ac */ /* 0x000e620008000800 */
[----:B------:R-:W-:Y:S01]  /*287a0*/  VIADD R3, R0, 0x1d2 ;  /* 0x000001d200037836 */ /* 0x000fe20000000000 */
[----:B------:R-:W-:-:S04]  /*287b0*/  PRMT R5, R18, 0x9910, RZ ;  /* 0x0000991012057816 */ /* 0x000fc800000000ff */
[----:B-1----:R-:W-:Y:S01]  /*287c0*/  ISETP.LT.AND P5, PT, R3, UR4, !P0 ;  /* 0x0000000403007c0c */ /* 0x002fe2000c7a1270 */
[----:B------:R-:W-:Y:S01]  /*287d0*/  IMAD.MOV.U32 R3, RZ, RZ, R5 ;  /* 0x000000ffff037224 */ /* 0x000fe200078e0005 */
[----:B------:R-:W1:Y:S04]  /*287e0*/  LDCU UR4, c[0x0][0x39c] ;  /* 0x00007380ff0477ac */ /* 0x000e680008000800 */
[----:B------:R-:W-:-:S05]  /*287f0*/  SHF.R.S32.HI R3, RZ, 0x8, R3 ;  /* 0x00000008ff037819 */ /* 0x000fca0000011403 */
[----:B------:R2:W-:Y:S04]  /*28800*/  @P3 STG.E.U8 desc[UR24][R26.64], R3 ;  /* 0x000000031a003986 */ /* 0x0005e8000c101118 */
[----:B--2---:R-:W2:Y:S01]  /*28810*/  LDL.LU.64 R26, [R1+0xac8] ;  /* 0x000ac800011a7983 */ /* 0x004ea20000300a00 */
[----:B------:R-:W-:-:S05]  /*28820*/  VIADD R4, R0, 0x1d1 ;  /* 0x000001d100047836 */ /* 0x000fca0000000000 */
[----:B0-----:R-:W-:Y:S01]  /*28830*/  ISETP.LT.AND P6, PT, R4, UR5, !P0 ;  /* 0x0000000504007c0c */ /* 0x001fe2000c7c1270 */
[----:B------:R-:W0:Y:S01]  /*28840*/  LDCU UR5, c[0x0][0x39c] ;  /* 0x00007380ff0577ac */ /* 0x000e220008000800 */
[----:B------:R-:W-:-:S05]  /*28850*/  VIADD R2, R0, 0x1d4 ;  /* 0x000001d400027836 */ /* 0x000fca0000000000 */
[----:B0-----:R-:W-:Y:S01]  /*28860*/  ISETP.LT.AND P3, PT, R2, UR5, !P0 ;  /* 0x0000000502007c0c */ /* 0x001fe2000c761270 */
[----:B------:R-:W-:Y:S01]  /*28870*/  VIADD R4, R0, 0x1d3 ;  /* 0x000001d300047836 */ /* 0x000fe20000000000 */
[----:B------:R-:W0:Y:S04]  /*28880*/  LDCU UR5, c[0x0][0x39c] ;  /* 0x00007380ff0577ac */ /* 0x000e280008000800 */
[----:B---3--:R-:W-:Y:S01]  /*28890*/  ISETP.LT.AND P4, PT, R4, UR6, !P0 ;  /* 0x0000000604007c0c */ /* 0x008fe2000c781270 */
[----:B------:R-:W3:Y:S01]  /*288a0*/  LDCU UR6, c[0x0][0x39c] ;  /* 0x00007380ff0677ac */ /* 0x000ee20008000800 */
[C---:B------:R-:W-:Y:S02]  /*288b0*/  VIADD R3, R0.reuse, 0x1d6 ;  /* 0x000001d600037836 */ /* 0x040fe40000000000 */
[----:B------:R-:W-:Y:S01]  /*288c0*/  VIADD R4, R0, 0x1d5 ;  /* 0x000001d500047836 */ /* 0x000fe20000000000 */
[----:B----4-:R-:W-:-:S05]  /*288d0*/  F2FP.SATFINITE.E5M2.F32.PACK_AB_MERGE_C R20, R21, R20, RZ ;  /* 0x000000141514723e */ /* 0x010fca00048060ff */
[----:B------:R4:W-:Y:S01]  /*288e0*/  @P1 STG.E.U8 desc[UR24][R28.64], R20 ;  /* 0x000000141c001986 */ /* 0x0009e2000c101118 */
[----:B------:R-:W-:-:S03]  /*288f0*/  PRMT R5, R20, 0x9910, RZ ;  /* 0x0000991014057816 */ /* 0x000fc600000000ff */
[----:B----4-:R-:W4:Y:S02]  /*28900*/  LDL.LU.64 R28, [R1+0xac0] ;  /* 0x000ac000011c7983 */ /* 0x010f240000300a00 */
[----:B------:R-:W-:-:S05]  /*28910*/  IMAD.MOV.U32 R2, RZ, RZ, R5 ;  /* 0x000000ffff027224 */ /* 0x000fca00078e0005 */
[----:B------:R-:W-:-:S05]  /*28920*/  SHF.R.S32.HI R2, RZ, 0x8, R2 ;  /* 0x00000008ff027819 */ /* 0x000fca0000011402 */
[----:B------:R0:W-:Y:S04]  /*28930*/  @P6 STG.E.U8 desc[UR24][R30.64], R2 ;  /* 0x000000021e006986 */ /* 0x0001e8000c101118 */
[----:B0-----:R-:W4:Y:S01]  /*28940*/  LDL.LU.64 R30, [R1+0xab8] ;  /* 0x000ab800011e7983 */ /* 0x001f220000300a00 */
[----:B-----5:R-:W-:-:S05]  /*28950*/  F2FP.SATFINITE.E5M2.F32.PACK_AB_MERGE_C R22, R23, R22, RZ ;  /* 0x000000161716723e */ /* 0x020fca00048060ff */
[----:B------:R0:W-:Y:S01]  /*28960*/  @P5 STG.E.U8 desc[UR24][R32.64], R22 ;  /* 0x0000001620005986 */ /* 0x0001e2000c101118 */
[----:B------:R-:W-:-:S03]  /*28970*/  PRMT R5, R22, 0x9910, RZ ;  /* 0x0000991016057816 */ /* 0x000fc600000000ff */
[----:B0-----:R-:W5:Y:S01]  /*28980*/  LDL.LU.64 R32, [R1+0xab0] ;  /* 0x000ab00001207983 */ /* 0x001f620000300a00 */
[----:B---3--:R-:W-:Y:S01]  /*28990*/  ISETP.LT.AND P6, PT, R3, UR6, !P0 ;  /* 0x0000000603007c0c */ /* 0x008fe2000c7c1270 */
[----:B------:R-:W-:Y:S01]  /*289a0*/  IMAD.MOV.U32 R3, RZ, RZ, R5 ;  /* 0x000000ffff037224 */ /* 0x000fe200078e0005 */
[----:B-1----:R-:W-:Y:S01]  /*289b0*/  ISETP.LT.AND P1, PT, R4, UR4, !P0 ;  /* 0x0000000404007c0c */ /* 0x002fe2000c721270 */
[----:B------:R-:W0:Y:S03]  /*289c0*/  LDCU UR4, c[0x0][0x39c] ;  /* 0x00007380ff0477ac */ /* 0x000e260008000800 */
[----:B------:R-:W-:Y:S02]  /*289d0*/  SHF.R.S32.HI R3, RZ, 0x8, R3 ;  /* 0x00000008ff037819 */ /* 0x000fe40000011403 */
[----:B------:R-:W-:Y:S01]  /*289e0*/  F2FP.SATFINITE.E5M2.F32.PACK_AB_MERGE_C R24, R25, R24, RZ ;  /* 0x000000181918723e */ /* 0x000fe200048060ff */
[----:B------:R-:W-:Y:S01]  /*289f0*/  VIADD R2, R0, 0x1d8 ;  /* 0x000001d800027836 */ /* 0x000fe20000000000 */
[----:B------:R-:W1:Y:S01]  /*28a00*/  LDCU UR6, c[0x0][0x39c] ;  /* 0x00007380ff0677ac */ /* 0x000e620008000800 */
[----:B------:R3:W-:Y:S01]  /*28a10*/  @P4 STG.E.U8 desc[UR24][R34.64], R3 ;  /* 0x0000000322004986 */ /* 0x0007e2000c101118 */
[----:B------:R-:W-:-:S03]  /*28a20*/  PRMT R5, R24, 0x9910, RZ ;  /* 0x0000991018057816 */ /* 0x000fc600000000ff */
[----:B---3--:R-:W3:Y:S01]  /*28a30*/  LDL.LU.64 R34, [R1+0xaa8] ;  /* 0x000aa80001227983 */ /* 0x008ee20000300a00 */
[----:B0-----:R-:W-:Y:S01]  /*28a40*/  ISETP.LT.AND P4, PT, R2, UR4, !P0 ;  /* 0x0000000402007c0c */ /* 0x001fe2000c781270 */
[----:B------:R-:W-:Y:S01]  /*28a50*/  IMAD.MOV.U32 R2, RZ, RZ, R5 ;  /* 0x000000ffff027224 */ /* 0x000fe200078e0005 */
[----:B------:R-:W0:Y:S01]  /*28a60*/  LDCU UR4, c[0x0][0x39c] ;  /* 0x00007380ff0477ac */ /* 0x000e220008000800 */
[----:B------:R1:W-:Y:S03]  /*28a70*/  @P3 STG.E.U8 desc[UR24][R36.64], R24 ;  /* 0x0000001824003986 */ /* 0x0003e6000c101118 */
[----:B------:R-:W-:Y:S01]  /*28a80*/  SHF.R.S32.HI R2, RZ, 0x8, R2 ;  /* 0x00000008ff027819 */ /* 0x000fe20000011402 */
[----:B-1----:R-:W3:Y:S04]  /*28a90*/  LDL.LU.64 R36, [R1+0xaa0] ;  /* 0x000aa00001247983 */ /* 0x002ee80000300a00 */
[----:B------:R1:W-:Y:S04]  /*28aa0*/  @P1 STG.E.U8 desc[UR24][R38.64], R2 ;  /* 0x0000000226001986 */ /* 0x0003e8000c101118 */
[----:B-1----:R-:W3:Y:S01]  /*28ab0*/  LDL.LU.64 R38, [R1+0xa98] ;  /* 0x000a980001267983 */ /* 0x002ee20000300a00 */
[----:B------:R-:W-:-:S05]  /*28ac0*/  VIADD R4, R0, 0x1d7 ;  /* 0x000001d700047836 */ /* 0x000fca0000000000 */
[----:B------:R-:W-:Y:S01]  /*28ad0*/  ISETP.LT.AND P5, PT, R4, UR5, !P0 ;  /* 0x0000000504007c0c */ /* 0x000fe2000c7a1270 */
[----:B------:R-:W1:Y:S01]  /*28ae0*/  LDCU UR5, c[0x0][0x39c] ;  /* 0x00007380ff0577ac */ /* 0x000e620008000800 */
[----:B--2---:R-:W-:Y:S01]  /*28af0*/  F2FP.SATFINITE.E5M2.F32.PACK_AB_MERGE_C R26, R27, R26, RZ ;  /* 0x0000001a1b1a723e */ /* 0x004fe200048060ff */
[----:B------:R-:W-:-:S03]  /*28b00*/  VIADD R3, R0, 0x1da ;  /* 0x000001da00037836 */ /* 0x000fc60000000000 */
[----:B------:R-:W-:Y:S01]  /*28b10*/  PRMT R5, R26, 0x9910, RZ ;  /* 0x000099101a057816 */ /* 0x000fe200000000ff */
[----:B------:R2:W-:Y:S01]  /*28b20*/  @P6 STG.E.U8 desc[UR24][R40.64], R26 ;  /* 0x0000001a28006986 */ /* 0x0005e2000c101118 */
[----:B------:R-:W-:-:S03]  /*28b30*/  VIADD R4, R0, 0x1d9 ;  /* 0x000001d900047836 */ /* 0x000fc60000000000 */
[----:B--2---:R-:W2:Y:S01]  /*28b40*/  LDL.LU.64 R40, [R1+0xa90] ;  /* 0x000a900001287983 */ /* 0x004ea20000300a00 */
[----:B-1----:R-:W-:Y:S01]  /*28b50*/  ISETP.LT.AND P1, PT, R3, UR5, !P0 ;  /* 0x0000000503007c0c */ /* 0x002fe2000c721270 */
[----:B------:R-:W-:Y:S01]  /*28b60*/  IMAD.MOV.U32 R3, RZ, RZ, R5 ;  /* 0x000000ffff037224 */ /* 0x000fe200078e0005 */
[----:B------:R-:W-:Y:S01]  /*28b70*/  ISETP.LT.AND P3, PT, R4, UR6, !P0 ;  /* 0x0000000604007c0c */ /* 0x000fe2000c761270 */
[----:B------:R-:W1:Y:S03]  /*28b80*/  LDCU UR6, c[0x0][0x39c] ;  /* 0x00007380ff0677ac */ /* 0x000e660008000800 */
[----:B------:R-:W-:Y:S01]  /*28b90*/  SHF.R.S32.HI R3, RZ, 0x8, R3 ;  /* 0x00000008ff037819 */ /* 0x000fe20000011403 */
[----:B------:R-:W-:Y:S01]  /*28ba0*/  VIADD R2, R0, 0x1dc ;  /* 0x000001dc00027836 */ /* 0x000fe20000000000 */
[----:B------:R-:W0:Y:S03]  /*28bb0*/  LDCU UR5, c[0x0][0x39c] ;  /* 0x00007380ff0577ac */ /* 0x000e260008000800 */
[----:B------:R1:W-:Y:S04]  /*28bc0*/  @P5 STG.E.U8 desc[UR24][R42.64], R3 ;  /* 0x000000032a005986 */ /* 0x0003e8000c101118 */
[----:B-1----:R-:W2:Y:S01]  /*28bd0*/  LDL.LU.64 R42, [R1+0xa88] ;  /* 0x000a8800012a7983 */ /* 0x002ea20000300a00 */
[----:B------:R-:W-:Y:S01]  /*28be0*/  ISETP.LT.AND P5, PT, R2, UR6, !P0 ;  /* 0x0000000602007c0c */ /* 0x000fe2000c7a1270 */
[----:B------:R-:W-:Y:S01]  /*28bf0*/  VIADD R4, R0, 0x1db ;  /* 0x000001db00047836 */ /* 0x000fe20000000000 */
[----:B------:R-:W1:Y:S04]  /*28c00*/  LDCU UR6, c[0x0][0x39c] ;  /* 0x00007380ff0677ac */ /* 0x000e680008000800 */
[----:B0-----:R-:W-:Y:S01]  /*28c10*/  ISETP.LT.AND P6, PT, R4, UR4, !P0 ;  /* 0x0000000404007c0c */ /* 0x001fe2000c7c1270 */
[----:B------:R-:W0:Y:S01]  /*28c20*/  LDCU UR4, c[0x0][0x39c] ;  /* 0x00007380ff0477ac */ /* 0x000e220008000800 */
[----:B------:R-:W-:-:S02]  /*28c30*/  VIADD R3, R0, 0x1de ;  /* 0x000001de00037836 */ /* 0x000fc40000000000 */
[----:B------:R-:W-:Y:S01]  /*28c40*/  VIADD R4, R0, 0x1dd ;  /* 0x000001dd00047836 */ /* 0x000fe20000000000 */
[----:B----4-:R-:W-:-:S04]  /*28c50*/  F2FP.SATFINITE.E5M2.F32.PACK_AB_MERGE_C R28, R29, R28, RZ ;  /* 0x0000001c1d1c723e */ /* 0x010fc800048060ff */
[----:B------:R-:W-:Y:S01]  /*28c60*/  PRMT R5, R28, 0x9910, RZ ;  /* 0x000099101c057816 */ /* 0x000fe200000000ff */
[----:B------:R4:W-:Y:S04]  /*28c70*/  @P4 STG.E.U8 desc[UR24][R44.64], R28 ;  /* 0x0000001c2c004986 */ /* 0x0009e8000c101118 */
[----:B------:R-:W-:Y:S01]  /*28c80*/  IMAD.MOV.U32 R2, RZ, RZ, R5 ;  /* 0x000000ffff027224 */ /* 0x000fe200078e0005 */
[----:B----4-:R-:W4:Y:S04]  /*28c90*/  LDL.LU.64 R44, [R1+0xa80] ;  /* 0x000a8000012c7983 */ /* 0x010f280000300a00 */
[----:B------:R-:W-:-:S05]  /*28ca0*/  SHF.R.S32.HI R2, RZ, 0x8, R2 ;  /* 0x00000008ff027819 */ /* 0x000fca0000011402 */
[----:B------:R0:W-:Y:S01]  /*28cb0*/  @P3 STG.E.U8 desc[UR24][R46.64], R2 ;  /* 0x000000022e003986 */ /* 0x0001e2000c101118 */
[----:B------:R-:W-:-:S03]  /*28cc0*/  F2FP.SATFINITE.E5M2.F32.PACK_AB_MERGE_C R30, R31, R30, RZ ;  /* 0x0000001e1f1e723e */ /* 0x000fc600048060ff */
[----:B0-----:R-:W4:Y:S01]  /*28cd0*/  LDL.LU.64 R46, [R1+0xa78] ;  /* 0x000a7800012e7983 */ /* 0x001f220000300a00 */
[----:B------:R-:W-:Y:S02]  /*28ce0*/  PRMT R5, R30, 0x9910, RZ ;  /* 0x000099101e057816 */ /* 0x000fe400000000ff */
[----:B------:R-:W-:Y:S01]  /*28cf0*/  ISETP.LT.AND P3, PT, R3, UR4, !P0 ;  /* 0x0000000403007c0c */ /* 0x000fe2000c761270 */
[----:B------:R0:W-:Y:S01]  /*28d00*/  @P1 STG.E.U8 desc[UR24][R48.64], R30 ;  /* 0x0000001e30001986 */ /* 0x0001e2000c101118 */
[----:B------:R-:W-:Y:S01]  /*28d10*/  ISETP.LT.AND P4, PT, R4, UR5, !P0 ;  /* 0x0000000504007c0c */ /* 0x000fe2000c781270 */
[----:B------:R-:W-:Y:S01]  /*28d20*/  IMAD.MOV.U32 R3, RZ, RZ, R5 ;  /* 0x000000ffff037224 */ /* 0x000fe200078e0005 */
[----:B------:R-:W1:Y:S01]  /*28d30*/  LDCU UR5, c[0x0][0x39c] ;  /* 0x00007380ff0577ac */ /* 0x000e620008000800 */
[----:B-----5:R-:W-:Y:S01]  /*28d40*/  F2FP.SATFINITE.E5M2.F32.PACK_AB_MERGE_C R32, R33, R32, RZ ;  /* 0x000000202120723e */ /* 0x020fe200048060ff */
[----:B------:R-:W-:Y:S01]  /*28d50*/  VIADD R2, R0, 0x1e0 ;  /* 0x000001e000027836 */ /* 0x000fe20000000000 */
[----:B------:R-:W5:Y:S01]  /*28d60*/  LDCU UR4, c[0x0][0x39c] ;  /* 0x00007380ff0477ac */ /* 0x000f620008000800 */
[----:B0-----:R-:W4:Y:S01]  /*28d70*/  LDL.LU.64 R48, [R1+0xa70] ;  /* 0x000a700001307983 */ /* 0x001f220000300a00 */
[----:B------:R-:W-:-:S05]  /*28d80*/  SHF.R.S32.HI R3, RZ, 0x8, R3 ;  /* 0x00000008ff037819 */ /* 0x000fca0000011403 */
[----:B------:R0:W-:Y:S01]  /*28d90*/  @P6 STG.E.U8 desc[UR24][R50.64], R3 ;  /* 0x0000000332006986 */ /* 0x0001e2000c101118 */
[----:B------:R-:W-:-:S03]  /*28da0*/  PRMT R5, R32, 0x9910, RZ ;  /* 0x0000991020057816 */ /* 0x000fc600000000ff */
[----:B0-----:R-:W4:Y:S01]  /*28db0*/  LDL.LU.64 R50, [R1+0xa68] ;  /* 0x000a680001327983 */ /* 0x001f220000300a00 */
[----:B------:R-:W-:Y:S01]  /*28dc0*/  VIADD R4, R0, 0x1df ;  /* 0x000001df00047836 */ /* 0x000fe20000000000 */
[----:B-1----:R-:W-:Y:S02]  /*28dd0*/  ISETP.LT.AND P6, PT, R2, UR5, !P0 ;  /* 0x0000000502007c0c */ /* 0x002fe4000c7c1270 */
[----:B------:R0:W-:Y:S01]  /*28de0*/  @P5 STG.E.U8 desc[UR24][R52.64], R32 ;  /* 0x0000002034005986 */ /* 0x0001e2000c101118 */
[----:B------:R-:W-:Y:S01]  /*28df0*/  IMAD.MOV.U32 R2, RZ, RZ, R5 ;  /* 0x000000ffff027224 */ /* 0x000fe200078e0005 */
[----:B------:R-:W-:Y:S01]  /*28e00*/  ISETP.LT.AND P1, PT, R4, UR6, !P0 ;  /* 0x0000000604007c0c */ /* 0x000fe2000c721270 */
[----:B------:R-:W1:Y:S01]  /*28e10*/  LDCU UR6, c[0x0][0x39c] ;  /* 0x00007380ff0677ac */ /* 0x000e620008000800 */
[----:B------:R-:W1:Y:S01]  /*28e20*/  LDCU UR5, c[0x0][0x39c] ;  /* 0x00007380ff0577ac */ /* 0x000e620008000800 */
[----:B0-----:R-:W4:Y:S01]  /*28e30*/  LDL.LU.64 R52, [R1+0xa60] ;  /* 0x000a600001347983 */ /* 0x001f220000300a00 */
[----:B------:R-:W-:Y:S01]  /*28e40*/  SHF.R.S32.HI R2, RZ, 0x8, R2 ;  /* 0x00000008ff027819 */ /* 0x000fe20000011402 */
[----:B------:R-:W-:Y:S01]  /*28e50*/  VIADD R4, R0, 0x1e1 ;  /* 0x000001e100047836 */ /* 0x000fe20000000000 */
[----:B---3--:R-:W-:-:S03]  /*28e60*/  F2FP.SATFINITE.E5M2.F32.PACK_AB_MERGE_C R34, R35, R34, RZ ;  /* 0x000000222322723e */ /* 0x008fc600048060ff */
[----:B------:R0:W-:Y:S01]  /*28e70*/  @P4 STG.E.U8 desc[UR24][R54.64], R2 ;  /* 0x0000000236004986 */ /* 0x0001e2000c101118 */
[----:B-----5:R-:W-:Y:S01]  /*28e80*/  ISETP.LT.AND P5, PT, R4, UR4, !P0 ;  /* 0x0000000404007c0c */ /* 0x020fe2000c7a1270 */
[----:B------:R-:W3:Y:S01]  /*28e90*/  LDCU UR4, c[0x0][0x39c] ;  /* 0x00007380ff0477ac */ /* 0x000ee20008000800 */
[----:B------:R-:W-:Y:S01]  /*28ea0*/  VIADD R3, R0, 0x1e2 ;  /* 0x000001e200037836 */ /* 0x000fe20000000000 */
[----:B------:R-:W-:Y:S01]  /*28eb0*/  PRMT R5, R34, 0x9910, RZ ;  /* 0x0000991022057816 */ /* 0x000fe200000000ff */
[----:B0-----:R-:W5:Y:S03]  /*28ec0*/  LDL.LU.64 R54, [R1+0xa58] ;  /* 0x000a580001367983 */ /* 0x001f660000300a00 */
[----:B-1----:R-:W-:Y:S01]  /*28ed0*/  ISETP.LT.AND P4, PT, R3, UR6, !P0 ;  /* 0x0000000603007c0c */ /* 0x002fe2000c781270 */
[C---:B------:R-:W-:Y:S01]  /*28ee0*/  VIADD R4, R0.reuse, 0x1e3 ;  /* 0x000001e300047836 */ /* 0x040fe20000000000 */
[----:B------:R-:W-:Y:S01]  /*28ef0*/  F2FP.SATFINITE.E5M2.F32.PACK_AB_MERGE_C R36, R37, R36, RZ ;  /* 0x000000242524723e */ /* 0x000fe200048060ff */
[----:B------:R-:W-:Y:S01]  /*28f00*/  IMAD.MOV.U32 R3, RZ, RZ, R5 ;  /* 0x000000ffff037224 */ /* 0x000fe200078e0005 */
[----:B------:R0:W-:Y:S01]  /*28f10*/  @P3 STG.E.U8 desc[UR24][R56.64], R34 ;  /* 0x0000002238003986 */ /* 0x0001e2000c101118 */
[----:B------:R-:W-:Y:S01]  /*28f20*/  VIADD R2, R0, 0x1e4 ;  /* 0x000001e400027836 */ /* 0x000fe20000000000 */
[----:B------:R-:W-:Y:S01]  /*28f30*/  ISETP.LT.AND P3, PT, R4, UR5, !P0 ;  /* 0x0000000504007c0c */ /* 0x000fe2000c761270 */
[----:B------:R-:W1:Y:S01]  /*28f40*/  LDCU UR5, c[0x0][0x39c] ;  /* 0x00007380ff0577ac */ /* 0x000e620008000800 */
[----:B------:R-:W-:-:S02]  /*28f50*/  SHF.R.S32.HI R3, RZ, 0x8, R3 ;  /* 0x00000008ff037819 */ /* 0x000fc40000011403 */
[----:B------:R-:W-:Y:S01]  /*28f60*/  PRMT R5, R36, 0x9910, RZ ;  /* 0x0000991024057816 */ /* 0x000fe200000000ff */
[----:B------:R-:W1:Y:S01]  /*28f70*/  LDCU UR6, c[0x0][0x39c] ;  /* 0x00007380ff0677ac */ /* 0x000e620008000800 */
[----:B0-----:R-:W5:Y:S04]  /*28f80*/  LDL.LU.64 R56, [R1+0xa50] ;  /* 0x000a500001387983 */ /* 0x001f680000300a00 */
[----:B------:R0:W-:Y:S01]  /*28f90*/  @P1 STG.E.U8 desc[UR24][R58.64], R3 ;  /* 0x000000033a001986 */ /* 0x0001e2000c101118 */
[----:B---3--:R-:W-:Y:S01]  /*28fa0*/  ISETP.LT.AND P1, PT, R2, UR4, !P0 ;  /* 0x0000000402007c0c */ /* 0x008fe2000c721270 */
[----:B------:R-:W-:Y:S01]  /*28fb0*/  IMAD.MOV.U32 R2, RZ, RZ, R5 ;  /* 0x000000ffff027224 */ /* 0x000fe200078e0005 */
[----:B------:R-:W-:Y:S01]  /*28fc0*/  F2FP.SATFINITE.E5M2.F32.PACK_AB_MERGE_C R38, R39, R38, RZ ;  /* 0x000000262726723e */ /* 0x000fe200048060ff */
[----:B------:R3:W-:Y:S01]  /*28fd0*/  @P6 STG.E.U8 desc[UR24][R60.64], R36 ;  /* 0x000000243c006986 */ /* 0x0007e2000c101118 */
[----:B------:R-:W2:Y:S02]  /*28fe0*/  LDCU UR4, c[0x0][0x39c] ;  /* 0x00007380ff0477ac */ /* 0x000ea40008000800 */
[----:B------:R-:W-:Y:S01]  /*28ff0*/  SHF.R.S32.HI R2, RZ, 0x8, R2 ;  /* 0x00000008ff027819 */ /* 0x000fe20000011402 */
[----:B0-----:R-:W5:Y:S01]  /*29000*/  LDL.LU.64 R58, [R1+0xa48] ;  /* 0x000a4800013a7983 */ /* 0x001f620000300a00 */
[----:B------:R-:W-:Y:S01]  /*29010*/  VIADD R3, R0, 0x1e6 ;  /* 0x000001e600037836 */ /* 0x000fe20000000000 */
[----:B------:R-:W-:-:S02]  /*29020*/  PRMT R5, R38, 0x9910, RZ ;  /* 0x0000991026057816 */ /* 0x000fc400000000ff */
[----:B------:R0:W-:Y:S02]  /*29030*/  @P5 STG.E.U8 desc[UR24][R62.64], R2 ;  /* 0x000000023e005986 */ /* 0x0001e4000c101118 */
[----:B-1----:R-:W-:Y:S01]  /*29040*/  ISETP.LT.AND P5, PT, R3, UR5, !P0 ;  /* 0x0000000503007c0c */ /* 0x002fe2000c7a1270 */
[----:B------:R-:W-:Y:S01]  /*29050*/  IMAD.MOV.U32 R3, RZ, RZ, R5 ;  /* 0x000000ffff037224 */ /* 0x000fe200078e0005 */
[----:B---3--:R-:W3:Y:S01]  /*29060*/  LDL.LU.64 R60, [R1+0xa40] ;  /* 0x000a4000013c7983 */ /* 0x008ee20000300a00 */
[----:B------:R-:W-:Y:S01]  /*29070*/  VIADD R4, R0, 0x1e5 ;  /* 0x000001e500047836 */ /* 0x000fe20000000000 */
[----:B------:R-:W1:Y:S02]  /*29080*/  LDCU UR5, c[0x0][0x39c] ;  /* 0x00007380ff0577ac */ /* 0x000e640008000800 */
[----:B------:R-:W-:Y:S01]  /*29090*/  SHF.R.S32.HI R3, RZ, 0x8, R3 ;  /* 0x00000008ff037819 */ /* 0x000fe20000011403 */
[----:B------:R2:W-:Y:S04]  /*290a0*/  @P4 STG.E.U8 desc[UR24][R64.64], R38 ;  /* 0x0000002640004986 */ /* 0x0005e8000c101118 */
[----:B0-----:R-:W3:Y:S04]  /*290b0*/  LDL.LU.64 R62, [R1+0xa38] ;  /* 0x000a3800013e7983 */ /* 0x001ee80000300a00 */
[----:B------:R0:W-:Y:S04]  /*290c0*/  @P3 STG.E.U8 desc[UR24][R66.64], R3 ;  /* 0x0000000342003986 */ /* 0x0001e8000c101118 */
[----:B--2---:R-:W2:Y:S04]  /*290d0*/  LDL.LU.64 R64, [R1+0xa30] ;  /* 0x000a300001407983 */ /* 0x004ea80000300a00 */
[----:B0-----:R-:W2:Y:S01]  /*290e0*/  LDL.LU.64 R66, [R1+0xa28] ;  /* 0x000a280001427983 */ /* 0x001ea20000300a00 */
[----:B------:R-:W-:Y:S01]  /*290f0*/  ISETP.LT.AND P6, PT, R4, UR6, !P0 ;  /* 0x0000000604007c0c */ /* 0x000fe2000c7c1270 */
[----:B------:R-:W0:Y:S01]  /*29100*/  LDCU UR6, c[0x0][0x39c] ;  /* 0x00007380ff0677ac */ /* 0x000e220008000800 */
[----:B------:R-:W-:-:S02]  /*29110*/  VIADD R4, R0, 0x1e7 ;  /* 0x000001e700047836 */ /* 0x000fc40000000000 */
[----:B------:R-:W-:-:S03]  /*29120*/  VIADD R2, R0, 0x1e8 ;  /* 0x000001e800027836 */ /* 0x000fc60000000000 */
[----:B------:R-:W-:Y:S01]  /*29130*/  ISETP.LT.AND P4, PT, R4, UR4, !P0 ;  /* 0x0000000404007c0c */ /* 0x000fe2000c781270 */
[----:B------:R-:W1:Y:S01]  /*29140*/  LDCU UR4, c[0x0][0x39c] ;  /* 0x00007380ff0477ac */ /* 0x000e620008000800 */
[----:B------:R-:W-:-:S04]  /*29150*/  F2FP.SATFINITE.E5M2.F32.PACK_AB_MERGE_C R41, R41, R40, RZ ;  /* 0x000000282929723e */ /* 0x000fc800048060ff */
[----:B------:R-:W-:Y:S02]  /*29160*/  PRMT R5, R41, 0x9910, RZ ;  /* 0x0000991029057816 */ /* 0x000fe400000000ff */
[----:B0-----:R-:W-:Y:S01]  /*29170*/  ISETP.LT.AND P3, PT, R2, UR6, !P0 ;  /* 0x0000000602007c0c */ /* 0x001fe2000c761270 */
[----:B------:R-:W0:Y:S01]  /*29180*/  LDCU UR6, c[0x0][0x39c] ;  /* 0x00007380ff0677ac */ /* 0x000e220008000800 */
[----:B------:R-:W-:Y:S01]  /*29190*/  VIADD R2, R0, 0x1e9 ;  /* 0x000001e900027836 */ /* 0x000fe20000000000 */
[----:B------:R-:W-:Y:S01]  /*291a0*/  @P1 STG.E.U8 desc[UR24][R250.64], R41 ;  /* 0x00000029fa001986 */ /* 0x000fe2000c101118 */
[----:B------:R-:W-:-:S03]  /*291b0*/  SHF.R.S32.HI R5, RZ, 0x8, R5 ;  /* 0x00000008ff057819 */ /* 0x000fc60000011405 */
[----:B-1----:R-:W-:Y:S01]  /*291c0*/  ISETP.LT.AND P1, PT, R2, UR5, !P0 ;  /* 0x0000000502007c0c */ /* 0x002fe2000c721270 */
[----:B------:R-:W1:Y:S01]  /*291d0*/  LDCU UR5, c[0x0][0x39c] ;  /* 0x00007380ff0577ac */ /* 0x000e620008000800 */
[----:B------:R-:W-:Y:S01]  /*291e0*/  VIADD R2, R0, 0x1ea ;  /* 0x000001ea00027836 */ /* 0x000fe20000000000 */
[----:B------:R-:W-:Y:S01]  /*291f0*/  F2FP.SATFINITE.E5M2.F32.PACK_AB_MERGE_C R43, R43, R42, RZ ;  /* 0x0000002a2b2b723e */ /* 0x000fe200048060ff */
[----:B------:R1:W-:Y:S03]  /*29200*/  @P6 STG.E.U8 desc[UR24][R248.64], R5 ;  /* 0x00000005f8006986 */ /* 0x0003e6000c101118 */
[----:B------:R-:W-:Y:S01]  /*29210*/  ISETP.LT.AND P6, PT, R2, UR4, !P0 ;  /* 0x0000000402007c0c */ /* 0x000fe2000c7c1270 */
[----:B------:R-:W4:Y:S01]  /*29220*/  LDCU UR4, c[0x0][0x39c] ;  /* 0x00007380ff0477ac */ /* 0x000f220008000800 */
[----:B------:R-:W-:Y:S01]  /*29230*/  VIADD R2, R0, 0x1eb ;  /* 0x000001eb00027836 */ /* 0x000fe20000000000 */
[----:B------:R-:W-:Y:S01]  /*29240*/  PRMT R3, R43, 0x9910, RZ ;  /* 0x000099102b037816 */ /* 0x000fe200000000ff */
[----:B------:R-:W-:Y:S03]  /*29250*/  @P5 STG.E.U8 desc[UR24][R246.64], R43 ;  /* 0x0000002bf6005986 */ /* 0x000fe6000c101118 */
[----:B0-----:R-:W-:Y:S01]  /*29260*/  ISETP.LT.AND P5, PT, R2, UR6, !P0 ;  /* 0x0000000602007c0c */ /* 0x001fe2000c7a1270 */
[----:B------:R-:W0:Y:S01]  /*29270*/  LDCU UR6, c[0x0][0x39c] ;  /* 0x00007380ff0677ac */ /* 0x000e220008000800 */
[----:B------:R-:W-:Y:S01]  /*29280*/  SHF.R.S32.HI R3, RZ, 0x8, R3 ;  /* 0x00000008ff037819 */ /* 0x000fe20000011403 */
[----:B------:R-:W-:-:S04]  /*29290*/  VIADD R2, R0, 0x1ec ;  /* 0x000001ec00027836 */ /* 0x000fc80000000000 */
[----:B------:R0:W-:Y:S01]  /*292a0*/  @P4 STG.E.U8 desc[UR24][R244.64], R3 ;  /* 0x00000003f4004986 */ /* 0x0001e2000c101118 */
[----:B-1----:R-:W-:Y:S01]  /*292b0*/  ISETP.LT.AND P4, PT, R2, UR5, !P0 ;  /* 0x0000000502007c0c */ /* 0x002fe2000c781270 */
[----:B------:R-:W1:Y:S01]  /*292c0*/  LDCU UR5, c[0x0][0x39c] ;  /* 0x00007380ff0577ac */ /* 0x000e620008000800 */
[----:B------:R-:W-:Y:S01]  /*292d0*/  VIADD R2, R0, 0x1ed ;  /* 0x000001ed00027836 */ /* 0x000fe20000000000 */
[----:B----4-:R-:W-:-:S04]  /*292e0*/  F2FP.SATFINITE.E5M2.F32.PACK_AB_MERGE_C R45, R45, R44, RZ ;  /* 0x0000002c2d2d723e */ /* 0x010fc800048060ff */
[----:B------:R-:W-:Y:S01]  /*292f0*/  PRMT R5, R45, 0x9910, RZ ;  /* 0x000099102d057816 */ /* 0x000fe200000000ff */
[----:B------:R-:W-:Y:S01]  /*29300*/  @P3 STG.E.U8 desc[UR24][R242.64], R45 ;  /* 0x0000002df2003986 */ /* 0x000fe2000c101118 */
[----:B------:R-:W-:Y:S01]  /*29310*/  ISETP.LT.AND P3, PT, R2, UR4, !P0 ;  /* 0x0000000402007c0c */ /* 0x000fe2000c761270 */
[----:B------:R-:W4:Y:S01]  /*29320*/  LDCU UR4, c[0x0][0x39c] ;  /* 0x00007380ff0477ac */ /* 0x000f220008000800 */
[----:B------:R-:W-:Y:S01]  /*29330*/  SHF.R.S32.HI R5, RZ, 0x8, R5 ;  /* 0x00000008ff057819 */ /* 0x000fe20000011405 */
[----:B------:R-:W-:-:S04]  /*29340*/  VIADD R2, R0, 0x1ee ;  /* 0x000001ee00027836 */ /* 0x000fc80000000000 */
[----:B------:R4:W-:Y:S01]  /*29350*/  @P1 STG.E.U8 desc[UR24][R240.64], R5 ;  /* 0x00000005f0001986 */ /* 0x0009e2000c101118 */
[----:B0-----:R-:W-:Y:S01]  /*29360*/  ISETP.LT.AND P1, PT, R2, UR6, !P0 ;  /* 0x0000000602007c0c */ /* 0x001fe2000c721270 */
[----:B------:R-:W0:Y:S01]  /*29370*/  LDCU UR6, c[0x0][0x39c] ;  /* 0x00007380ff0677ac */ /* 0x000e220008000800 */
[----:B------:R-:W-:Y:S01]  /*29380*/  F2FP.SATFINITE.E5M2.F32.PACK_AB_MERGE_C R47, R47, R46, RZ ;  /* 0x0000002e2f2f723e */ /* 0x000fe200048060ff */
[----:B------:R-:W-:-:S03]  /*29390*/  VIADD R2, R0, 0x1ef ;  /* 0x000001ef00027836 */ /* 0x000fc60000000000 */
[----:B------:R-:W-:Y:S01]  /*293a0*/  PRMT R3, R47, 0x9910, RZ ;  /* 0x000099102f037816 */ /* 0x000fe200000000ff */
[----:B------:R-:W-:Y:S01]  /*293b0*/  @P6 STG.E.U8 desc[UR24][R238.64], R47 ;  /* 0x0000002fee006986 */ /* 0x000fe2000c101118 */
[----:B-1----:R-:W-:Y:S01]  /*293c0*/  ISETP.LT.AND P6, PT, R2, UR5, !P0 ;  /* 0x0000000502007c0c */ /* 0x002fe2000c7c1270 */
[----:B------:R-:W1:Y:S01]  /*293d0*/  LDCU UR5, c[0x0][0x39c] ;  /* 0x00007380ff0577ac */ /* 0x000e620008000800 */
[----:B------:R-:W-:Y:S01]  /*293e0*/  SHF.R.S32.HI R3, RZ, 0x8, R3 ;  /* 0x00000008ff037819 */ /* 0x000fe20000011403 */
[----:B------:R-:W-:-:S04]  /*293f0*/  VIADD R2, R0, 0x1f0 ;  /* 0x000001f000027836 */ /* 0x000fc80000000000 */
[----:B------:R1:W-:Y:S01]  /*29400*/  @P5 STG.E.U8 desc[UR24][R236.64], R3 ;  /* 0x00000003ec005986 */ /* 0x0003e2000c101118 */
[----:B----4-:R-:W-:Y:S01]  /*29410*/  ISETP.LT.AND P5, PT, R2, UR4, !P0 ;  /* 0x0000000402007c0c */ /* 0x010fe2000c7a1270 */
[----:B------:R-:W4:Y:S01]  /*29420*/  LDCU UR4, c[0x0][0x39c] ;  /* 0x00007380ff0477ac */ /* 0x000f220008000800 */
[----:B------:R-:W-:Y:S01]  /*29430*/  F2FP.SATFINITE.E5M2.F32.PACK_AB_MERGE_C R49, R49, R48, RZ ;  /* 0x000000303131723e */ /* 0x000fe200048060ff */
[----:B------:R-:W-:-:S03]  /*29440*/  VIADD R2, R0, 0x1f1 ;  /* 0x000001f100027836 */ /* 0x000fc60000000000 */
[----:B------:R-:W-:Y:S01]  /*29450*/  PRMT R5, R49, 0x9910, RZ ;  /* 0x0000991031057816 */ /* 0x000fe200000000ff */
[----:B------:R-:W-:Y:S01]  /*29460*/  @P4 STG.E.U8 desc[UR24][R234.64], R49 ;  /* 0x00000031ea004986 */ /* 0x000fe2000c101118 */
[----:B0-----:R-:W-:Y:S01]  /*29470*/  ISETP.LT.AND P4, PT, R2, UR6, !P0 ;  /* 0x0000000602007c0c */ /* 0x001fe2000c781270 */
[----:B------:R-:W0:Y:S01]  /*29480*/  LDCU UR6, c[0x0][0x39c] ;  /* 0x00007380ff0677ac */ /* 0x000e220008000800 */
[----:B------:R-:W-:Y:S01]  /*29490*/  SHF.R.S32.HI R5, RZ, 0x8, R5 ;  /* 0x00000008ff057819 */ /* 0x000fe20000011405 */
[----:B------:R-:W-:-:S04]  /*294a0*/  VIADD R2, R0, 0x1f2 ;  /* 0x000001f200027836 */ /* 0x000fc80000000000 */
[----:B------:R0:W-:Y:S01]  /*294b0*/  @P3 STG.E.U8 desc[UR24][R232.64], R5 ;  /* 0x00000005e8003986 */ /* 0x0001e2000c101118 */
[----:B-1----:R-:W-:Y:S01]  /*294c0*/  ISETP.LT.AND P3, PT, R2, UR5, !P0 ;  /* 0x0000000502007c0c */ /* 0x002fe2000c761270 */
[----:B------:R-:W1:Y:S01]  /*294d0*/  LDCU UR5, c[0x0][0x39c] ;  /* 0x00007380ff0577ac */ /* 0x000e620008000800 */
[----:B------:R-:W-:Y:S01]  /*294e0*/  F2FP.SATFINITE.E5M2.F32.PACK_AB_MERGE_C R51, R51, R50, RZ ;  /* 0x000000323333723e */ /* 0x000fe200048060ff */
[----:B------:R-:W-:-:S03]  /*294f0*/  VIADD R2, R0, 0x1f3 ;  /* 0x000001f300027836 */ /* 0x000fc60000000000 */
[----:B------:R-:W-:Y:S01]  /*29500*/  PRMT R3, R51, 0x9910, RZ ;  /* 0x0000991033037816 */ /* 0x000fe200000000ff */
[----:B------:R-:W-:Y:S01]  /*29510*/  @P1 STG.E.U8 desc[UR24][R230.64], R51 ;  /* 0x00000033e6001986 */ /* 0x000fe2000c101118 */
[----:B----4-:R-:W-:Y:S01]  /*29520*/  ISETP.LT.AND P1, PT, R2, UR4, !P0 ;  /* 0x0000000402007c0c */ /* 0x010fe2000c721270 */
        /* <DEDUP_REMOVED lines=17> */
[----:B------:R-:W-:Y:S01]  /*29640*/  VIADD R2, R0, 0x1f7 ;  /* 0x000001f700027836 */ /* 0x000fe20000000000 */
[----:B-----5:R-:W-:-:S04]  /*29650*/  F2FP.SATFINITE.E5M2.F32.PACK_AB_MERGE_C R55, R55, R54, RZ ;  /* 0x000000363737723e */ /* 0x020fc800048060ff */
        /* <DEDUP_REMOVED lines=14> */
[----:B------:R-:W-:Y:S01]  /*29740*/  VIADD R2, R0, 0x1fa ;  /* 0x000001fa00027836 */ /* 0x000fe20000000000 */
[----:B------:R-:W-:Y:S01]  /*29750*/  SHF.R.S32.HI R5, RZ, 0x8, R5 ;  /* 0x00000008ff057819 */ /* 0x000fe20000011405 */
[----:B------:R-:W4:Y:S04]  /*29760*/  LDCU UR4, c[0x0][0x39c] ;  /* 0x00007380ff0477ac */ /* 0x000f280008000800 */
[----:B------:R3:W-:Y:S01]  /*29770*/  @P5 STG.E.U8 desc[UR24][R216.64], R5 ;  /* 0x00000005d8005986 */ /* 0x0007e2000c101118 */
[----:B0-----:R-:W-:Y:S01]  /*29780*/  ISETP.LT.AND P5, PT, R2, UR6, !P0 ;  /* 0x0000000602007c0c */ /* 0x001fe2000c7a1270 */
[----:B------:R-:W0:Y:S01]  /*29790*/  LDCU UR6, c[0x0][0x39c] ;  /* 0x00007380ff0677ac */ /* 0x000e220008000800 */
[----:B------:R-:W-:Y:S01]  /*297a0*/  F2FP.SATFINITE.E5M2.F32.PACK_AB_MERGE_C R59, R59, R58, RZ ;  /* 0x0000003a3b3b723e */ /* 0x000fe200048060ff */
[----:B------:R-:W-:-:S03]  /*297b0*/  VIADD R2, R0, 0x1fb ;  /* 0x000001fb00027836 */ /* 0x000fc60000000000 */
[----:B-----5:R-:W-:Y:S01]  /*297c0*/  PRMT R3, R59, 0x9910, RZ ;  /* 0x000099103b037816 */ /* 0x020fe200000000ff */
[----:B------:R-:W-:Y:S01]  /*297d0*/  @P4 STG.E.U8 desc[UR24][R214.64], R59 ;  /* 0x0000003bd6004986 */ /* 0x000fe2000c101118 */
[----:B-1----:R-:W-:Y:S01]  /*297e0*/  ISETP.LT.AND P4, PT, R2, UR5, !P0 ;  /* 0x0000000502007c0c */ /* 0x002fe2000c781270 */
[C---:B------:R-:W-:Y:S01]  /*297f0*/  VIADD R2, R0.reuse, 0x1fc ;  /* 0x000001fc00027836 */ /* 0x040fe20000000000 */
[----:B------:R-:W-:Y:S02]  /*29800*/  SHF.R.S32.HI R3, RZ, 0x8, R3 ;  /* 0x00000008ff037819 */ /* 0x000fe40000011403 */
[----:B---3--:R-:W-:Y:S01]  /*29810*/  F2FP.SATFINITE.E5M2.F32.PACK_AB_MERGE_C R61, R61, R60, RZ ;  /* 0x0000003c3d3d723e */ /* 0x008fe200048060ff */
[----:B------:R-:W-:Y:S02]  /*29820*/  VIADD R4, R0, 0x1fd ;  /* 0x000001fd00047836 */ /* 0x000fe40000000000 */
[----:B------:R1:W-:Y:S01]  /*29830*/  @P3 STG.E.U8 desc[UR24][R212.64], R3 ;  /* 0x00000003d4003986 */ /* 0x0003e2000c101118 */
[----:B------:R-:W-:-:S02]  /*29840*/  PRMT R5, R61, 0x9910, RZ ;  /* 0x000099103d057816 */ /* 0x000fc400000000ff */
[----:B------:R-:W-:Y:S01]  /*29850*/  ISETP.LT.AND P3, PT, R2, UR7, !P0 ;  /* 0x0000000702007c0c */ /* 0x000fe2000c761270 */
[----:B------:R-:W-:Y:S01]  /*29860*/  VIADD R2, R0, 0x1fe ;  /* 0x000001fe00027836 */ /* 0x000fe20000000000 */
[----:B------:R-:W-:Y:S01]  /*29870*/  F2FP.SATFINITE.E5M2.F32.PACK_AB_MERGE_C R63, R63, R62, RZ ;  /* 0x0000003e3f3f723e */ /* 0x000fe200048060ff */
[----:B------:R-:W-:Y:S01]  /*29880*/  @P1 STG.E.U8 desc[UR24][R210.64], R61 ;  /* 0x0000003dd2001986 */ /* 0x000fe2000c101118 */
[----:B------:R-:W-:Y:S01]  /*29890*/  IMAD.MOV.U32 R0, RZ, RZ, R5 ;  /* 0x000000ffff007224 */ /* 0x000fe200078e0005 */
[----:B----4-:R-:W-:Y:S02]  /*298a0*/  ISETP.LT.AND P1, PT, R4, UR4, !P0 ;  /* 0x0000000404007c0c */ /* 0x010fe4000c721270 */
[----:B0-----:R-:W-:Y:S02]  /*298b0*/  ISETP.LT.AND P0, PT, R2, UR6, !P0 ;  /* 0x0000000602007c0c */ /* 0x001fe4000c701270 */
[----:B--2---:R-:W-:Y:S02]  /*298c0*/  F2FP.SATFINITE.E5M2.F32.PACK_AB_MERGE_C R65, R65, R64, RZ ;  /* 0x000000404141723e */ /* 0x004fe400048060ff */
[----:B------:R-:W-:-:S02]  /*298d0*/  PRMT R5, R63, 0x9910, RZ ;  /* 0x000099103f057816 */ /* 0x000fc400000000ff */
[----:B-1----:R-:W-:Y:S02]  /*298e0*/  SHF.R.S32.HI R3, RZ, 0x8, R0 ;  /* 0x00000008ff037819 */ /* 0x002fe40000011400 */
[----:B------:R-:W-:Y:S02]  /*298f0*/  PRMT R7, R65, 0x9910, RZ ;  /* 0x0000991041077816 */ /* 0x000fe400000000ff */
[----:B------:R-:W-:Y:S02]  /*29900*/  F2FP.SATFINITE.E5M2.F32.PACK_AB_MERGE_C R67, R67, R66, RZ ;  /* 0x000000424343723e */ /* 0x000fe400048060ff */
[----:B------:R-:W-:Y:S02]  /*29910*/  SHF.R.S32.HI R5, RZ, 0x8, R5 ;  /* 0x00000008ff057819 */ /* 0x000fe40000011405 */
[----:B------:R-:W-:Y:S01]  /*29920*/  PRMT R0, R67, 0x9910, RZ ;  /* 0x0000991043007816 */ /* 0x000fe200000000ff */
[----:B------:R0:W-:Y:S01]  /*29930*/  @P6 STG.E.U8 desc[UR24][R208.64], R3 ;  /* 0x00000003d0006986 */ /* 0x0001e2000c101118 */
[----:B------:R-:W-:-:S03]  /*29940*/  SHF.R.S32.HI R7, RZ, 0x8, R7 ;  /* 0x00000008ff077819 */ /* 0x000fc60000011407 */
[----:B------:R1:W-:Y:S04]  /*29950*/  @P5 STG.E.U8 desc[UR24][R206.64], R63 ;  /* 0x0000003fce005986 */ /* 0x0003e8000c101118 */
[----:B------:R1:W-:Y:S01]  /*29960*/  @P4 STG.E.U8 desc[UR24][R204.64], R5 ;  /* 0x00000005cc004986 */ /* 0x0003e2000c101118 */
[----:B0-----:R-:W-:-:S03]  /*29970*/  SHF.R.S32.HI R3, RZ, 0x8, R0 ;  /* 0x00000008ff037819 */ /* 0x001fc60000011400 */
[----:B------:R1:W-:Y:S04]  /*29980*/  @P3 STG.E.U8 desc[UR24][R202.64], R65 ;  /* 0x00000041ca003986 */ /* 0x0003e8000c101118 */
[----:B------:R1:W-:Y:S04]  /*29990*/  @P1 STG.E.U8 desc[UR24][R200.64], R7 ;  /* 0x00000007c8001986 */ /* 0x0003e8000c101118 */
[----:B------:R1:W-:Y:S04]  /*299a0*/  @P0 STG.E.U8 desc[UR24][R198.64], R67 ;  /* 0x00000043c6000986 */ /* 0x0003e8000c101118 */
[----:B------:R1:W-:Y:S01]  /*299b0*/  @P2 STG.E.U8 desc[UR24][R196.64], R3 ;  /* 0x00000003c4002986 */ /* 0x0003e2000c101118 */
[----:B------:R-:W-:Y:S06]  /*299c0*/  BAR.SYNC.DEFER_BLOCKING 0x0 ;  /* 0x0000000000007b1d */ /* 0x000fec0000010000 */
[----:B------:R-:W-:Y:S05]  /*299d0*/  BRA.U UP0, `(.L_x_13) ;  /* 0x0000000100a07547 */ /* 0x000fea000b800000 */
[----:B------:R-:W0:Y:S01]  /*299e0*/  S2UR UR5, SR_CgaCtaId ;  /* 0x00000000000579c3 */ /* 0x000e220000008800 */
[----:B------:R-:W-:Y:S01]  /*299f0*/  NOP ;  /* 0x0000000000007918 */ /* 0x000fe20000000000 */
[----:B------:R-:W-:Y:S01]  /*29a00*/  UMOV UR4, 0x50 ;  /* 0x0000005000047882 */ /* 0x000fe20000000000 */
[----:B------:R-:W-:Y:S02]  /*29a10*/  IMAD.U32 R0, RZ, RZ, UR10 ;  /* 0x0000000aff007e24 */ /* 0x000fe4000f8e00ff */
[----:B-1----:R-:W-:Y:S02]  /*29a20*/  IMAD.MOV.U32 R3, RZ, RZ, 0xffff ;  /* 0x0000ffffff037424 */ /* 0x002fe400078e00ff */
[----:B------:R-:W-:Y:S01]  /*29a30*/  IMAD.MOV.U32 R7, RZ, RZ, 0x1 ;  /* 0x00000001ff077424 */ /* 0x000fe200078e00ff */
[----:B------:R-:W-:-:S04]  /*29a40*/  LOP3.LUT R0, R0, 0xffff, RZ, 0xc0, !PT ;  /* 0x0000ffff00007812 */ /* 0x000fc800078ec0ff */
[----:B------:R-:W-:-:S05]  /*29a50*/  SHF.R.U32.HI R0, RZ, 0x5, R0 ;  /* 0x00000005ff007819 */ /* 0x000fca0000011600 */
[----:B------:R-:W-:Y:S01]  /*29a60*/  VIADD R2, R0, 0x10 ;  /* 0x0000001000027836 */ /* 0x000fe20000000000 */
[----:B------:R-:W-:Y:S01]  /*29a70*/  SHF.L.U32 R0, R3, R0, RZ ;  /* 0x0000000003007219 */ /* 0x000fe200000006ff */
[----:B0-----:R-:W-:-:S03]  /*29a80*/  ULEA UR6, UR5, UR4, 0x18 ;  /* 0x0000000405067291 */ /* 0x001fc6000f8ec0ff */
[----:B------:R-:W-:-:S04]  /*29a90*/  SHF.L.U32 R3, R7, R2, RZ ;  /* 0x0000000207037219 */ /* 0x000fc800000006ff */
[----:B------:R-:W-:Y:S02]  /*29aa0*/  LOP3.LUT R0, R3, R0, RZ, 0xfc, !PT ;  /* 0x0000000003007212 */ /* 0x000fe400078efcff */
[----:B------:R-:W0:Y:S02]  /*29ab0*/  LDS R5, [UR6] ;  /* 0x00000006ff057984 */ /* 0x000e240008000800 */
[C---:B------:R-:W-:Y:S02]  /*29ac0*/  LOP3.LUT R2, R0.reuse, 0xffff, RZ, 0xc0, !PT ;  /* 0x0000ffff00027812 */ /* 0x040fe400078ec0ff */
[----:B0-----:R-:W-:-:S04]  /*29ad0*/  LOP3.LUT R3, R0, 0xffff, R5, 0x80, !PT ;  /* 0x0000ffff00037812 */ /* 0x001fc800078e8005 */
[----:B------:R-:W-:-:S13]  /*29ae0*/  ISETP.NE.AND P0, PT, R3, R2, PT ;  /* 0x000000020300720c */ /* 0x000fda0003f05270 */
[----:B------:R-:W-:Y:S05]  /*29af0*/  @P0 BRA `(.L_x_14) ;  /* 0x0000000000500947 */ /* 0x000fea0003800000 */
[----:B------:R-:W-:Y:S02]  /*29b00*/  SHF.R.U32.HI R5, RZ, 0x10, R5 ;  /* 0x00000010ff057819 */ /* 0x000fe40000011605 */
[----:B------:R-:W-:-:S04]  /*29b10*/  SHF.R.U32.HI R2, RZ, 0x10, R0 ;  /* 0x00000010ff027819 */ /* 0x000fc80000011600 */
[----:B------:R-:W-:-:S04]  /*29b20*/  LOP3.LUT R5, R5, R2, RZ, 0xc0, !PT ;  /* 0x0000000205057212 */ /* 0x000fc800078ec0ff */
[----:B------:R-:W-:-:S13]  /*29b30*/  ISETP.NE.AND P0, PT, R5, R2, PT ;  /* 0x000000020500720c */ /* 0x000fda0003f05270 */
[----:B------:R-:W-:Y:S05]  /*29b40*/  @P0 BRA `(.L_x_15) ;  /* 0x0000000000300947 */ /* 0x000fea0003800000 */
[----:B------:R-:W-:Y:S01]  /*29b50*/  R2UR UR4, R0 ;  /* 0x00000000000472ca */ /* 0x000fe200000e0000 */
[----:B------:R-:W-:Y:S01]  /*29b60*/  VOTEU.ANY UR5, UPT, PT ;  /* 0x0000000000057886 */ /* 0x000fe200038e0100 */
[----:B------:R-:W0:Y:S01]  /*29b70*/  S2R R0, SR_LANEID ;  /* 0x0000000000007919 */ /* 0x000e220000000000 */
[----:B------:R-:W-:-:S10]  /*29b80*/  UFLO.U32 UR5, UR5 ;  /* 0x00000005000572bd */ /* 0x000fd400080e0000 */
[----:B------:R-:W-:-:S06]  /*29b90*/  ULOP3.LUT UR4, URZ, UR4, URZ, 0x33, !UPT ;  /* 0x00000004ff047292 */ /* 0x000fcc000f8e33ff */
[----:B------:R-:W-:-:S04]  /*29ba0*/  IMAD.U32 R2, RZ, RZ, UR4 ;  /* 0x00000004ff027e24 */ /* 0x000fc8000f8e00ff */
[----:B------:R-:W1:Y:S02]  /*29bb0*/  REDUX UR7, R2 ;  /* 0x00000000020773c4 */ /* 0x000e640000000000 */
[----:B------:R2:W-:Y:S01]  /*29bc0*/  UTCATOMSWS.AND URZ, UR4 ;  /* 0x0000000400ff79e3 */ /* 0x0005e20008000000 */
[----:B0-----:R-:W-:Y:S01]  /*29bd0*/  ISETP.EQ.U32.AND P0, PT, R0, UR5, PT ;  /* 0x0000000500007c0c */ /* 0x001fe2000bf02070 */
[----:B-1----:R-:W-:-:S12]  /*29be0*/  IMAD.U32 R0, RZ, RZ, UR7 ;  /* 0x00000007ff007e24 */ /* 0x002fd8000f8e00ff */
[----:B------:R2:W-:Y:S01]  /*29bf0*/  @P0 ATOMS.AND RZ, [UR6], R0 ;  /* 0x00000000ffff098c */ /* 0x0005e2000a800006 */
[----:B------:R-:W-:Y:S05]  /*29c00*/  BRA `(.L_x_13) ;  /* 0x0000000000147947 */ /* 0x000fea0003800000 */
.L_x_15:
[----:B------:R-:W-:-:S07]  /*29c10*/  MOV R2, 0x29c30 ;  /* 0x00029c3000027802 */ /* 0x000fce0000000f00 */
[----:B------:R-:W-:Y:S05]  /*29c20*/  CALL.REL.NOINC `($__internal_0_$__cuda_sm10x_tcgen05_guardrail_trap_col_being_dealloced_not_returned_by_alloc) ;  /* 0x00000000002c7944 */ /* 0x000fea0003c00000 */
[----:B------:R-:W-:Y:S05]  /*29c30*/  BRA `(.L_x_13) ;  /* 0x0000000000087947 */ /* 0x000fea0003800000 */
.L_x_14:
[----:B------:R-:W-:-:S07]  /*29c40*/  MOV R2, 0x29c60 ;  /* 0x00029c6000027802 */ /* 0x000fce0000000f00 */
[----:B------:R-:W-:Y:S05]  /*29c50*/  CALL.REL.NOINC `($__internal_2_$__cuda_sm10x_tcgen05_guardrail_trap_unallocated_columns_being_dealloced) ;  /* 0x0000000000387944 */ /* 0x000fea0003c00000 */
.L_x_13:
[----:B------:R-:W-:Y:S01]  /*29c60*/  NOP ;  /* 0x0000000000007918 */ /* 0x000fe20000000000 */
[----:B--2---:R-:W-:Y:S05]  /*29c70*/  EXIT ;  /* 0x000000000000794d */ /* 0x004fea0003800000 */
.L_x_8:
[----:B------:R-:W0:Y:S02]  /*29c80*/  SYNCS.PHASECHK.TRANS64.TRYWAIT P4, [UR8], R81 ;  /* 0x00000051ff0075a7 */ /* 0x000e240008081108 */
[----:B0-----:R-:W-:Y:S05]  /*29c90*/  @!P4 BRA `(.L_x_8) ;  /* 0xfffffffc00f8c947 */ /* 0x001fea000383ffff */
[----:B------:R-:W-:Y:S05]  /*29ca0*/  BRA `(.L_x_16) ;  /* 0xfffffe3400fc7947 */ /* 0x000fea000383ffff */
.L_x_12:
[----:B------:R-:W0:Y:S02]  /*29cb0*/  SYNCS.PHASECHK.TRANS64.TRYWAIT P5, [UR8], R32 ;  /* 0x00000020ff0075a7 */ /* 0x000e2400080a1108 */
[----:B0-----:R-:W-:Y:S05]  /*29cc0*/  @!P5 BRA `(.L_x_12) ;  /* 0xfffffffc00f8d947 */ /* 0x001fea000383ffff */
[----:B------:R-:W-:Y:S05]  /*29cd0*/  BRA `(.L_x_11) ;  /* 0xfffffe9000887947 */ /* 0x000fea000383ffff */
        .weak           $__internal_0_$__cuda_sm10x_tcgen05_guardrail_trap_col_being_dealloced_not_returned_by_alloc
        .type           $__internal_0_$__cuda_sm10x_tcgen05_guardrail_trap_col_being_dealloced_not_returned_by_alloc,@function
        .size           $__internal_0_$__cuda_sm10x_tcgen05_guardrail_trap_col_being_dealloced_not_returned_by_alloc,($__internal_1_$__cuda_sm10x_tcgen05_guardrail_trap_phase_invalid_during_alloc - $__internal_0_$__cuda_sm10x_tcgen05_guardrail_trap_col_being_dealloced_not_returned_by_alloc)
$__internal_0_$__cuda_sm10x_tcgen05_guardrail_trap_col_being_dealloced_not_returned_by_alloc:
[----:B------:R-:W-:Y:S05]  /*29ce0*/  BPT.TRAP 0x1 ;  /* 0x000000040000795c */ /* 0x000fea0000300000 */
[----:B------:R-:W-:-:S04]  /*29cf0*/  IMAD.MOV.U32 R3, RZ, RZ, 0x0 ;  /* 0x00000000ff037424 */ /* 0x000fc800078e00ff */
[----:B------:R-:W-:Y:S05]  /*29d00*/  RET.REL.NODEC R2 `(matmul_kernel) ;  /* 0xfffffd6002bc7950 */ /* 0x000fea0003c3ffff */
        .weak           $__internal_1_$__cuda_sm10x_tcgen05_guardrail_trap_phase_invalid_during_alloc
        .type           $__internal_1_$__cuda_sm10x_tcgen05_guardrail_trap_phase_invalid_during_alloc,@function
        .size           $__internal_1_$__cuda_sm10x_tcgen05_guardrail_trap_phase_invalid_during_alloc,($__internal_2_$__cuda_sm10x_tcgen05_guardrail_trap_unallocated_columns_being_dealloced - $__internal_1_$__cuda_sm10x_tcgen05_guardrail_trap_phase_invalid_during_alloc)
$__internal_1_$__cuda_sm10x_tcgen05_guardrail_trap_phase_invalid_during_alloc:
[----:B------:R-:W-:Y:S05]  /*29d10*/  BPT.TRAP 0x1 ;  /* 0x000000040000795c */ /* 0x000fea0000300000 */
[----:B------:R-:W-:-:S04]  /*29d20*/  IMAD.MOV.U32 R5, RZ, RZ, 0x0 ;  /* 0x00000000ff057424 */ /* 0x000fc800078e00ff */
[----:B------:R-:W-:Y:S05]  /*29d30*/  RET.REL.NODEC R4 `(matmul_kernel) ;  /* 0xfffffd6004b07950 */ /* 0x000fea0003c3ffff */
        .weak           $__internal_2_$__cuda_sm10x_tcgen05_guardrail_trap_unallocated_columns_being_dealloced
        .type           $__internal_2_$__cuda_sm10x_tcgen05_guardrail_trap_unallocated_columns_being_dealloced,@function
        .size           $__internal_2_$__cuda_sm10x_tcgen05_guardrail_trap_unallocated_columns_being_dealloced,(.L_x_20 - $__internal_2_$__cuda_sm10x_tcgen05_guardrail_trap_unallocated_columns_being_dealloced)
$__internal_2_$__cuda_sm10x_tcgen05_guardrail_trap_unallocated_columns_being_dealloced:
[----:B------:R-:W-:Y:S05]  /*29d40*/  BPT.TRAP 0x1 ;  /* 0x000000040000795c */ /* 0x000fea0000300000 */
[----:B------:R-:W-:-:S04]  /*29d50*/  IMAD.MOV.U32 R3, RZ, RZ, 0x0 ;  /* 0x00000000ff037424 */ /* 0x000fc800078e00ff */
[----:B------:R-:W-:Y:S05]  /*29d60*/  RET.REL.NODEC R2 `(matmul_kernel) ;  /* 0xfffffd6002a47950 */ /* 0x000fea0003c3ffff */
.L_x_17:
[----:B------:R-:W-:-:S00]  /*29d70*/  BRA `(.L_x_17) ;  /* 0xfffffffc00fc7947 */ /* 0x000fc0000383ffff */
[----:B------:R-:W-:-:S00]  /*29d80*/  NOP ;  /* 0x0000000000007918 */ /* 0x000fc00000000000 */
[----:B------:R-:W-:-:S00]  /*29d90*/  NOP ;  /* 0x0000000000007918 */ /* 0x000fc00000000000 */
[----:B------:R-:W-:-:S00]  /*29da0*/  NOP ;  /* 0x0000000000007918 */ /* 0x000fc00000000000 */
[----:B------:R-:W-:-:S00]  /*29db0*/  NOP ;  /* 0x0000000000007918 */ /* 0x000fc00000000000 */
[----:B------:R-:W-:-:S00]  /*29dc0*/  NOP ;  /* 0x0000000000007918 */ /* 0x000fc00000000000 */
[----:B------:R-:W-:-:S00]  /*29dd0*/  NOP ;  /* 0x0000000000007918 */ /* 0x000fc00000000000 */
[----:B------:R-:W-:-:S00]  /*29de0*/  NOP ;  /* 0x0000000000007918 */ /* 0x000fc00000000000 */
[----:B------:R-:W-:-:S00]  /*29df0*/  NOP ;  /* 0x0000000000007918 */ /* 0x000fc00000000000 */
.L_x_20:


//--------------------- .nv.shared.matmul_kernel  --------------------------
	.section	.nv.shared.matmul_kernel,"aw",@nobits
	.sectionflags	@""
	.align	16
	.zero		1024


//--------------------- .nv.shared.reserved.0     --------------------------
	.section	.nv.shared.reserved.0,"aw",@nobits
	.align	8
	.weak		__nv_reservedSMEM_offset_0_alias
	.size		__nv_reservedSMEM_offset_0_alias, 0, 64
	.other		__nv_reservedSMEM_offset_0_alias,@"STO_CUDA_RESERVED_SHARED STV_DEFAULT"
__nv_reservedSMEM_offset_0_alias:
	.zero		0
.nv.shared.reserved.0:
	.zero		64
	.weak		__nv_reservedSMEM_allocation_phase
	.type		__nv_reservedSMEM_allocation_phase,@object
	.size		__nv_reservedSMEM_allocation_phase,(.L_0 - __nv_reservedSMEM_allocation_phase)
__nv_reservedSMEM_allocation_phase:
	.zero		1
.L_0:
	.zero		7
	.weak		__nv_reservedSMEM_devtool_atexit_pc
	.type		__nv_reservedSMEM_devtool_atexit_pc,@object
	.size		__nv_reservedSMEM_devtool_atexit_pc,(__nv_reservedSMEM_allocation_mask - __nv_reservedSMEM_devtool_atexit_pc)
__nv_reservedSMEM_devtool_atexit_pc:
	.zero		8
	.weak		__nv_reservedSMEM_allocation_mask
	.type		__nv_reservedSMEM_allocation_mask,@object
	.size		__nv_reservedSMEM_allocation_mask,(.L_2 - __nv_reservedSMEM_allocation_mask)
__nv_reservedSMEM_allocation_mask:
	.zero		4
.L_2:


//--------------------- .nv.constant0.matmul_kernel --------------------------
	.section	.nv.constant0.matmul_kernel,"a",@progbits
	.sectionflags	@""
	.align	4
.nv.constant0.matmul_kernel:
	.zero		976


//--------------------- SYMBOLS --------------------------

	.type		.nv.reservedSmem.offset0,@object
	.size		.nv.reservedSmem.offset0,0x4
	.type		.nv.reservedSmem.cap,@object
	.size		.nv.reservedSmem.cap,0x4
